def matmul_kernel(
    a_ptr,
    b_ptr,
    c_ptr,
    M,
    N,
    K,
    stride_am,
    stride_ak,
    stride_bk,
    stride_bn,
    stride_cm,
    stride_cn,
    BLOCK_M: tl.constexpr,
    BLOCK_N: tl.constexpr,
    BLOCK_K: tl.constexpr,
    GROUP_M: tl.constexpr,
):
    pid = tl.program_id(axis=0)
    num_pid_m = tl.cdiv(M, BLOCK_M)
    num_pid_n = tl.cdiv(N, BLOCK_N)
    num_pid_in_group = GROUP_M * num_pid_n
    group_id = pid // num_pid_in_group
    first_pid_m = group_id * GROUP_M
    group_size_m = min(num_pid_m - first_pid_m, GROUP_M)
    pid_m = first_pid_m + ((pid % num_pid_in_group) % group_size_m)
    pid_n = (pid % num_pid_in_group) // group_size_m

    offs_am = (pid_m * BLOCK_M + tl.arange(0, BLOCK_M)) % M
    offs_bn = (pid_n * BLOCK_N + tl.arange(0, BLOCK_N)) % N
    offs_k = tl.arange(0, BLOCK_K)
    a_ptrs = a_ptr + offs_am[:, None] * stride_am + offs_k[None, :] * stride_ak
    b_ptrs = b_ptr + offs_k[:, None] * stride_bk + offs_bn[None, :] * stride_bn

    acc = tl.zeros((BLOCK_M, BLOCK_N), dtype=tl.float32)
    for kk in range(0, tl.cdiv(K, BLOCK_K)):
        a = tl.load(a_ptrs, mask=offs_k[None, :] < K - kk * BLOCK_K, other=0.0)
        b = tl.load(b_ptrs, mask=offs_k[:, None] < K - kk * BLOCK_K, other=0.0)
        acc = tl.dot(a, b, acc)
        a_ptrs += BLOCK_K * stride_ak
        b_ptrs += BLOCK_K * stride_bk

    c = acc.to(c_ptr.dtype.element_ty)
    offs_cm = pid_m * BLOCK_M + tl.arange(0, BLOCK_M)
    offs_cn = pid_n * BLOCK_N + tl.arange(0, BLOCK_N)
    c_ptrs = c_ptr + offs_cm[:, None] * stride_cm + offs_cn[None, :] * stride_cn
    mask = (offs_cm[:, None] < M) & (offs_cn[None, :] < N)
    tl.store(c_ptrs, c, mask=mask)

# config = {"BLOCK_K": 128, "BLOCK_M": 512, "BLOCK_N": 128, "GROUP_M": 8, "arch": "sm_100", "dtype": "fp32", "num_ctas": 2, "num_stages": 3, "num_warps": 4}
# arch = sm_100


// ===== COMPILED SASS (sm_100a) =====

	.target	sm_100a

	.elftype	@"ET_EXEC"


//--------------------- .note.nv.tkinfo           --------------------------
	.section	.note.nv.tkinfo,"",@"SHT_NOTE"
	.sectionflags	@"SHF_NOTE_NV_TKINFO"
	.tkinfo
        /*0018*/ 	.word	0x00000081
        /*0030*/ 	.string	""
        /*0030*/ 	.string	"ptxas-blackwell"
        /*0030*/ 	.string	"Cuda compilation tools, release 12.9, V12.9.86"
        /*0030*/ 	.string	"Build cuda_12.9.r12.9/compiler.36037853_0"
        /*0030*/ 	.string	"-v  -suppress-debug-info  -lineinfo  -arch sm_100a "



//--------------------- .note.nv.cuver            --------------------------
	.section	.note.nv.cuver,"",@"SHT_NOTE"
	.sectionflags	@"SHF_NOTE_NV_CUVER"
        /*0018*/ 	.short	0x0001
        /*001a*/ 	.short	0x0064
        /*001c*/ 	.short	0x0001
        /*001e*/ 	.short	0x0000
        /*0020*/ 	.short	0x0001
        /*0022*/ 	.short	0x0000


//--------------------- .nv.info                  --------------------------
	.section	.nv.info,"",@"SHT_CUDA_INFO"
	.align	4


	//----- nvinfo : EIATTR_REGCOUNT
	.align		4
        /*0000*/ 	.byte	0x04, 0x2f
        /*0002*/ 	.short	(.L_6 - .L_5)
	.align		4
.L_5:
        /*0004*/ 	.word	index@(matmul_kernel)
        /*0008*/ 	.word	0x000000ff


	//----- nvinfo : EIATTR_FRAME_SIZE
	.align		4
.L_6:
        /*000c*/ 	.byte	0x04, 0x11
        /*000e*/ 	.short	(.L_8 - .L_7)
	.align		4
.L_7:
        /*0010*/ 	.word	index@($__internal_2_$__cuda_sm10x_tcgen05_guardrail_trap_unallocated_columns_being_dealloced)
        /*0014*/ 	.word	0x00000e70


	//----- nvinfo : EIATTR_FRAME_SIZE
	.align		4
.L_8:
        /*0018*/ 	.byte	0x04, 0x11
        /*001a*/ 	.short	(.L_10 - .L_9)
	.align		4
.L_9:
        /*001c*/ 	.word	index@($__internal_1_$__cuda_sm10x_tcgen05_guardrail_trap_phase_invalid_during_alloc)
        /*0020*/ 	.word	0x00000e70


	//----- nvinfo : EIATTR_FRAME_SIZE
	.align		4
.L_10:
        /*0024*/ 	.byte	0x04, 0x11
        /*0026*/ 	.short	(.L_12 - .L_11)
	.align		4
.L_11:
        /*0028*/ 	.word	index@($__internal_0_$__cuda_sm10x_tcgen05_guardrail_trap_col_being_dealloced_not_returned_by_alloc)
        /*002c*/ 	.word	0x00000e70


	//----- nvinfo : EIATTR_FRAME_SIZE
	.align		4
.L_12:
        /*0030*/ 	.byte	0x04, 0x11
        /*0032*/ 	.short	(.L_14 - .L_13)
	.align		4
.L_13:
        /*0034*/ 	.word	index@(matmul_kernel)
        /*0038*/ 	.word	0x00000e70


	//----- nvinfo : EIATTR_MIN_STACK_SIZE
	.align		4
.L_14:
        /*003c*/ 	.byte	0x04, 0x12
        /*003e*/ 	.short	(.L_16 - .L_15)
	.align		4
.L_15:
        /*0040*/ 	.word	index@(matmul_kernel)
        /*0044*/ 	.word	0x00000e70
.L_16:


//--------------------- .nv.info.matmul_kernel    --------------------------
	.section	.nv.info.matmul_kernel,"",@"SHT_CUDA_INFO"
	.sectionflags	@""
	.align	4


	//----- nvinfo : EIATTR_CUDA_API_VERSION
	.align		4
        /*0000*/ 	.byte	0x04, 0x37
        /*0002*/ 	.short	(.L_18 - .L_17)
.L_17:
        /*0004*/ 	.word	0x00000081


	//----- nvinfo : EIATTR_KPARAM_INFO
	.align		4
.L_18:
        /*0008*/ 	.byte	0x04, 0x17
        /*000a*/ 	.short	(.L_20 - .L_19)
.L_19:
        /*000c*/ 	.word	0x00000000
        /*0010*/ 	.short	0x000d
        /*0012*/ 	.short	0x0048
        /*0014*/ 	.byte	0x00, 0xf4, 0x21, 0x00


	//----- nvinfo : EIATTR_KPARAM_INFO
	.align		4
.L_20:
        /*0018*/ 	.byte	0x04, 0x17
        /*001a*/ 	.short	(.L_22 - .L_21)
.L_21:
        /*001c*/ 	.word	0x00000000
        /*0020*/ 	.short	0x000c
        /*0022*/ 	.short	0x0040
        /*0024*/ 	.byte	0x00, 0xf4, 0x21, 0x00


	//----- nvinfo : EIATTR_KPARAM_INFO
	.align		4
.L_22:
        /*0028*/ 	.byte	0x04, 0x17
        /*002a*/ 	.short	(.L_24 - .L_23)
.L_23:
        /*002c*/ 	.word	0x00000000
        /*0030*/ 	.short	0x000b
        /*0032*/ 	.short	0x0038
        /*0034*/ 	.byte	0x00, 0xf0, 0x11, 0x00


	//----- nvinfo : EIATTR_KPARAM_INFO
	.align		4
.L_24:
        /*0038*/ 	.byte	0x04, 0x17
        /*003a*/ 	.short	(.L_26 - .L_25)
.L_25:
        /*003c*/ 	.word	0x00000000
        /*0040*/ 	.short	0x000a
        /*0042*/ 	.short	0x0034
        /*0044*/ 	.byte	0x00, 0xf0, 0x11, 0x00


	//----- nvinfo : EIATTR_KPARAM_INFO
	.align		4
.L_26:
        /*0048*/ 	.byte	0x04, 0x17
        /*004a*/ 	.short	(.L_28 - .L_27)
.L_27:
        /*004c*/ 	.word	0x00000000
        /*0050*/ 	.short	0x0009
        /*0052*/ 	.short	0x0030
        /*0054*/ 	.byte	0x00, 0xf0, 0x11, 0x00


	//----- nvinfo : EIATTR_KPARAM_INFO
	.align		4
.L_28:
        /*0058*/ 	.byte	0x04, 0x17
        /*005a*/ 	.short	(.L_30 - .L_29)
.L_29:
        /*005c*/ 	.word	0x00000000
        /*0060*/ 	.short	0x0008
        /*0062*/ 	.short	0x002c
        /*0064*/ 	.byte	0x00, 0xf0, 0x11, 0x00


	//----- nvinfo : EIATTR_KPARAM_INFO
	.align		4
.L_30:
        /*0068*/ 	.byte	0x04, 0x17
        /*006a*/ 	.short	(.L_32 - .L_31)
.L_31:
        /*006c*/ 	.word	0x00000000
        /*0070*/ 	.short	0x0007
        /*0072*/ 	.short	0x0028
        /*0074*/ 	.byte	0x00, 0xf0, 0x11, 0x00


	//----- nvinfo : EIATTR_KPARAM_INFO
	.align		4
.L_32:
        /*0078*/ 	.byte	0x04, 0x17
        /*007a*/ 	.short	(.L_34 - .L_33)
.L_33:
        /*007c*/ 	.word	0x00000000
        /*0080*/ 	.short	0x0006
        /*0082*/ 	.short	0x0024
        /*0084*/ 	.byte	0x00, 0xf0, 0x11, 0x00


	//----- nvinfo : EIATTR_KPARAM_INFO
	.align		4
.L_34:
        /*0088*/ 	.byte	0x04, 0x17
        /*008a*/ 	.short	(.L_36 - .L_35)
.L_35:
        /*008c*/ 	.word	0x00000000
        /*0090*/ 	.short	0x0005
        /*0092*/ 	.short	0x0020
        /*0094*/ 	.byte	0x00, 0xf0, 0x11, 0x00


	//----- nvinfo : EIATTR_KPARAM_INFO
	.align		4
.L_36:
        /*0098*/ 	.byte	0x04, 0x17
        /*009a*/ 	.short	(.L_38 - .L_37)
.L_37:
        /*009c*/ 	.word	0x00000000
        /*00a0*/ 	.short	0x0004
        /*00a2*/ 	.short	0x001c
        /*00a4*/ 	.byte	0x00, 0xf0, 0x11, 0x00


	//----- nvinfo : EIATTR_KPARAM_INFO
	.align		4
.L_38:
        /*00a8*/ 	.byte	0x04, 0x17
        /*00aa*/ 	.short	(.L_40 - .L_39)
.L_39:
        /*00ac*/ 	.word	0x00000000
        /*00b0*/ 	.short	0x0003
        /*00b2*/ 	.short	0x0018
        /*00b4*/ 	.byte	0x00, 0xf0, 0x11, 0x00


	//----- nvinfo : EIATTR_KPARAM_INFO
	.align		4
.L_40:
        /*00b8*/ 	.byte	0x04, 0x17
        /*00ba*/ 	.short	(.L_42 - .L_41)
.L_41:
        /*00bc*/ 	.word	0x00000000
        /*00c0*/ 	.short	0x0002
        /*00c2*/ 	.short	0x0010
        /*00c4*/ 	.byte	0x00, 0xf4, 0x21, 0x00


	//----- nvinfo : EIATTR_KPARAM_INFO
	.align		4
.L_42:
        /*00c8*/ 	.byte	0x04, 0x17
        /*00ca*/ 	.short	(.L_44 - .L_43)
.L_43:
        /*00cc*/ 	.word	0x00000000
        /*00d0*/ 	.short	0x0001
        /*00d2*/ 	.short	0x0008
        /*00d4*/ 	.byte	0x00, 0xf4, 0x21, 0x00


	//----- nvinfo : EIATTR_KPARAM_INFO
	.align		4
.L_44:
        /*00d8*/ 	.byte	0x04, 0x17
        /*00da*/ 	.short	(.L_46 - .L_45)
.L_45:
        /*00dc*/ 	.word	0x00000000
        /*00e0*/ 	.short	0x0000
        /*00e2*/ 	.short	0x0000
        /*00e4*/ 	.byte	0x00, 0xf4, 0x21, 0x00


	//----- nvinfo : EIATTR_EXPLICIT_CLUSTER
	.align		4
.L_46:
        /*00e8*/ 	.byte	0x01, 0x3e
	.zero		2


	//----- nvinfo : EIATTR_CTA_PER_CLUSTER
	.align		4
        /*00ec*/ 	.byte	0x04, 0x3d
        /*00ee*/ 	.short	(.L_48 - .L_47)
.L_47:
        /*00f0*/ 	.word	0x00000002
        /*00f4*/ 	.word	0x00000001
        /*00f8*/ 	.word	0x00000001


	//----- nvinfo : EIATTR_AT_ENTRY_FRAGMENTS
	.align		4
.L_48:
        /*00fc*/ 	.byte	0x04, 0x4f
        /*00fe*/ 	.short	(.L_50 - .L_49)


	//   ....[0]....
.L_49:
        /*0100*/ 	.word	0x00000004


	//   ....[1]....
        /*0104*/ 	.word	0x00000005


	//----- nvinfo : EIATTR_RESERVED_SMEM_USED
	.align		4
.L_50:
        /*0108*/ 	.byte	0x01, 0x41
	.zero		2


	//----- nvinfo : EIATTR_SPARSE_MMA_MASK
	.align		4
        /*010c*/ 	.byte	0x03, 0x50
        /*010e*/ 	.short	0x0000


	//----- nvinfo : EIATTR_TCGEN05_2CTA_USED
	.align		4
        /*0110*/ 	.byte	0x01, 0x52
	.zero		2


	//----- nvinfo : EIATTR_MAXREG_COUNT
	.align		4
        /*0114*/ 	.byte	0x03, 0x1b
        /*0116*/ 	.short	0x00ff


	//----- nvinfo : EIATTR_NUM_BARRIERS
	.align		4
        /*0118*/ 	.byte	0x02, 0x4c
        /*011a*/ 	.byte	0x01
	.zero		1


	//----- nvinfo : EIATTR_ANNOTATIONS
	.align		4
        /*011c*/ 	.byte	0x04, 0x55
        /*011e*/ 	.short	(.L_52 - .L_51)


	//   ....[0]....
.L_51:
        /*0120*/ 	.word	0x00000001
        /*0124*/ 	.byte	0x70, 0x53, 0x00, 0x00, 0x01, 0x00, 0x00, 0x00, 0xa0, 0x53, 0x00, 0x00, 0x01, 0x00, 0x00, 0x00
        /* <DEDUP_REMOVED lines=1881> */
        /*76c4*/ 	.byte	0xd0, 0xf9, 0x02, 0x00


	//----- nvinfo : EIATTR_INT_WARP_WIDE_INSTR_OFFSETS
	.align		4
.L_52:
        /*76c8*/ 	.byte	0x04, 0x31
        /*76ca*/ 	.short	(.L_54 - .L_53)


	//   ....[0]....
.L_53:
        /*76cc*/ 	.word	0x00005230


	//   ....[1]....
        /*76d0*/ 	.word	0x00005280


	//   ....[2]....
        /*76d4*/ 	.word	0x00005350


	//   ....[3]....
        /*76d8*/ 	.word	0x00034f70


	//   ....[4]....
        /*76dc*/ 	.word	0x00034fc0


	//----- nvinfo : EIATTR_COOP_GROUP_MASK_REGIDS
	.align		4
.L_54:
        /*76e0*/ 	.byte	0x04, 0x29
        /*76e2*/ 	.short	(.L_56 - .L_55)


	//   ....[0]....
.L_55:
        /*76e4*/ 	.word	0xffffffff


	//   ....[1]....
        /*76e8*/ 	.word	0xffffffff


	//   ....[2]....
        /*76ec*/ 	.word	0xffffffff


	//   ....[3]....
        /*76f0*/ 	.word	0xffffffff


	//----- nvinfo : EIATTR_COOP_GROUP_INSTR_OFFSETS
	.align		4
.L_56:
        /*76f4*/ 	.byte	0x04, 0x28
        /*76f6*/ 	.short	(.L_58 - .L_57)


	//   ....[0]....
.L_57:
        /*76f8*/ 	.word	0x00000070


	//   ....[1]....
        /*76fc*/ 	.word	0x00000670


	//   ....[2]....
        /*7700*/ 	.word	0x00034e00


	//   ....[3]....
        /*7704*/ 	.word	0x00035070


	//----- nvinfo : EIATTR_VRC_CTA_INIT_COUNT
	.align		4
.L_58:
        /*7708*/ 	.byte	0x02, 0x4a
        /*770a*/ 	.byte	0x80
	.zero		1


	//----- nvinfo : EIATTR_MBARRIER_INSTR_OFFSETS
	.align		4
        /*770c*/ 	.byte	0x04, 0x39
        /*770e*/ 	.short	(.L_60 - .L_59)


	//   ....[0]....
.L_59:
        /*7710*/ 	.word	0x000002f0
        /*7714*/ 	.word	0x00000007
        /*7718*/ 	.word	0x00000000
        /*771c*/ 	.short	0x010a
        /*771e*/ 	.byte	0xff
	.zero		1


	//   ....[1]....
        /*7720*/ 	.word	0x00000310
        /*7724*/ 	.word	0x00000007
        /*7728*/ 	.word	0x00000000
        /*772c*/ 	.short	0x010a
        /*772e*/ 	.byte	0xff
	.zero		1


	//   ....[2]....
        /*7730*/ 	.word	0x000004e0
        /*7734*/ 	.word	0x00000009
        /*7738*/ 	.word	0x00000000
        /*773c*/ 	.short	0x010a
        /*773e*/ 	.byte	0xff
	.zero		1


	//   ....[3]....
        /*7740*/ 	.word	0x00000500
        /*7744*/ 	.word	0x00000009
        /*7748*/ 	.word	0x00000000
        /*774c*/ 	.short	0x010a
        /*774e*/ 	.byte	0xff
	.zero		1


	//   ....[4]....
        /*7750*/ 	.word	0x000005f0
        /*7754*/ 	.word	0x00000005
        /*7758*/ 	.word	0x00000000
        /*775c*/ 	.short	0x0101
        /*775e*/ 	.byte	0xff
	.zero		1


	//   ....[5]....
        /*7760*/ 	.word	0x00005400
        /*7764*/ 	.word	0x000000ff
        /*7768*/ 	.word	0x00000000
        /*776c*/ 	.short	0x0100
        /*776e*/ 	.byte	0x0a
	.zero		1


	//   ....[6]....
        /*7770*/ 	.word	0x00005490
        /*7774*/ 	.word	0x000000ff
        /*7778*/ 	.word	0x00058008
        /*777c*/ 	.short	0x0100
        /*777e*/ 	.byte	0x07
	.zero		1


	//   ....[7]....
        /*7780*/ 	.word	0x0001f670
        /*7784*/ 	.word	0x000000ff
        /*7788*/ 	.word	0x00000000
        /*778c*/ 	.short	0x010a
        /*778e*/ 	.byte	0x0a
	.zero		1


	//   ....[8]....
        /*7790*/ 	.word	0x0002e990
        /*7794*/ 	.word	0x000000ff
        /*7798*/ 	.word	0x00000000
        /*779c*/ 	.short	0x010a
        /*779e*/ 	.byte	0x0a
	.zero		1


	//   ....[9]....
        /*77a0*/ 	.word	0x0002ea50
        /*77a4*/ 	.word	0x000000ff
        /*77a8*/ 	.word	0x00058000
        /*77ac*/ 	.short	0x0108
        /*77ae*/ 	.byte	0x07
	.zero		1


	//   ....[10]....
        /*77b0*/ 	.word	0x0002eb20
        /*77b4*/ 	.word	0x000000ff
        /*77b8*/ 	.word	0x00058008
        /*77bc*/ 	.short	0x0108
        /*77be*/ 	.byte	0x07
	.zero		1


	//   ....[11]....
        /*77c0*/ 	.word	0x000350a0
        /*77c4*/ 	.word	0x00000007
        /*77c8*/ 	.word	0x00000000
        /*77cc*/ 	.short	0x010a
        /*77ce*/ 	.byte	0xff
	.zero		1


	//   ....[12]....
        /*77d0*/ 	.word	0x00035100
        /*77d4*/ 	.word	0x00000009
        /*77d8*/ 	.word	0x00000000
        /*77dc*/ 	.short	0x010a
        /*77de*/ 	.byte	0xff
	.zero		1


	//   ....[13]....
        /*77e0*/ 	.word	0x00035150
        /*77e4*/ 	.word	0x000000ff
        /*77e8*/ 	.word	0x00000000
        /*77ec*/ 	.short	0x010a
        /*77ee*/ 	.byte	0x0a
	.zero		1


	//   ....[14]....
        /*77f0*/ 	.word	0x00035180
        /*77f4*/ 	.word	0x000000ff
        /*77f8*/ 	.word	0x00000000
        /*77fc*/ 	.short	0x010a
        /*77fe*/ 	.byte	0x0a
	.zero		1


	//----- nvinfo : EIATTR_NUM_MBARRIERS
	.align		4
.L_60:
        /*7800*/ 	.byte	0x03, 0x38
        /*7802*/ 	.short	0x0002


	//----- nvinfo : EIATTR_EXIT_INSTR_OFFSETS
	.align		4
        /*7804*/ 	.byte	0x04, 0x1c
        /*7806*/ 	.short	(.L_62 - .L_61)


	//   ....[0]....
.L_61:
        /*7808*/ 	.word	0x00035080


	//----- nvinfo : EIATTR_REQNTID
	.align		4
.L_62:
        /*780c*/ 	.byte	0x04, 0x10
        /*780e*/ 	.short	(.L_64 - .L_63)
.L_63:
        /*7810*/ 	.word	0x00000080
        /*7814*/ 	.word	0x00000001
        /*7818*/ 	.word	0x00000001


	//----- nvinfo : EIATTR_CRS_STACK_SIZE
	.align		4
.L_64:
        /*781c*/ 	.byte	0x04, 0x1e
        /*781e*/ 	.short	(.L_66 - .L_65)
.L_65:
        /*7820*/ 	.word	0x00000000


	//----- nvinfo : EIATTR_CBANK_PARAM_SIZE
	.align		4
.L_66:
        /*7824*/ 	.byte	0x03, 0x19
        /*7826*/ 	.short	0x0050


	//----- nvinfo : EIATTR_PARAM_CBANK
	.align		4
        /*7828*/ 	.byte	0x04, 0x0a
        /*782a*/ 	.short	(.L_68 - .L_67)
	.align		4
.L_67:
        /*782c*/ 	.word	index@(.nv.constant0.matmul_kernel)
        /*7830*/ 	.short	0x0380
        /*7832*/ 	.short	0x0050


	//----- nvinfo : EIATTR_SW_WAR
	.align		4
.L_68:
        /*7834*/ 	.byte	0x04, 0x36
        /*7836*/ 	.short	(.L_70 - .L_69)
.L_69:
        /*7838*/ 	.word	0x00000008
.L_70:


//--------------------- .nv.compat                --------------------------
	.section	.nv.compat,"",@"SHT_CUDA_COMPAT_INFO"
	.align	4
        /*0000*/ 	.byte	0x02, 0x02, 0x02, 0x00, 0x02, 0x05, 0x05, 0x00, 0x02, 0x03, 0x00, 0x00, 0x02, 0x06, 0x01, 0x00


//--------------------- .nv.callgraph             --------------------------
	.section	.nv.callgraph,"",@"SHT_CUDA_CALLGRAPH"
	.align	4
	.sectionentsize	8
	.align		4
        /*0000*/ 	.word	0x00000000
	.align		4
        /*0004*/ 	.word	0xffffffff
	.align		4
        /*0008*/ 	.word	0x00000000
	.align		4
        /*000c*/ 	.word	0xfffffffe
	.align		4
        /*0010*/ 	.word	0x00000000
	.align		4
        /*0014*/ 	.word	0xfffffffd
	.align		4
        /*0018*/ 	.word	0x00000000
	.align		4
        /*001c*/ 	.word	0xfffffffc


//--------------------- .text.matmul_kernel       --------------------------
	.section	.text.matmul_kernel,"ax",@progbits
	.align	128
        .global         matmul_kernel
        .type           matmul_kernel,@function
        .size           matmul_kernel,(.L_x_30 - matmul_kernel)
        .other          matmul_kernel,@"STO_CUDA_ENTRY STV_DEFAULT"
matmul_kernel:
.text.matmul_kernel:
[----:B------:R-:W1:Y:S01]  /*0000*/  LDC R1, c[0x0][0x37c] ;  /* 0x0000df00ff017b82 */ /* 0x000e620000000800 */
[----:B------:R-:W2:Y:S01]  /*0010*/  S2R R0, SR_TID.X ;  /* 0x0000000000007919 */ /* 0x000ea20000002100 */
[----:B-1----:R-:W-:Y:S01]  /*0020*/  VIADD R1, R1, 0xfffff190 ;  /* 0xfffff19001017836 */ /* 0x002fe20000000000 */
[----:B--2---:R-:W-:-:S13]  /*0030*/  ISETP.GE.U32.AND P0, PT, R0, 0x20, PT ;  /* 0x000000200000780c */ /* 0x004fda0003f06070 */
[----:B------:R-:W-:Y:S02]  /*0040*/  VOTEU.ANY UP0, P0 ;  /* 0x0000000000ff7886 */ /* 0x000fe40000000100 */
[----:B------:R-:W-:Y:S05]  /*0050*/  BRA.U UP0, `(.L_x_0) ;  /* 0x0000000500887547 */ /* 0x000fea000b800000 */
[----:B------:R-:W1:Y:S01]  /*0060*/  S2R R11, SR_CgaCtaId ;  /* 0x00000000000b7919 */ /* 0x000e620000008800 */
[----:B------:R-:W-:Y:S01]  /*0070*/  NOP ;  /* 0x0000000000007918 */ /* 0x000fe20000000000 */
[----:B------:R-:W-:-:S04]  /*0080*/  MOV R0, 0x40 ;  /* 0x0000004000007802 */ /* 0x000fc80000000f00 */
[----:B-1----:R-:W-:Y:S02]  /*0090*/  LEA R2, R11, R0, 0x18 ;  /* 0x000000000b027211 */ /* 0x002fe400078ec0ff */
[----:B------:R-:W-:-:S04]  /*00a0*/  MOV R0, 0x400 ;  /* 0x0000040000007802 */ /* 0x000fc80000000f00 */
[----:B------:R-:W1:Y:S01]  /*00b0*/  LDS.U8 R2, [R2] ;  /* 0x0000000002027984 */ /* 0x000e620000000000 */
[----:B------:R-:W-:Y:S02]  /*00c0*/  LEA R0, R11, R0, 0x18 ;  /* 0x000000000b007211 */ /* 0x000fe400078ec0ff */
[----:B-1----:R-:W-:-:S13]  /*00d0*/  ISETP.NE.AND P0, PT, R2, RZ, PT ;  /* 0x000000ff0200720c */ /* 0x002fda0003f05270 */
[----:B------:R-:W-:Y:S05]  /*00e0*/  @P0 BRA `(.L_x_1) ;  /* 0x00000004004c0947 */ /* 0x000fea0003800000 */
[C---:B------:R-:W-:Y:S02]  /*00f0*/  LOP3.LUT R2, R11.reuse, 0x1, RZ, 0xc0, !PT ;  /* 0x000000010b027812 */ /* 0x040fe400078ec0ff */
[----:B------:R-:W-:Y:S02]  /*0100*/  LOP3.LUT R5, R11, 0x1, RZ, 0x3c, !PT ;  /* 0x000000010b057812 */ /* 0x000fe400078e3cff */
[----:B------:R-:W-:-:S13]  /*0110*/  ISETP.NE.U32.AND P0, PT, R2, 0x1, PT ;  /* 0x000000010200780c */ /* 0x000fda0003f05070 */
[----:B------:R-:W-:Y:S05]  /*0120*/  @!P0 BRA `(.L_x_2) ;  /* 0x0000000000c08947 */ /* 0x000fea0003800000 */
[----:B------:R-:W-:Y:S01]  /*0130*/  ELECT P1, URZ, PT ;  /* 0x0000000000ff782f */ /* 0x000fe20003820000 */
[----:B------:R-:W-:-:S12]  /*0140*/  BSSY B0, `(.L_x_2) ;  /* 0x000002e000007945 */ /* 0x000fd80003800000 */
[----:B------:R-:W-:Y:S05]  /*0150*/  @!P1 BRA `(.L_x_3) ;  /* 0x0000000000b09947 */ /* 0x000fea0003800000 */
[----:B------:R-:W-:-:S05]  /*0160*/  UMOV UR4, 0x10 ;  /* 0x0000001000047882 */ /* 0x000fca0000000000 */
[----:B------:R-:W-:Y:S04]  /*0170*/  DEPBAR.LE SB1, 0x36 ;  /* 0x00009d800000791a */ /* 0x000fe80000000000 */
[----:B------:R-:W1:Y:S02]  /*0180*/  UTCATOMSWS.2CTA.FIND_AND_SET.ALIGN UP1, UR4, UR4 ;  /* 0x00000004000475e3 */ /* 0x000e640008220800 */
[----:B-1----:R-:W-:Y:S01]  /*0190*/  PLOP3.LUT P1, PT, PT, PT, UP1, 0x80, 0x8 ;  /* 0x000000000008781c */ /* 0x002fe20003f2f018 */
[----:B------:R-:W-:-:S03]  /*01a0*/  IMAD.U32 R4, RZ, RZ, UR4 ;  /* 0x00000004ff047e24 */ /* 0x000fc6000f8e00ff */
[----:B------:R-:W-:-:S04]  /*01b0*/  SEL R2, RZ, 0xffffffff, !P1 ;  /* 0xffffffffff027807 */ /* 0x000fc80004800000 */
[----:B------:R-:W-:-:S13]  /*01c0*/  ISETP.NE.AND P1, PT, R2, RZ, PT ;  /* 0x000000ff0200720c */ /* 0x000fda0003f25270 */
[----:B------:R-:W-:Y:S05]  /*01d0*/  @P1 BRA `(.L_x_4) ;  /* 0x0000000000241947 */ /* 0x000fea0003800000 */
.L_x_5:
[----:B------:R-:W-:Y:S05]  /*01e0*/  NANOSLEEP 0x64 ;  /* 0x000000640000795d */ /* 0x000fea0003800000 */
[----:B------:R-:W-:-:S05]  /*01f0*/  UMOV UR4, 0x10 ;  /* 0x0000001000047882 */ /* 0x000fca0000000000 */
[----:B------:R-:W-:Y:S04]  /*0200*/  DEPBAR.LE SB1, 0x36 ;  /* 0x00009d800000791a */ /* 0x000fe80000000000 */
[----:B------:R-:W1:Y:S02]  /*0210*/  UTCATOMSWS.2CTA.FIND_AND_SET.ALIGN UP1, UR4, UR4 ;  /* 0x00000004000475e3 */ /* 0x000e640008220800 */
[----:B-1----:R-:W-:Y:S01]  /*0220*/  PLOP3.LUT P1, PT, PT, PT, UP1, 0x80, 0x8 ;  /* 0x000000000008781c */ /* 0x002fe20003f2f018 */
[----:B------:R-:W-:-:S03]  /*0230*/  IMAD.U32 R4, RZ, RZ, UR4 ;  /* 0x00000004ff047e24 */ /* 0x000fc6000f8e00ff */
[----:B------:R-:W-:-:S04]  /*0240*/  SEL R2, RZ, 0xffffffff, !P1 ;  /* 0xffffffffff027807 */ /* 0x000fc80004800000 */
[----:B------:R-:W-:-:S13]  /*0250*/  ISETP.NE.AND P1, PT, R2, RZ, PT ;  /* 0x000000ff0200720c */ /* 0x000fda0003f25270 */
[----:B------:R-:W-:Y:S05]  /*0260*/  @!P1 BRA `(.L_x_5) ;  /* 0xfffffffc00dc9947 */ /* 0x000fea000383ffff */
.L_x_4:
[----:B------:R-:W-:Y:S01]  /*0270*/  MOV R2, 0x60 ;  /* 0x0000006000027802 */ /* 0x000fe20000000f00 */
[----:B------:R-:W-:Y:S01]  /*0280*/  IMAD.MOV.U32 R10, RZ, RZ, 0x4 ;  /* 0x00000004ff0a7424 */ /* 0x000fe200078e00ff */
[----:B------:R-:W-:Y:S01]  /*0290*/  MOV R3, 0x58 ;  /* 0x0000005800037802 */ /* 0x000fe20000000f00 */
[----:B------:R-:W-:Y:S01]  /*02a0*/  IMAD.MOV.U32 R13, RZ, RZ, 0xffff ;  /* 0x0000ffffff0d7424 */ /* 0x000fe200078e00ff */
[C---:B------:R-:W-:Y:S02]  /*02b0*/  LEA R6, R11.reuse, R2, 0x18 ;  /* 0x000000020b067211 */ /* 0x040fe400078ec0ff */
[----:B------:R-:W-:-:S03]  /*02c0*/  LEA R7, R11, R3, 0x18 ;  /* 0x000000030b077211 */ /* 0x000fc600078ec0ff */
[----:B------:R-:W1:Y:S02]  /*02d0*/  LDS R2, [R6] ;  /* 0x0000000006027984 */ /* 0x000e640000000800 */
[----:B-1----:R-:W-:-:S04]  /*02e0*/  SHF.L.U32 R2, R2, 0x1f, RZ ;  /* 0x0000001f02027819 */ /* 0x002fc800000006ff */
[----:B------:R-:W1:Y:S02]  /*02f0*/  SYNCS.PHASECHK.TRANS64.TRYWAIT P1, [R7+URZ], R2 ;  /* 0x00000002070075a7 */ /* 0x000e6400080211ff */
[----:B-1----:R-:W-:Y:S05]  /*0300*/  @P1 BRA `(.L_x_6) ;  /* 0x0000000000081947 */ /* 0x002fea0003800000 */
[----:B------:R-:W1:Y:S02]  /*0310*/  SYNCS.PHASECHK.TRANS64.TRYWAIT P1, [R7+URZ], R2 ;  /* 0x00000002070075a7 */ /* 0x000e6400080211ff */
[----:B-1----:R-:W-:Y:S05]  /*0320*/  @!P1 BRA `(.L_x_7) ;  /* 0x0000034c00589947 */ /* 0x002fea0003800000 */
.L_x_6:
[----:B------:R-:W-:Y:S01]  /*0330*/  HFMA2 R12, -RZ, RZ, 0, 5.9604644775390625e-08 ;  /* 0x00000001ff0c7431 */ /* 0x000fe200000001ff */
[C---:B------:R-:W-:Y:S01]  /*0340*/  PRMT R9, R5.reuse, 0x654, R7 ;  /* 0x0000065405097816 */ /* 0x040fe20000000007 */
[C---:B-1----:R-:W-:Y:S01]  /*0350*/  IMAD.SHL.U32 R3, R4.reuse, 0x20, RZ ;  /* 0x0000002004037824 */ /* 0x042fe200078e00ff */
[----:B------:R-:W-:Y:S01]  /*0360*/  PRMT R8, R5, 0x654, R0 ;  /* 0x0000065405087816 */ /* 0x000fe20000000000 */
[----:B------:R-:W-:Y:S01]  /*0370*/  VIADD R7, R4, 0x10 ;  /* 0x0000001004077836 */ /* 0x000fe20000000000 */
[----:B------:R1:W-:Y:S01]  /*0380*/  SYNCS.ARRIVE.TRANS64.RED RZ, [R9+URZ], R10 ;  /* 0x0000000a09ff79a7 */ /* 0x0003e200080004ff */
[----:B------:R-:W-:Y:S01]  /*0390*/  SHF.L.U32 R2, R13, R4, RZ ;  /* 0x000000040d027219 */ /* 0x000fe200000006ff */
[----:B------:R2:W-:Y:S02]  /*03a0*/  STS [R0], R3 ;  /* 0x0000000300007388 */ /* 0x0005e40000000800 */
[----:B------:R-:W-:Y:S02]  /*03b0*/  SHF.L.U32 R7, R12, R7, RZ ;  /* 0x000000070c077219 */ /* 0x000fe400000006ff */
[----:B------:R2:W-:Y:S02]  /*03c0*/  STAS [R8.64], R4 ;  /* 0x0000000408007dbd */ /* 0x0005e4000c0008ff */
[----:B------:R-:W-:-:S02]  /*03d0*/  LOP3.LUT R2, R7, R2, RZ, 0xfc, !PT ;  /* 0x0000000207027212 */ /* 0x000fc400078efcff */
[----:B-1----:R-:W-:-:S04]  /*03e0*/  MOV R10, 0x50 ;  /* 0x00000050000a7802 */ /* 0x002fc80000000f00 */
[----:B------:R-:W-:-:S05]  /*03f0*/  LEA R7, R11, R10, 0x18 ;  /* 0x0000000a0b077211 */ /* 0x000fca00078ec0ff */
[----:B------:R2:W-:Y:S04]  /*0400*/  ATOMS.OR RZ, [R7], R2 ;  /* 0x0000000207ff738c */ /* 0x0005e80003000000 */
[----:B------:R2:W-:Y:S02]  /*0410*/  ATOMS.XOR RZ, [R6], R12 ;  /* 0x0000000c06ff738c */ /* 0x0005e40003800000 */
.L_x_3:
[----:B------:R-:W-:Y:S05]  /*0420*/  BSYNC B0 ;  /* 0x0000000000007941 */ /* 0x000fea0003800000 */
.L_x_2:
[----:B------:R-:W-:Y:S05]  /*0430*/  @P0 BRA `(.L_x_8) ;  /* 0x0000000000880947 */ /* 0x000fea0003800000 */
[----:B------:R-:W-:Y:S05]  /*0440*/  WARPSYNC.ALL ;  /* 0x0000000000007948 */ /* 0x000fea0003800000 */
[----:B------:R-:W-:Y:S01]  /*0450*/  NOP ;  /* 0x0000000000007918 */ /* 0x000fe20000000000 */
[----:B------:R-:W-:-:S13]  /*0460*/  ELECT P0, URZ, PT ;  /* 0x0000000000ff782f */ /* 0x000fda0003800000 */
[----:B------:R-:W-:Y:S05]  /*0470*/  @!P0 BRA `(.L_x_8) ;  /* 0x0000000000788947 */ /* 0x000fea0003800000 */
[----:B--2---:R-:W-:Y:S02]  /*0480*/  MOV R2, 0x60 ;  /* 0x0000006000027802 */ /* 0x004fe40000000f00 */
[----:B------:R-:W-:Y:S02]  /*0490*/  MOV R4, 0x58 ;  /* 0x0000005800047802 */ /* 0x000fe40000000f00 */
[C---:B------:R-:W-:Y:S02]  /*04a0*/  LEA R6, R11.reuse, R2, 0x18 ;  /* 0x000000020b067211 */ /* 0x040fe400078ec0ff */
[----:B------:R-:W-:-:S03]  /*04b0*/  LEA R9, R11, R4, 0x18 ;  /* 0x000000040b097211 */ /* 0x000fc600078ec0ff */
[----:B------:R-:W1:Y:S02]  /*04c0*/  LDS R2, [R6] ;  /* 0x0000000006027984 */ /* 0x000e640000000800 */
[----:B-1----:R-:W-:-:S04]  /*04d0*/  IMAD.U32 R2, R2, -0x80000000, RZ ;  /* 0x8000000002027824 */ /* 0x002fc800078e00ff */
[----:B------:R-:W1:Y:S02]  /*04e0*/  SYNCS.PHASECHK.TRANS64.TRYWAIT P0, [R9+URZ], R2 ;  /* 0x00000002090075a7 */ /* 0x000e6400080011ff */
[----:B-1----:R-:W-:Y:S05]  /*04f0*/  @P0 BRA `(.L_x_9) ;  /* 0x0000000000080947 */ /* 0x002fea0003800000 */
[----:B------:R-:W1:Y:S02]  /*0500*/  SYNCS.PHASECHK.TRANS64.TRYWAIT P0, [R9+URZ], R2 ;  /* 0x00000002090075a7 */ /* 0x000e6400080011ff */
[----:B-1----:R-:W-:Y:S05]  /*0510*/  @!P0 BRA `(.L_x_10) ;  /* 0x0000034800f48947 */ /* 0x002fea0003800000 */
.L_x_9:
[----:B------:R-:W2:Y:S01]  /*0520*/  LDS R2, [R0] ;  /* 0x0000000000027984 */ /* 0x000ea20000000800 */
[----:B------:R-:W-:Y:S01]  /*0530*/  IMAD.MOV.U32 R7, RZ, RZ, 0xffff ;  /* 0x0000ffffff077424 */ /* 0x000fe200078e00ff */
[----:B------:R-:W-:Y:S01]  /*0540*/  PRMT R5, R5, 0x654, R9 ;  /* 0x0000065405057816 */ /* 0x000fe20000000009 */
[----:B------:R-:W-:Y:S01]  /*0550*/  IMAD.MOV.U32 R13, RZ, RZ, 0x1 ;  /* 0x00000001ff0d7424 */ /* 0x000fe200078e00ff */
[C---:B-12---:R-:W-:Y:S01]  /*0560*/  SHF.L.U32 R3, R2.reuse, 0x5, RZ ;  /* 0x0000000502037819 */ /* 0x046fe200000006ff */
[----:B------:R-:W-:Y:S01]  /*0570*/  VIADD R4, R2, 0x10 ;  /* 0x0000001002047836 */ /* 0x000fe20000000000 */
[----:B------:R-:W-:-:S03]  /*0580*/  SHF.L.U32 R2, R7, R2, RZ ;  /* 0x0000000207027219 */ /* 0x000fc600000006ff */
[----:B------:R1:W-:Y:S01]  /*0590*/  STS [R0], R3 ;  /* 0x0000000300007388 */ /* 0x0003e20000000800 */
[----:B------:R-:W-:Y:S02]  /*05a0*/  SHF.L.U32 R7, R13, R4, RZ ;  /* 0x000000040d077219 */ /* 0x000fe400000006ff */
[----:B------:R-:W-:Y:S02]  /*05b0*/  MOV R4, 0x50 ;  /* 0x0000005000047802 */ /* 0x000fe40000000f00 */
[----:B------:R-:W-:Y:S02]  /*05c0*/  LOP3.LUT R2, R7, R2, RZ, 0xfc, !PT ;  /* 0x0000000207027212 */ /* 0x000fe400078efcff */
[----:B------:R-:W-:-:S05]  /*05d0*/  LEA R11, R11, R4, 0x18 ;  /* 0x000000040b0b7211 */ /* 0x000fca00078ec0ff */
[----:B------:R1:W-:Y:S01]  /*05e0*/  ATOMS.OR RZ, [R11], R2 ;  /* 0x000000020bff738c */ /* 0x0003e20003000000 */
[----:B------:R1:W-:Y:S03]  /*05f0*/  SYNCS.ARRIVE.TRANS64.RED.A1T0 RZ, [R5+URZ], RZ ;  /* 0x000000ff05ff79a7 */ /* 0x0003e600081004ff */
[----:B------:R1:W-:Y:S01]  /*0600*/  ATOMS.XOR RZ, [R6], R13 ;  /* 0x0000000d06ff738c */ /* 0x0003e20003800000 */
[----:B------:R-:W-:Y:S05]  /*0610*/  BRA `(.L_x_8) ;  /* 0x0000000000107947 */ /* 0x000fea0003800000 */
.L_x_1:
[----:B------:R-:W-:Y:S01]  /*0620*/  IMAD.MOV.U32 R3, RZ, RZ, -0x1 ;  /* 0xffffffffff037424 */ /* 0x000fe200078e00ff */
[----:B------:R-:W-:-:S04]  /*0630*/  MOV R2, 0x660 ;  /* 0x0000066000027802 */ /* 0x000fc80000000f00 */
[----:B------:R1:W-:Y:S03]  /*0640*/  STS [R0], R3 ;  /* 0x0000000300007388 */ /* 0x0003e60000000800 */
[----:B-1----:R-:W-:Y:S05]  /*0650*/  CALL.REL.NOINC `($__internal_1_$__cuda_sm10x_tcgen05_guardrail_trap_phase_invalid_during_alloc) ;  /* 0x0000034800e07944 */ /* 0x002fea0003c00000 */
.L_x_8:
[----:B------:R-:W-:Y:S05]  /*0660*/  WARPSYNC.ALL ;  /* 0x0000000000007948 */ /* 0x000fea0003800000 */
[----:B------:R-:W-:Y:S01]  /*0670*/  NOP ;  /* 0x0000000000007918 */ /* 0x000fe20000000000 */
.L_x_0:
[----:B-12---:R-:W1:Y:S08]  /*0680*/  LDC.64 R4, c[0x0][0x398] ;  /* 0x0000e600ff047b82 */ /* 0x006e700000000a00 */
[----:B------:R-:W2:Y:S02]  /*0690*/  S2UR UR5, SR_CgaSize ;  /* 0x00000000000579c3 */ /* 0x000ea40000008a00 */
[----:B--2---:R-:W-:-:S12]  /*06a0*/  UIMAD UR5, UR5, -0xa0, URZ ;  /* 0xffffff60050578a4 */ /* 0x004fd8000f8e02ff */
[----:B------:R-:W2:Y:S01]  /*06b0*/  LDCU UR5, c[0x0][UR5+0x2b0] ;  /* 0x00005600050577ac */ /* 0x000ea20008000800 */
[----:B------:R-:W3:Y:S01]  /*06c0*/  S2R R151, SR_CgaCtaId ;  /* 0x0000000000977919 */ /* 0x000ee20000008800 */
[----:B------:R-:W4:Y:S01]  /*06d0*/  LDCU.128 UR12, c[0x0][0x380] ;  /* 0x00007000ff0c77ac */ /* 0x000f220008000c00 */
[----:B------:R-:W5:Y:S01]  /*06e0*/  S2R R201, SR_TID.X ;  /* 0x0000000000c97919 */ /* 0x000f620000002100 */
[----:B------:R-:W2:Y:S01]  /*06f0*/  S2UR UR4, SR_CTAID.X ;  /* 0x00000000000479c3 */ /* 0x000ea20000002500 */
[----:B------:R-:W2:Y:S01]  /*0700*/  LDCU UR9, c[0x0][0x3b0] ;  /* 0x00007600ff0977ac */ /* 0x000ea20008000800 */
[----:B------:R-:W2:Y:S01]  /*0710*/  LDCU UR32, c[0x0][0x3b0] ;  /* 0x00007600ff2077ac */ /* 0x000ea20008000800 */
[----:B------:R-:W2:Y:S01]  /*0720*/  LDCU UR11, c[0x0][0x3b0] ;  /* 0x00007600ff0b77ac */ /* 0x000ea20008000800 */
[----:B------:R-:W2:Y:S01]  /*0730*/  LDCU UR16, c[0x0][0x3b0] ;  /* 0x00007600ff1077ac */ /* 0x000ea20008000800 */
[----:B-1----:R-:W-:Y:S01]  /*0740*/  IADD3 R0, PT, PT, R5, 0x7f, RZ ;  /* 0x0000007f05007810 */ /* 0x002fe20007ffe0ff */
[----:B------:R-:W1:Y:S01]  /*0750*/  LDCU UR17, c[0x0][0x3b0] ;  /* 0x00007600ff1177ac */ /* 0x000e620008000800 */
[----:B------:R-:W-:-:S02]  /*0760*/  IABS R14, R4 ;  /* 0x00000004000e7213 */ /* 0x000fc40000000000 */
[----:B------:R-:W-:Y:S01]  /*0770*/  SHF.R.S32.HI R3, RZ, 0x1f, R0 ;  /* 0x0000001fff037819 */ /* 0x000fe20000011400 */
[----:B------:R-:W1:Y:S03]  /*0780*/  LDCU UR18, c[0x0][0x3b0] ;  /* 0x00007600ff1277ac */ /* 0x000e660008000800 */
[----:B------:R-:W-:Y:S01]  /*0790*/  LEA.HI R3, R3, R0, RZ, 0x7 ;  /* 0x0000000003037211 */ /* 0x000fe200078f38ff */
[----:B------:R-:W1:Y:S01]  /*07a0*/  LDCU UR34, c[0x0][0x3b0] ;  /* 0x00007600ff2277ac */ /* 0x000e620008000800 */
[----:B--2---:R-:W-:Y:S01]  /*07b0*/  I2FP.F32.U32 R7, UR4 ;  /* 0x0000000400077c45 */ /* 0x004fe20008201000 */
[----:B------:R-:W2:Y:S01]  /*07c0*/  S2UR UR4, SR_CgaCtaId ;  /* 0x00000000000479c3 */ /* 0x000ea20000008800 */
[----:B------:R-:W-:Y:S01]  /*07d0*/  SHF.R.S32.HI R3, RZ, 0x7, R3 ;  /* 0x00000007ff037819 */ /* 0x000fe20000011403 */
[----:B------:R-:W1:Y:S01]  /*07e0*/  LDCU UR19, c[0x0][0x3b0] ;  /* 0x00007600ff1377ac */ /* 0x000e620008000800 */
[----:B-----5:R-:W-:Y:S01]  /*07f0*/  LOP3.LUT R83, R201, 0x7f, RZ, 0xc0, !PT ;  /* 0x0000007fc9537812 */ /* 0x020fe200078ec0ff */
[----:B------:R-:W-:-:S02]  /*0800*/  FMUL R7, R7, UR5 ;  /* 0x0000000507077c20 */ /* 0x000fc40008400000 */
[----:B------:R-:W-:Y:S01]  /*0810*/  IMAD.SHL.U32 R6, R3, 0x8, RZ ;  /* 0x0000000803067824 */ /* 0x000fe200078e00ff */
[----:B------:R-:W5:Y:S03]  /*0820*/  LDCU UR5, c[0x0][0x3b0] ;  /* 0x00007600ff0577ac */ /* 0x000f660008000800 */
[----:B------:R-:W-:Y:S01]  /*0830*/  F2I.U32.TRUNC.NTZ R7, R7 ;  /* 0x0000000700077305 */ /* 0x000fe2000020f000 */
[-C--:B------:R-:W-:Y:S01]  /*0840*/  IABS R9, R6.reuse ;  /* 0x0000000600097213 */ /* 0x080fe20000000000 */
[----:B------:R-:W1:Y:S01]  /*0850*/  LDCU UR50, c[0x0][0x3b0] ;  /* 0x00007600ff3277ac */ /* 0x000e620008000800 */
[----:B------:R-:W1:Y:S05]  /*0860*/  LDCU UR20, c[0x0][0x3b0] ;  /* 0x00007600ff1477ac */ /* 0x000e6a0008000800 */
[----:B------:R-:W1:Y:S01]  /*0870*/  I2F.RP R0, R9 ;  /* 0x0000000900007306 */ /* 0x000e620000209400 */
[----:B------:R-:W2:Y:S01]  /*0880*/  LDCU UR21, c[0x0][0x3b0] ;  /* 0x00007600ff1577ac */ /* 0x000ea20008000800 */
[----:B------:R-:W2:Y:S01]  /*0890*/  LDCU UR22, c[0x0][0x3b0] ;  /* 0x00007600ff1677ac */ /* 0x000ea20008000800 */
[----:B------:R-:W2:Y:S01]  /*08a0*/  LDCU UR23, c[0x0][0x3b0] ;  /* 0x00007600ff1777ac */ /* 0x000ea20008000800 */
[----:B------:R-:W2:Y:S04]  /*08b0*/  LDCU UR52, c[0x0][0x3b0] ;  /* 0x00007600ff3477ac */ /* 0x000ea80008000800 */
[----:B-1----:R-:W1:Y:S01]  /*08c0*/  MUFU.RCP R0, R0 ;  /* 0x0000000000007308 */ /* 0x002e620000001000 */
[----:B------:R-:W2:Y:S01]  /*08d0*/  LDCU UR24, c[0x0][0x3b0] ;  /* 0x00007600ff1877ac */ /* 0x000ea20008000800 */
[----:B------:R-:W2:Y:S01]  /*08e0*/  LDCU UR25, c[0x0][0x3b0] ;  /* 0x00007600ff1977ac */ /* 0x000ea20008000800 */
[----:B------:R-:W2:Y:S01]  /*08f0*/  LDCU UR36, c[0x0][0x3b0] ;  /* 0x00007600ff2477ac */ /* 0x000ea20008000800 */
[----:B------:R-:W2:Y:S01]  /*0900*/  LDCU UR28, c[0x0][0x3b0] ;  /* 0x00007600ff1c77ac */ /* 0x000ea20008000800 */
[----:B-1----:R-:W-:Y:S01]  /*0910*/  VIADD R2, R0, 0xffffffe ;  /* 0x0ffffffe00027836 */ /* 0x002fe20000000000 */
[----:B------:R-:W-:Y:S01]  /*0920*/  IABS R0, R7 ;  /* 0x0000000700007213 */ /* 0x000fe20000000000 */
[----:B------:R-:W1:Y:S02]  /*0930*/  LDCU UR46, c[0x0][0x3b0] ;  /* 0x00007600ff2e77ac */ /* 0x000e640008000800 */
[----:B------:R2:W3:Y:S01]  /*0940*/  F2I.FTZ.U32.TRUNC.NTZ R3, R2 ;  /* 0x0000000200037305 */ /* 0x0004e2000021f000 */
[----:B------:R-:W1:Y:S01]  /*0950*/  LDCU UR43, c[0x0][0x3b0] ;  /* 0x00007600ff2b77ac */ /* 0x000e620008000800 */
[----:B------:R-:W1:Y:S01]  /*0960*/  LDCU UR29, c[0x0][0x3b0] ;  /* 0x00007600ff1d77ac */ /* 0x000e620008000800 */
[----:B--2---:R-:W-:Y:S01]  /*0970*/  MOV R2, RZ ;  /* 0x000000ff00027202 */ /* 0x004fe20000000f00 */
[----:B------:R-:W2:Y:S01]  /*0980*/  LDCU UR26, c[0x0][0x3b0] ;  /* 0x00007600ff1a77ac */ /* 0x000ea20008000800 */
[----:B------:R-:W1:Y:S01]  /*0990*/  LDCU UR38, c[0x0][0x3b0] ;  /* 0x00007600ff2677ac */ /* 0x000e620008000800 */
[--C-:B---3--:R-:W-:Y:S01]  /*09a0*/  IMAD.MOV R8, RZ, RZ, -R3.reuse ;  /* 0x000000ffff087224 */ /* 0x108fe200078e0a03 */
[----:B------:R-:W3:Y:S03]  /*09b0*/  LDCU UR27, c[0x0][0x3b0] ;  /* 0x00007600ff1b77ac */ /* 0x000ee60008000800 */
[----:B------:R-:W-:Y:S01]  /*09c0*/  IMAD R11, R8, R9, RZ ;  /* 0x00000009080b7224 */ /* 0x000fe200078e02ff */
[----:B------:R-:W-:Y:S01]  /*09d0*/  IABS R8, R6 ;  /* 0x0000000600087213 */ /* 0x000fe20000000000 */
[----:B------:R-:W1:Y:S02]  /*09e0*/  LDCU UR30, c[0x0][0x3b0] ;  /* 0x00007600ff1e77ac */ /* 0x000e640008000800 */
[----:B------:R-:W-:Y:S01]  /*09f0*/  IMAD.HI.U32 R3, R3, R11, R2 ;  /* 0x0000000b03037227 */ /* 0x000fe200078e0002 */
[----:B------:R-:W1:Y:S03]  /*0a00*/  LDCU UR31, c[0x0][0x3b0] ;  /* 0x00007600ff1f77ac */ /* 0x000e660008000800 */
[----:B------:R-:W-:-:S02]  /*0a10*/  IMAD.MOV R2, RZ, RZ, -R8 ;  /* 0x000000ffff027224 */ /* 0x000fc400078e0a08 */
[----:B------:R-:W-:Y:S01]  /*0a20*/  IMAD.HI.U32 R3, R3, R0, RZ ;  /* 0x0000000003037227 */ /* 0x000fe200078e00ff */
[----:B------:R-:W1:Y:S03]  /*0a30*/  LDCU UR48, c[0x0][0x3b0] ;  /* 0x00007600ff3077ac */ /* 0x000e660008000800 */
[----:B------:R-:W-:Y:S01]  /*0a40*/  IMAD R0, R3, R2, R0 ;  /* 0x0000000203007224 */ /* 0x000fe200078e0200 */
[----:B------:R-:W1:Y:S04]  /*0a50*/  LDCU UR39, c[0x0][0x3b0] ;  /* 0x00007600ff2777ac */ /* 0x000e680008000800 */
[----:B------:R-:W-:Y:S01]  /*0a60*/  ISETP.GT.U32.AND P1, PT, R9, R0, PT ;  /* 0x000000000900720c */ /* 0x000fe20003f24070 */
[----:B------:R-:W1:Y:S01]  /*0a70*/  LDCU UR33, c[0x0][0x3b0] ;  /* 0x00007600ff2177ac */ /* 0x000e620008000800 */
[----:B------:R-:W1:Y:S01]  /*0a80*/  LDCU UR35, c[0x0][0x3b0] ;  /* 0x00007600ff2377ac */ /* 0x000e620008000800 */
[----:B------:R-:W1:Y:S10]  /*0a90*/  LDCU UR37, c[0x0][0x3b0] ;  /* 0x00007600ff2577ac */ /* 0x000e740008000800 */
[----:B------:R-:W-:Y:S01]  /*0aa0*/  @!P1 IMAD.IADD R0, R0, 0x1, -R9 ;  /* 0x0000000100009824 */ /* 0x000fe200078e0a09 */
[----:B------:R-:W1:Y:S01]  /*0ab0*/  LDCU UR41, c[0x0][0x3b0] ;  /* 0x00007600ff2977ac */ /* 0x000e620008000800 */
[----:B------:R-:W-:Y:S01]  /*0ac0*/  @!P1 VIADD R3, R3, 0x1 ;  /* 0x0000000103039836 */ /* 0x000fe20000000000 */
[----:B------:R-:W-:-:S02]  /*0ad0*/  ISETP.NE.AND P1, PT, R6, RZ, PT ;  /* 0x000000ff0600720c */ /* 0x000fc40003f25270 */
[----:B------:R-:W-:Y:S01]  /*0ae0*/  ISETP.GE.U32.AND P0, PT, R0, R9, PT ;  /* 0x000000090000720c */ /* 0x000fe20003f06070 */
[----:B------:R-:W1:Y:S01]  /*0af0*/  LDCU UR40, c[0x0][0x3b0] ;  /* 0x00007600ff2877ac */ /* 0x000e620008000800 */
[-C--:B------:R-:W-:Y:S01]  /*0b00*/  LOP3.LUT R0, R7, R6.reuse, RZ, 0x3c, !PT ;  /* 0x0000000607007212 */ /* 0x080fe200078e3cff */
[----:B------:R-:W1:Y:S03]  /*0b10*/  LDCU UR42, c[0x0][0x3b0] ;  /* 0x00007600ff2a77ac */ /* 0x000e660008000800 */
[----:B------:R-:W-:Y:S01]  /*0b20*/  ISETP.GE.AND P2, PT, R0, RZ, PT ;  /* 0x000000ff0000720c */ /* 0x000fe20003f46270 */
[----:B------:R-:W-:Y:S01]  /*0b30*/  VIADD R0, R4, 0x1ff ;  /* 0x000001ff04007836 */ /* 0x000fe20000000000 */
[----:B------:R-:W1:Y:S05]  /*0b40*/  LDCU UR44, c[0x0][0x3b0] ;  /* 0x00007600ff2c77ac */ /* 0x000e6a0008000800 */
[----:B------:R-:W-:Y:S01]  /*0b50*/  @P0 IADD3 R3, PT, PT, R3, 0x1, RZ ;  /* 0x0000000103030810 */ /* 0x000fe20007ffe0ff */
[----:B------:R-:W1:Y:S04]  /*0b60*/  LDCU UR45, c[0x0][0x3b0] ;  /* 0x00007600ff2d77ac */ /* 0x000e680008000800 */
[----:B------:R-:W-:Y:S01]  /*0b70*/  IMAD.MOV.U32 R2, RZ, RZ, R3 ;  /* 0x000000ffff027224 */ /* 0x000fe200078e0003 */
[----:B------:R-:W-:Y:S01]  /*0b80*/  SHF.R.S32.HI R3, RZ, 0x1f, R0 ;  /* 0x0000001fff037819 */ /* 0x000fe20000011400 */
[----:B------:R-:W1:Y:S02]  /*0b90*/  LDCU UR47, c[0x0][0x3b0] ;  /* 0x00007600ff2f77ac */ /* 0x000e640008000800 */
[----:B------:R-:W-:Y:S01]  /*0ba0*/  @!P2 IMAD.MOV R2, RZ, RZ, -R2 ;  /* 0x000000ffff02a224 */ /* 0x000fe200078e0a02 */
[----:B------:R-:W-:Y:S01]  /*0bb0*/  @!P1 LOP3.LUT R2, RZ, R6, RZ, 0x33, !PT ;  /* 0x00000006ff029212 */ /* 0x000fe200078e33ff */
[----:B------:R-:W1:Y:S01]  /*0bc0*/  LDCU UR49, c[0x0][0x3b0] ;  /* 0x00007600ff3177ac */ /* 0x000e620008000800 */
[----:B------:R-:W-:-:S02]  /*0bd0*/  LEA.HI R3, R3, R0, RZ, 0x9 ;  /* 0x0000000003037211 */ /* 0x000fc400078f48ff */
[----:B------:R-:W-:Y:S01]  /*0be0*/  SHF.L.U32 R10, R2, 0x3, RZ ;  /* 0x00000003020a7819 */ /* 0x000fe200000006ff */
[----:B------:R-:W-:Y:S01]  /*0bf0*/  IMAD.MOV R2, RZ, RZ, -R2 ;  /* 0x000000ffff027224 */ /* 0x000fe200078e0a02 */
[----:B------:R-:W1:Y:S02]  /*0c00*/  LDCU UR51, c[0x0][0x3b0] ;  /* 0x00007600ff3377ac */ /* 0x000e640008000800 */
[----:B------:R-:W-:Y:S01]  /*0c10*/  LEA.HI.SX32 R3, R3, -R10, 0x17 ;  /* 0x8000000a03037211 */ /* 0x000fe200078fbaff */
[----:B------:R-:W-:Y:S01]  /*0c20*/  IMAD R12, R6, R2, R7 ;  /* 0x00000002060c7224 */ /* 0x000fe200078e0207 */
[----:B------:R-:W1:Y:S01]  /*0c30*/  LDCU UR53, c[0x0][0x3b0] ;  /* 0x00007600ff3577ac */ /* 0x000e620008000800 */
[----:B------:R-:W-:Y:S01]  /*0c40*/  IMAD.MOV.U32 R2, RZ, RZ, RZ ;  /* 0x000000ffff027224 */ /* 0x000fe200078e00ff */
[----:B------:R-:W-:Y:S01]  /*0c50*/  VIMNMX R11, PT, PT, R3, 0x8, PT ;  /* 0x00000008030b7848 */ /* 0x000fe20003fe0100 */
[----:B------:R-:W1:Y:S03]  /*0c60*/  LDCU UR54, c[0x0][0x3b0] ;  /* 0x00007600ff3677ac */ /* 0x000e660008000800 */
[----:B------:R-:W-:-:S02]  /*0c70*/  IABS R8, R11 ;  /* 0x0000000b00087213 */ /* 0x000fc40000000000 */
[----:B------:R-:W-:Y:S01]  /*0c80*/  IABS R6, R11 ;  /* 0x0000000b00067213 */ /* 0x000fe20000000000 */
[----:B------:R-:W1:Y:S01]  /*0c90*/  LDCU UR55, c[0x0][0x3b0] ;  /* 0x00007600ff3777ac */ /* 0x000e620008000800 */
[----:B------:R-:W2:Y:S01]  /*0ca0*/  I2F.RP R0, R8 ;  /* 0x0000000800007306 */ /* 0x000ea20000209400 */
[----:B------:R-:W1:Y:S01]  /*0cb0*/  LDCU UR56, c[0x0][0x3b0] ;  /* 0x00007600ff3877ac */ /* 0x000e620008000800 */
[----:B------:R-:W1:Y:S01]  /*0cc0*/  LDCU UR57, c[0x0][0x3b0] ;  /* 0x00007600ff3977ac */ /* 0x000e620008000800 */
[----:B------:R-:W1:Y:S05]  /*0cd0*/  LDCU UR58, c[0x0][0x3b0] ;  /* 0x00007600ff3a77ac */ /* 0x000e6a0008000800 */
[----:B--2---:R-:W2:Y:S01]  /*0ce0*/  MUFU.RCP R0, R0 ;  /* 0x0000000000007308 */ /* 0x004ea20000001000 */
[----:B------:R-:W1:Y:S01]  /*0cf0*/  LDCU UR59, c[0x0][0x3b0] ;  /* 0x00007600ff3b77ac */ /* 0x000e620008000800 */
[----:B------:R-:W1:Y:S01]  /*0d00*/  LDCU UR60, c[0x0][0x3b0] ;  /* 0x00007600ff3c77ac */ /* 0x000e620008000800 */
[----:B------:R-:W1:Y:S01]  /*0d10*/  LDCU UR61, c[0x0][0x3b0] ;  /* 0x00007600ff3d77ac */ /* 0x000e620008000800 */
[----:B------:R-:W1:Y:S01]  /*0d20*/  LDCU UR62, c[0x0][0x3b0] ;  /* 0x00007600ff3e77ac */ /* 0x000e620008000800 */
[----:B--2---:R-:W-:Y:S01]  /*0d30*/  VIADD R3, R0, 0xffffffe ;  /* 0x0ffffffe00037836 */ /* 0x004fe20000000000 */
[----:B------:R-:W-:-:S05]  /*0d40*/  IABS R0, R5 ;  /* 0x0000000500007213 */ /* 0x000fca0000000000 */
[----:B------:R-:W2:Y:S02]  /*0d50*/  F2I.FTZ.U32.TRUNC.NTZ R3, R3 ;  /* 0x0000000300037305 */ /* 0x000ea4000021f000 */
[----:B--2---:R-:W-:-:S05]  /*0d60*/  IMAD.MOV R9, RZ, RZ, -R3 ;  /* 0x000000ffff097224 */ /* 0x004fca00078e0a03 */
[----:B------:R-:W-:Y:S02]  /*0d70*/  MOV R7, R9 ;  /* 0x0000000900077202 */ /* 0x000fe40000000f00 */
[----:B------:R-:W-:-:S03]  /*0d80*/  IABS R9, R12 ;  /* 0x0000000c00097213 */ /* 0x000fc60000000000 */
[----:B------:R-:W-:-:S04]  /*0d90*/  IMAD R7, R7, R8, RZ ;  /* 0x0000000807077224 */ /* 0x000fc800078e02ff */
[----:B------:R-:W-:Y:S02]  /*0da0*/  IMAD.HI.U32 R2, R3, R7, R2 ;  /* 0x0000000703027227 */ /* 0x000fe400078e0002 */
[----:B------:R-:W2:Y:S02]  /*0db0*/  I2F.RP R7, R0 ;  /* 0x0000000000077306 */ /* 0x000ea40000209400 */
[----:B------:R-:W-:Y:S02]  /*0dc0*/  IMAD.MOV R3, RZ, RZ, -R6 ;  /* 0x000000ffff037224 */ /* 0x000fe400078e0a06 */
[----:B------:R-:W-:-:S04]  /*0dd0*/  IMAD.HI.U32 R2, R2, R9, RZ ;  /* 0x0000000902027227 */ /* 0x000fc800078e00ff */
[----:B------:R-:W-:Y:S01]  /*0de0*/  IMAD R3, R2, R3, R9 ;  /* 0x0000000302037224 */ /* 0x000fe200078e0209 */
[----:B------:R-:W1:Y:S01]  /*0df0*/  I2F.RP R6, R14 ;  /* 0x0000000e00067306 */ /* 0x000e620000209400 */
[----:B------:R-:W-:Y:S03]  /*0e00*/  BAR.SYNC.DEFER_BLOCKING 0x0 ;  /* 0x0000000000007b1d */ /* 0x000fe60000010000 */
[----:B------:R-:W-:-:S04]  /*0e10*/  ISETP.GT.U32.AND P1, PT, R8, R3, PT ;  /* 0x000000030800720c */ /* 0x000fc80003f24070 */
[----:B--2---:R-:W2:Y:S08]  /*0e20*/  MUFU.RCP R7, R7 ;  /* 0x0000000700077308 */ /* 0x004eb00000001000 */
[----:B-1----:R-:W1:Y:S01]  /*0e30*/  MUFU.RCP R6, R6 ;  /* 0x0000000600067308 */ /* 0x002e620000001000 */
[----:B------:R-:W-:Y:S01]  /*0e40*/  @!P1 IMAD.IADD R3, R3, 0x1, -R8 ;  /* 0x0000000103039824 */ /* 0x000fe200078e0a08 */
[----:B------:R-:W-:-:S02]  /*0e50*/  @!P1 IADD3 R2, PT, PT, R2, 0x1, RZ ;  /* 0x0000000102029810 */ /* 0x000fc40007ffe0ff */
[----:B------:R-:W-:Y:S02]  /*0e60*/  ISETP.NE.AND P1, PT, R11, RZ, PT ;  /* 0x000000ff0b00720c */ /* 0x000fe40003f25270 */
[----:B------:R-:W-:Y:S02]  /*0e70*/  ISETP.GE.U32.AND P0, PT, R3, R8, PT ;  /* 0x000000080300720c */ /* 0x000fe40003f06070 */
[----:B------:R-:W-:Y:S01]  /*0e80*/  LOP3.LUT R3, R12, R11, RZ, 0x3c, !PT ;  /* 0x0000000b0c037212 */ /* 0x000fe200078e3cff */
[----:B--2---:R-:W-:-:S03]  /*0e90*/  VIADD R7, R7, 0xffffffe ;  /* 0x0ffffffe07077836 */ /* 0x004fc60000000000 */
[----:B------:R-:W-:Y:S02]  /*0ea0*/  ISETP.GE.AND P2, PT, R3, RZ, PT ;  /* 0x000000ff0300720c */ /* 0x000fe40003f46270 */
[----:B------:R-:W-:Y:S01]  /*0eb0*/  MOV R3, 0x400 ;  /* 0x0000040000037802 */ /* 0x000fe20000000f00 */
[----:B------:R-:W2:Y:S03]  /*0ec0*/  F2I.FTZ.U32.TRUNC.NTZ R7, R7 ;  /* 0x0000000700077305 */ /* 0x000ea6000021f000 */
[----:B------:R-:W-:Y:S01]  /*0ed0*/  R2UR UR7, R3 ;  /* 0x00000000030772ca */ /* 0x000fe200000e0000 */
[----:B------:R-:W-:Y:S02]  /*0ee0*/  @P0 VIADD R2, R2, 0x1 ;  /* 0x0000000102020836 */ /* 0x000fe40000000000 */
[----:B-1----:R-:W-:Y:S02]  /*0ef0*/  VIADD R3, R6, 0xffffffe ;  /* 0x0ffffffe06037836 */ /* 0x002fe40000000000 */
[----:B------:R-:W-:-:S04]  /*0f00*/  IMAD.MOV.U32 R198, RZ, RZ, R2 ;  /* 0x000000ffffc67224 */ /* 0x000fc800078e0002 */
[----:B------:R-:W1:Y:S01]  /*0f10*/  F2I.FTZ.U32.TRUNC.NTZ R3, R3 ;  /* 0x0000000300037305 */ /* 0x000e62000021f000 */
[----:B------:R-:W-:Y:S02]  /*0f20*/  @!P2 IADD3 R198, PT, PT, -R198, RZ, RZ ;  /* 0x000000ffc6c6a210 */ /* 0x000fe40007ffe1ff */
[----:B------:R-:W-:Y:S01]  /*0f30*/  @!P1 LOP3.LUT R198, RZ, R11, RZ, 0x33, !PT ;  /* 0x0000000bffc69212 */ /* 0x000fe200078e33ff */
[----:B------:R-:W-:Y:S01]  /*0f40*/  ULEA UR7, UR4, UR7, 0x18 ;  /* 0x0000000704077291 */ /* 0x000fe2000f8ec0ff */
[----:B--2---:R-:W-:Y:S01]  /*0f50*/  IMAD.MOV R13, RZ, RZ, -R7 ;  /* 0x000000ffff0d7224 */ /* 0x004fe200078e0a07 */
[----:B------:R-:W2:Y:S02]  /*0f60*/  LDCU UR4, c[0x0][0x3a4] ;  /* 0x00007480ff0477ac */ /* 0x000ea40008000800 */
[----:B------:R-:W-:Y:S01]  /*0f70*/  IMAD.MOV R2, RZ, RZ, -R198 ;  /* 0x000000ffff027224 */ /* 0x000fe200078e0ac6 */
[----:B------:R-:W-:Y:S01]  /*0f80*/  SHF.L.U32 R198, R198, 0x7, RZ ;  /* 0x00000007c6c67819 */ /* 0x000fe200000006ff */
[----:B------:R-:W-:-:S02]  /*0f90*/  UIADD3 UR10, UPT, UPT, UR7, 0x58000, URZ ;  /* 0x00058000070a7890 */ /* 0x000fc4000fffe0ff */
[----:B------:R-:W-:Y:S01]  /*0fa0*/  IMAD R2, R11, R2, R12 ;  /* 0x000000020b027224 */ /* 0x000fe200078e020c */
[----:B------:R-:W-:Y:S01]  /*0fb0*/  LOP3.LUT R11, R151, 0x1, RZ, 0xc0, !PT ;  /* 0x00000001970b7812 */ /* 0x000fe200078ec0ff */
[----:B------:R-:W2:Y:S01]  /*0fc0*/  LDS R15, [UR7] ;  /* 0x00000007ff0f7984 */ /* 0x000ea20008000800 */
[----:B-1----:R-:W-:Y:S02]  /*0fd0*/  IMAD.MOV R9, RZ, RZ, -R3 ;  /* 0x000000ffff097224 */ /* 0x002fe400078e0a03 */
[----:B------:R-:W-:Y:S01]  /*0fe0*/  IADD3 R6, PT, PT, R10, R2, RZ ;  /* 0x000000020a067210 */ /* 0x000fe20007ffe0ff */
[----:B------:R-:W-:Y:S02]  /*0ff0*/  IMAD.MOV.U32 R2, RZ, RZ, RZ ;  /* 0x000000ffff027224 */ /* 0x000fe400078e00ff */
[----:B------:R-:W-:Y:S02]  /*1000*/  IMAD R9, R9, R14, RZ ;  /* 0x0000000e09097224 */ /* 0x000fe400078e02ff */
[----:B------:R-:W-:-:S02]  /*1010*/  IMAD R6, R6, 0x2, R11 ;  /* 0x0000000206067824 */ /* 0x000fc400078e020b */
[----:B------:R-:W-:-:S04]  /*1020*/  IMAD.HI.U32 R8, R3, R9, R2 ;  /* 0x0000000903087227 */ /* 0x000fc800078e0002 */
[----:B------:R-:W-:Y:S02]  /*1030*/  IMAD.U32 R199, R6, 0x100, R83 ;  /* 0x0000010006c77824 */ /* 0x000fe400078e0053 */
[----:B------:R-:W-:Y:S02]  /*1040*/  IMAD R3, R11, 0x40, R198 ;  /* 0x000000400b037824 */ /* 0x000fe400078e02c6 */
[----:B------:R-:W-:Y:S01]  /*1050*/  IMAD.MOV.U32 R6, RZ, RZ, RZ ;  /* 0x000000ffff067224 */ /* 0x000fe200078e00ff */
[----:B------:R-:W-:Y:S01]  /*1060*/  IADD3 R200, PT, PT, R199, 0x80, RZ ;  /* 0x00000080c7c87810 */ /* 0x000fe20007ffe0ff */
[----:B------:R-:W-:Y:S01]  /*1070*/  IMAD R9, R13, R0, RZ ;  /* 0x000000000d097224 */ /* 0x000fe200078e02ff */
[----:B------:R-:W-:Y:S01]  /*1080*/  IABS R10, R3 ;  /* 0x00000003000a7213 */ /* 0x000fe20000000000 */
[----:B------:R-:W-:Y:S01]  /*1090*/  VIADD R20, R3, 0x3 ;  /* 0x0000000303147836 */ /* 0x000fe20000000000 */
[----:B------:R-:W-:Y:S01]  /*10a0*/  IABS R11, R199 ;  /* 0x000000c7000b7213 */ /* 0x000fe20000000000 */
[----:B------:R-:W-:Y:S01]  /*10b0*/  IMAD.HI.U32 R2, R7, R9, R6 ;  /* 0x0000000907027227 */ /* 0x000fe200078e0006 */
[----:B------:R-:W-:-:S02]  /*10c0*/  IABS R13, R200 ;  /* 0x000000c8000d7213 */ /* 0x000fc40000000000 */
[----:B------:R-:W-:Y:S01]  /*10d0*/  IABS R21, R20 ;  /* 0x0000001400157213 */ /* 0x000fe20000000000 */
[----:B------:R-:W-:Y:S01]  /*10e0*/  IMAD.MOV.U32 R9, RZ, RZ, R10 ;  /* 0x000000ffff097224 */ /* 0x000fe200078e000a */
[----:B------:R-:W-:Y:S01]  /*10f0*/  SHF.R.U32.HI R10, RZ, 0x5, R201 ;  /* 0x00000005ff0a7819 */ /* 0x000fe200000116c9 */
[----:B------:R-:W-:Y:S01]  /*1100*/  IMAD.HI.U32 R6, R8, R11, RZ ;  /* 0x0000000b08067227 */ /* 0x000fe200078e00ff */
[C---:B------:R-:W-:Y:S02]  /*1110*/  IADD3 R30, PT, PT, R3.reuse, 0xf, RZ ;  /* 0x0000000f031e7810 */ /* 0x040fe40007ffe0ff */
[----:B------:R-:W-:Y:S01]  /*1120*/  R2UR UR6, R10 ;  /* 0x000000000a0672ca */ /* 0x000fe200000e0000 */
[----:B------:R-:W-:Y:S01]  /*1130*/  IMAD.HI.U32 R8, R8, R13, RZ ;  /* 0x0000000d08087227 */ /* 0x000fe200078e00ff */
[----:B------:R-:W-:Y:S02]  /*1140*/  IADD3 R10, PT, PT, R3, 0x3f, RZ ;  /* 0x0000003f030a7810 */ /* 0x000fe40007ffe0ff */
[----:B------:R-:W-:Y:S01]  /*1150*/  IABS R29, R30 ;  /* 0x0000001e001d7213 */ /* 0x000fe20000000000 */
[----:B------:R-:W-:Y:S01]  /*1160*/  IMAD.HI.U32 R7, R2, R9, RZ ;  /* 0x0000000902077227 */ /* 0x000fe200078e00ff */
[----:B------:R-:W-:-:S02]  /*1170*/  IADD3 R8, PT, PT, -R8, RZ, RZ ;  /* 0x000000ff08087210 */ /* 0x000fc40007ffe1ff */
[----:B------:R-:W-:Y:S01]  /*1180*/  IABS R17, R10 ;  /* 0x0000000a00117213 */ /* 0x000fe20000000000 */
[----:B------:R-:W-:Y:S01]  /*1190*/  IMAD.MOV R6, RZ, RZ, -R6 ;  /* 0x000000ffff067224 */ /* 0x000fe200078e0a06 */
[----:B--2---:R-:W-:Y:S01]  /*11a0*/  R2UR UR8, R15 ;  /* 0x000000000f0872ca */ /* 0x004fe200000e0000 */
[----:B------:R-:W-:Y:S01]  /*11b0*/  IMAD.MOV R7, RZ, RZ, -R7 ;  /* 0x000000ffff077224 */ /* 0x000fe200078e0a07 */
[----:B------:R-:W-:Y:S01]  /*11c0*/  ISETP.GE.AND P4, PT, R10, RZ, PT ;  /* 0x000000ff0a00720c */ /* 0x000fe20003f86270 */
[----:B------:R-:W-:Y:S01]  /*11d0*/  IMAD R6, R14, R6, R11 ;  /* 0x000000060e067224 */ /* 0x000fe200078e020b */
[C---:B------:R-:W-:Y:S01]  /*11e0*/  IADD3 R36, PT, PT, R3.reuse, 0x15, RZ ;  /* 0x0000001503247810 */ /* 0x040fe20007ffe0ff */
[----:B------:R-:W-:Y:S01]  /*11f0*/  IMAD R9, R0, R7, R9 ;  /* 0x0000000700097224 */ /* 0x000fe200078e0209 */
[----:B------:R-:W-:Y:S01]  /*1200*/  IADD3 R40, PT, PT, R3, 0x18, RZ ;  /* 0x0000001803287810 */ /* 0x000fe20007ffe0ff */
[C---:B------:R-:W-:Y:S01]  /*1210*/  IMAD R7, R14.reuse, R8, R13 ;  /* 0x000000080e077224 */ /* 0x040fe200078e020d */
[----:B------:R-:W-:Y:S01]  /*1220*/  ISETP.GT.U32.AND P0, PT, R14, R6, PT ;  /* 0x000000060e00720c */ /* 0x000fe20003f04070 */
[----:B------:R-:W-:Y:S01]  /*1230*/  IMAD.HI.U32 R13, R2, R17, RZ ;  /* 0x00000011020d7227 */ /* 0x000fe200078e00ff */
[----:B------:R-:W-:-:S02]  /*1240*/  ISETP.GT.U32.AND P5, PT, R0, R9, PT ;  /* 0x000000090000720c */ /* 0x000fc40003fa4070 */
[----:B------:R-:W-:Y:S01]  /*1250*/  ISETP.GT.U32.AND P1, PT, R14, R7, PT ;  /* 0x000000070e00720c */ /* 0x000fe20003f24070 */
[C---:B------:R-:W-:Y:S01]  /*1260*/  VIADD R8, R3.reuse, 0x1 ;  /* 0x0000000103087836 */ /* 0x040fe20000000000 */
[----:B------:R-:W-:Y:S01]  /*1270*/  IABS R37, R40 ;  /* 0x0000002800257213 */ /* 0x000fe20000000000 */
[----:B------:R-:W-:Y:S02]  /*1280*/  IMAD.MOV R16, RZ, RZ, -R13 ;  /* 0x000000ffff107224 */ /* 0x000fe400078e0a0d */
[----:B------:R-:W-:Y:S01]  /*1290*/  VIADD R18, R3, 0x2 ;  /* 0x0000000203127836 */ /* 0x000fe20000000000 */
[----:B------:R-:W-:Y:S01]  /*12a0*/  IABS R15, R8 ;  /* 0x00000008000f7213 */ /* 0x000fe20000000000 */
[----:B------:R-:W-:Y:S01]  /*12b0*/  IMAD R17, R0, R16, R17 ;  /* 0x0000001000117224 */ /* 0x000fe200078e0211 */
[----:B------:R-:W-:Y:S01]  /*12c0*/  ISETP.GE.AND P6, PT, R8, RZ, PT ;  /* 0x000000ff0800720c */ /* 0x000fe20003fc6270 */
[----:B------:R-:W-:Y:S01]  /*12d0*/  @!P0 IMAD.IADD R6, R6, 0x1, -R14 ;  /* 0x0000000106068824 */ /* 0x000fe200078e0a0e */
[----:B------:R-:W-:Y:S01]  /*12e0*/  ISETP.GE.AND P0, PT, R199, RZ, PT ;  /* 0x000000ffc700720c */ /* 0x000fe20003f06270 */
[----:B------:R-:W-:Y:S01]  /*12f0*/  IMAD.HI.U32 R8, R2, R15, RZ ;  /* 0x0000000f02087227 */ /* 0x000fe200078e00ff */
[----:B------:R-:W-:-:S02]  /*1300*/  ISETP.GT.U32.AND P3, PT, R0, R17, PT ;  /* 0x000000110000720c */ /* 0x000fc40003f64070 */
[----:B------:R-:W-:Y:S01]  /*1310*/  @!P1 IADD3 R7, PT, PT, R7, -R14, RZ ;  /* 0x8000000e07079210 */ /* 0x000fe20007ffe0ff */
[----:B------:R-:W-:Y:S01]  /*1320*/  VIADD R22, R3, 0x4 ;  /* 0x0000000403167836 */ /* 0x000fe20000000000 */
[----:B------:R-:W-:Y:S01]  /*1330*/  ISETP.GT.U32.AND P1, PT, R14, R6, PT ;  /* 0x000000060e00720c */ /* 0x000fe20003f24070 */
[----:B------:R-:W-:Y:S01]  /*1340*/  IMAD.HI.U32 R11, R2, R21, RZ ;  /* 0x00000015020b7227 */ /* 0x000fe200078e00ff */
[----:B------:R-:W-:Y:S02]  /*1350*/  ISETP.GT.U32.AND P2, PT, R14, R7, PT ;  /* 0x000000070e00720c */ /* 0x000fe40003f44070 */
[----:B------:R-:W-:Y:S01]  /*1360*/  IABS R19, R18 ;  /* 0x0000001200137213 */ /* 0x000fe20000000000 */
[----:B------:R-:W-:Y:S01]  /*1370*/  IMAD.MOV R8, RZ, RZ, -R8 ;  /* 0x000000ffff087224 */ /* 0x000fe200078e0a08 */
[----:B------:R-:W-:Y:S01]  /*1380*/  IABS R23, R22 ;  /* 0x0000001600177213 */ /* 0x000fe20000000000 */
[----:B------:R-:W-:Y:S02]  /*1390*/  IMAD.MOV R13, RZ, RZ, -R11 ;  /* 0x000000ffff0d7224 */ /* 0x000fe400078e0a0b */
[----:B------:R-:W-:-:S02]  /*13a0*/  IMAD R11, R0, R8, R15 ;  /* 0x00000008000b7224 */ /* 0x000fc400078e020f */
[----:B------:R-:W-:-:S04]  /*13b0*/  IMAD.HI.U32 R10, R2, R19, RZ ;  /* 0x00000013020a7227 */ /* 0x000fc800078e00ff */
[--C-:B------:R-:W-:Y:S01]  /*13c0*/  @!P1 IMAD.IADD R6, R6, 0x1, -R14.reuse ;  /* 0x0000000106069824 */ /* 0x100fe200078e0a0e */
[----:B------:R-:W-:Y:S01]  /*13d0*/  ISETP.GE.AND P1, PT, R200, RZ, PT ;  /* 0x000000ffc800720c */ /* 0x000fe20003f26270 */
[----:B------:R-:W-:Y:S01]  /*13e0*/  @!P2 IMAD.IADD R7, R7, 0x1, -R14 ;  /* 0x000000010707a824 */ /* 0x000fe200078e0a0e */
[----:B------:R-:W-:Y:S01]  /*13f0*/  ISETP.NE.AND P2, PT, R4, RZ, PT ;  /* 0x000000ff0400720c */ /* 0x000fe20003f45270 */
[----:B------:R-:W-:-:S03]  /*1400*/  IMAD.HI.U32 R12, R2, R23, RZ ;  /* 0x00000017020c7227 */ /* 0x000fc600078e00ff */
[----:B------:R-:W-:Y:S01]  /*1410*/  MOV R8, R7 ;  /* 0x0000000700087202 */ /* 0x000fe20000000f00 */
[----:B------:R-:W-:Y:S01]  /*1420*/  @!P3 IMAD.IADD R17, R17, 0x1, -R0 ;  /* 0x000000011111b824 */ /* 0x000fe200078e0a00 */
[----:B------:R-:W-:Y:S01]  /*1430*/  ISETP.GT.U32.AND P3, PT, R0, R11, PT ;  /* 0x0000000b0000720c */ /* 0x000fe20003f64070 */
[----:B------:R-:W-:Y:S01]  /*1440*/  @!P0 IMAD.MOV R6, RZ, RZ, -R6 ;  /* 0x000000ffff068224 */ /* 0x000fe200078e0a06 */
[----:B------:R-:W-:Y:S01]  /*1450*/  LOP3.LUT R7, RZ, R4, RZ, 0x33, !PT ;  /* 0x00000004ff077212 */ /* 0x000fe200078e33ff */
[----:B------:R-:W-:Y:S01]  /*1460*/  IMAD.MOV R10, RZ, RZ, -R10 ;  /* 0x000000ffff0a7224 */ /* 0x000fe200078e0a0a */
[----:B------:R-:W-:Y:S01]  /*1470*/  IADD3 R12, PT, PT, -R12, RZ, RZ ;  /* 0x000000ff0c0c7210 */ /* 0x000fe20007ffe1ff */
[----:B------:R-:W-:Y:S01]  /*1480*/  @!P1 IMAD.MOV R8, RZ, RZ, -R8 ;  /* 0x000000ffff089224 */ /* 0x000fe200078e0a08 */
[----:B------:R-:W-:Y:S01]  /*1490*/  SEL R4, R7, R6, !P2 ;  /* 0x0000000607047207 */ /* 0x000fe20005000000 */
[C---:B------:R-:W-:Y:S01]  /*14a0*/  IMAD R13, R0.reuse, R13, R21 ;  /* 0x0000000d000d7224 */ /* 0x040fe200078e0215 */
[----:B------:R-:W-:Y:S01]  /*14b0*/  IADD3 R21, PT, PT, R3, 0x6, RZ ;  /* 0x0000000603157810 */ /* 0x000fe20007ffe0ff */
[C---:B------:R-:W-:Y:S01]  /*14c0*/  IMAD R10, R0.reuse, R10, R19 ;  /* 0x0000000a000a7224 */ /* 0x040fe200078e0213 */
[----:B------:R-:W-:Y:S01]  /*14d0*/  SEL R6, R7, R8, !P2 ;  /* 0x0000000807067207 */ /* 0x000fe20005000000 */
[--C-:B------:R-:W-:Y:S01]  /*14e0*/  @!P5 IMAD.IADD R9, R9, 0x1, -R0.reuse ;  /* 0x000000010909d824 */ /* 0x100fe200078e0a00 */
[C---:B------:R-:W-:Y:S01]  /*14f0*/  ISETP.GT.U32.AND P2, PT, R0.reuse, R13, PT ;  /* 0x0000000d0000720c */ /* 0x040fe20003f44070 */
[C---:B------:R-:W-:Y:S01]  /*1500*/  IMAD R12, R0.reuse, R12, R23 ;  /* 0x0000000c000c7224 */ /* 0x040fe200078e0217 */
[C---:B------:R-:W-:Y:S01]  /*1510*/  ISETP.GT.U32.AND P5, PT, R0.reuse, R17, PT ;  /* 0x000000110000720c */ /* 0x040fe20003fa4070 */
[----:B------:R-:W-:Y:S01]  /*1520*/  VIADD R16, R3, 0x5 ;  /* 0x0000000503107836 */ /* 0x000fe20000000000 */
[C---:B------:R-:W-:Y:S01]  /*1530*/  ISETP.GT.U32.AND P1, PT, R0.reuse, R10, PT ;  /* 0x0000000a0000720c */ /* 0x040fe20003f24070 */
[----:B------:R-:W-:Y:S01]  /*1540*/  @!P3 IMAD.IADD R11, R11, 0x1, -R0 ;  /* 0x000000010b0bb824 */ /* 0x000fe200078e0a00 */
[C---:B------:R-:W-:Y:S01]  /*1550*/  ISETP.GT.U32.AND P0, PT, R0.reuse, R9, PT ;  /* 0x000000090000720c */ /* 0x040fe20003f04070 */
[C---:B------:R-:W-:Y:S01]  /*1560*/  VIADD R28, R3.reuse, 0xe ;  /* 0x0000000e031c7836 */ /* 0x040fe20000000000 */
[----:B------:R-:W-:Y:S01]  /*1570*/  ISETP.GT.U32.AND P3, PT, R0, R12, PT ;  /* 0x0000000c0000720c */ /* 0x000fe20003f64070 */
[----:B------:R-:W-:Y:S01]  /*1580*/  VIADD R26, R3, 0xd ;  /* 0x0000000d031a7836 */ /* 0x000fe20000000000 */
[----:B------:R-:W-:Y:S01]  /*1590*/  IABS R15, R16 ;  /* 0x00000010000f7213 */ /* 0x000fe20000000000 */
[----:B------:R-:W-:Y:S01]  /*15a0*/  IMAD.HI.U32 R24, R2, R29, RZ ;  /* 0x0000001d02187227 */ /* 0x000fe200078e00ff */
[----:B------:R-:W-:-:S02]  /*15b0*/  IABS R19, R21 ;  /* 0x0000001500137213 */ /* 0x000fc40000000000 */
[-C--:B------:R-:W-:Y:S01]  /*15c0*/  @!P2 IADD3 R13, PT, PT, R13, -R0.reuse, RZ ;  /* 0x800000000d0da210 */ /* 0x080fe20007ffe0ff */
[----:B------:R-:W-:Y:S01]  /*15d0*/  IMAD.HI.U32 R14, R2, R15, RZ ;  /* 0x0000000f020e7227 */ /* 0x000fe200078e00ff */
[----:B------:R-:W-:Y:S02]  /*15e0*/  @!P5 IADD3 R17, PT, PT, R17, -R0, RZ ;  /* 0x800000001111d210 */ /* 0x000fe40007ffe0ff */
[----:B------:R-:W-:Y:S01]  /*15f0*/  ISETP.GE.AND P2, PT, R3, RZ, PT ;  /* 0x000000ff0300720c */ /* 0x000fe20003f46270 */
[----:B------:R-:W-:Y:S01]  /*1600*/  @!P1 IMAD.IADD R10, R10, 0x1, -R0 ;  /* 0x000000010a0a9824 */ /* 0x000fe200078e0a00 */
[----:B------:R-:W-:Y:S01]  /*1610*/  ISETP.GT.U32.AND P5, PT, R0, R11, PT ;  /* 0x0000000b0000720c */ /* 0x000fe20003fa4070 */
[----:B------:R-:W-:Y:S01]  /*1620*/  IMAD.MOV R14, RZ, RZ, -R14 ;  /* 0x000000ffff0e7224 */ /* 0x000fe200078e0a0e */
[----:B------:R-:W-:Y:S01]  /*1630*/  ISETP.GE.AND P1, PT, R20, RZ, PT ;  /* 0x000000ff1400720c */ /* 0x000fe20003f26270 */
[--C-:B------:R-:W-:Y:S01]  /*1640*/  @!P0 IMAD.IADD R9, R9, 0x1, -R0.reuse ;  /* 0x0000000109098824 */ /* 0x100fe200078e0a00 */
[----:B------:R-:W-:Y:S01]  /*1650*/  ISETP.GE.AND P0, PT, R18, RZ, PT ;  /* 0x000000ff1200720c */ /* 0x000fe20003f06270 */
[----:B------:R-:W-:Y:S01]  /*1660*/  @!P3 IMAD.IADD R12, R12, 0x1, -R0 ;  /* 0x000000010c0cb824 */ /* 0x000fe200078e0a00 */
[----:B------:R-:W-:Y:S01]  /*1670*/  ISETP.GT.U32.AND P3, PT, R0, R10, PT ;  /* 0x0000000a0000720c */ /* 0x000fe20003f64070 */
[----:B------:R-:W-:Y:S01]  /*1680*/  IMAD.HI.U32 R7, R2, R19, RZ ;  /* 0x0000001302077227 */ /* 0x000fe200078e00ff */
[----:B------:R-:W-:-:S02]  /*1690*/  IABS R27, R28 ;  /* 0x0000001c001b7213 */ /* 0x000fc40000000000 */
[----:B------:R-:W-:Y:S01]  /*16a0*/  IABS R25, R26 ;  /* 0x0000001a00197213 */ /* 0x000fe20000000000 */
[----:B------:R-:W-:Y:S01]  /*16b0*/  IMAD R15, R0, R14, R15 ;  /* 0x0000000e000f7224 */ /* 0x000fe200078e020f */
[----:B------:R-:W-:Y:S01]  /*16c0*/  IADD3 R24, PT, PT, -R24, RZ, RZ ;  /* 0x000000ff18187210 */ /* 0x000fe20007ffe1ff */
[----:B------:R-:W-:Y:S01]  /*16d0*/  IMAD.MOV.U32 R8, RZ, RZ, R9 ;  /* 0x000000ffff087224 */ /* 0x000fe200078e0009 */
[----:B------:R-:W-:Y:S01]  /*16e0*/  @!P5 IADD3 R11, PT, PT, R11, -R0, RZ ;  /* 0x800000000b0bd210 */ /* 0x000fe20007ffe0ff */
[----:B------:R-:W-:Y:S01]  /*16f0*/  IMAD.MOV R7, RZ, RZ, -R7 ;  /* 0x000000ffff077224 */ /* 0x000fe200078e0a07 */
[C---:B------:R-:W-:Y:S01]  /*1700*/  ISETP.GT.U32.AND P5, PT, R0.reuse, R12, PT ;  /* 0x0000000c0000720c */ /* 0x040fe20003fa4070 */
[----:B------:R-:W-:Y:S01]  /*1710*/  @!P2 IMAD.MOV R8, RZ, RZ, -R8 ;  /* 0x000000ffff08a224 */ /* 0x000fe200078e0a08 */
[C---:B------:R-:W-:Y:S01]  /*1720*/  ISETP.GT.U32.AND P2, PT, R0.reuse, R15, PT ;  /* 0x0000000f0000720c */ /* 0x040fe20003f44070 */
[----:B------:R-:W-:Y:S01]  /*1730*/  VIADD R18, R3, 0x7 ;  /* 0x0000000703127836 */ /* 0x000fe20000000000 */
[----:B------:R-:W-:Y:S01]  /*1740*/  MOV R9, R11 ;  /* 0x0000000b00097202 */ /* 0x000fe20000000f00 */
[----:B------:R-:W-:-:S02]  /*1750*/  IMAD R14, R0, R7, R19 ;  /* 0x00000007000e7224 */ /* 0x000fc400078e0213 */
[----:B------:R-:W-:Y:S01]  /*1760*/  IMAD.MOV.U32 R7, RZ, RZ, R17 ;  /* 0x000000ffff077224 */ /* 0x000fe200078e0011 */
[----:B------:R-:W-:Y:S01]  /*1770*/  IABS R17, R18 ;  /* 0x0000001200117213 */ /* 0x000fe20000000000 */
[----:B------:R-:W-:Y:S01]  /*1780*/  @!P3 IMAD.IADD R10, R10, 0x1, -R0 ;  /* 0x000000010a0ab824 */ /* 0x000fe200078e0a00 */
[C---:B------:R-:W-:Y:S01]  /*1790*/  ISETP.GT.U32.AND P3, PT, R0.reuse, R14, PT ;  /* 0x0000000e0000720c */ /* 0x040fe20003f64070 */
[----:B------:R-:W-:Y:S01]  /*17a0*/  @!P4 IMAD.MOV R7, RZ, RZ, -R7 ;  /* 0x000000ffff07c224 */ /* 0x000fe200078e0a07 */
[----:B------:R-:W-:Y:S01]  /*17b0*/  ISETP.GT.U32.AND P4, PT, R0, R13, PT ;  /* 0x0000000d0000720c */ /* 0x000fe20003f84070 */
[----:B------:R-:W-:Y:S01]  /*17c0*/  @!P6 IMAD.MOV R9, RZ, RZ, -R9 ;  /* 0x000000ffff09e224 */ /* 0x000fe200078e0a09 */
[----:B------:R-:W-:Y:S01]  /*17d0*/  ISETP.GE.AND P6, PT, R22, RZ, PT ;  /* 0x000000ff1600720c */ /* 0x000fe20003fc6270 */
[----:B------:R-:W-:Y:S01]  /*17e0*/  IMAD.HI.U32 R11, R2, R17, RZ ;  /* 0x00000011020b7227 */ /* 0x000fe200078e00ff */
[----:B------:R-:W-:-:S03]  /*17f0*/  IADD3 R22, PT, PT, R3, 0xb, RZ ;  /* 0x0000000b03167810 */ /* 0x000fc60007ffe0ff */
[----:B------:R-:W-:Y:S01]  /*1800*/  @!P2 IMAD.IADD R15, R15, 0x1, -R0 ;  /* 0x000000010f0fa824 */ /* 0x000fe200078e0a00 */
[----:B------:R-:W-:Y:S01]  /*1810*/  ISETP.GE.AND P2, PT, R18, RZ, PT ;  /* 0x000000ff1200720c */ /* 0x000fe20003f46270 */
[----:B------:R-:W-:Y:S01]  /*1820*/  VIADD R20, R3, 0x8 ;  /* 0x0000000803147836 */ /* 0x000fe20000000000 */
[----:B------:R-:W-:Y:S01]  /*1830*/  IABS R23, R22 ;  /* 0x0000001600177213 */ /* 0x000fe20000000000 */
[----:B------:R-:W-:Y:S01]  /*1840*/  IMAD.MOV R18, RZ, RZ, -R11 ;  /* 0x000000ffff127224 */ /* 0x000fe200078e0a0b */
[----:B------:R-:W-:Y:S01]  /*1850*/  @!P3 IADD3 R14, PT, PT, R14, -R0, RZ ;  /* 0x800000000e0eb210 */ /* 0x000fe20007ffe0ff */
[----:B------:R-:W-:Y:S01]  /*1860*/  @!P0 IMAD.MOV R10, RZ, RZ, -R10 ;  /* 0x000000ffff0a8224 */ /* 0x000fe200078e0a0a */
[----:B------:R-:W-:Y:S01]  /*1870*/  ISETP.GT.U32.AND P0, PT, R0, R15, PT ;  /* 0x0000000f0000720c */ /* 0x000fe20003f04070 */
[----:B------:R-:W-:Y:S01]  /*1880*/  @!P5 IMAD.IADD R12, R12, 0x1, -R0 ;  /* 0x000000010c0cd824 */ /* 0x000fe200078e0a00 */
[----:B------:R-:W-:Y:S01]  /*1890*/  IABS R19, R20 ;  /* 0x0000001400137213 */ /* 0x000fe20000000000 */
[----:B------:R-:W-:Y:S01]  /*18a0*/  IMAD R17, R0, R18, R17 ;  /* 0x0000001200117224 */ /* 0x000fe200078e0211 */
[----:B------:R-:W-:Y:S01]  /*18b0*/  @!P4 IADD3 R13, PT, PT, R13, -R0, RZ ;  /* 0x800000000d0dc210 */ /* 0x000fe20007ffe0ff */
[----:B------:R-:W-:Y:S01]  /*18c0*/  @!P6 IMAD.MOV R12, RZ, RZ, -R12 ;  /* 0x000000ffff0ce224 */ /* 0x000fe200078e0a0c */
[----:B------:R-:W-:Y:S01]  /*18d0*/  ISETP.GE.AND P4, PT, R16, RZ, PT ;  /* 0x000000ff1000720c */ /* 0x000fe20003f86270 */
[----:B------:R-:W-:Y:S01]  /*18e0*/  IMAD.HI.U32 R16, R2, R19, RZ ;  /* 0x0000001302107227 */ /* 0x000fe200078e00ff */
[----:B------:R-:W-:-:S02]  /*18f0*/  ISETP.GT.U32.AND P3, PT, R0, R14, PT ;  /* 0x0000000e0000720c */ /* 0x000fc40003f64070 */
[----:B------:R-:W-:Y:S01]  /*1900*/  ISETP.GT.U32.AND P6, PT, R0, R17, PT ;  /* 0x000000110000720c */ /* 0x000fe20003fc4070 */
[----:B------:R-:W-:Y:S01]  /*1910*/  IMAD.MOV.U32 R11, RZ, RZ, R13 ;  /* 0x000000ffff0b7224 */ /* 0x000fe200078e000d */
[----:B------:R-:W-:Y:S01]  /*1920*/  ISETP.GE.AND P5, PT, R21, RZ, PT ;  /* 0x000000ff1500720c */ /* 0x000fe20003fa6270 */
[----:B------:R-:W-:Y:S02]  /*1930*/  IMAD.MOV R16, RZ, RZ, -R16 ;  /* 0x000000ffff107224 */ /* 0x000fe400078e0a10 */
[----:B------:R-:W-:Y:S01]  /*1940*/  VIADD R13, R3, 0x9 ;  /* 0x00000009030d7836 */ /* 0x000fe20000000000 */
[----:B------:R-:W-:Y:S01]  /*1950*/  @!P1 IADD3 R11, PT, PT, -R11, RZ, RZ ;  /* 0x000000ff0b0b9210 */ /* 0x000fe20007ffe1ff */
[--C-:B------:R-:W-:Y:S01]  /*1960*/  @!P0 IMAD.IADD R15, R15, 0x1, -R0.reuse ;  /* 0x000000010f0f8824 */ /* 0x100fe200078e0a00 */
[----:B------:R-:W-:Y:S01]  /*1970*/  ISETP.GE.AND P1, PT, R20, RZ, PT ;  /* 0x000000ff1400720c */ /* 0x000fe20003f26270 */
[----:B------:R-:W-:Y:S01]  /*1980*/  IMAD R16, R0, R16, R19 ;  /* 0x0000001000107224 */ /* 0x000fe200078e0213 */
[----:B------:R-:W-:Y:S01]  /*1990*/  ISETP.GE.AND P0, PT, R13, RZ, PT ;  /* 0x000000ff0d00720c */ /* 0x000fe20003f06270 */
[----:B------:R-:W-:Y:S01]  /*19a0*/  @!P3 IMAD.IADD R14, R14, 0x1, -R0 ;  /* 0x000000010e0eb824 */ /* 0x000fe200078e0a00 */
[----:B------:R-:W-:Y:S01]  /*19b0*/  IABS R19, R13 ;  /* 0x0000000d00137213 */ /* 0x000fe20000000000 */
[----:B------:R-:W-:Y:S01]  /*19c0*/  IMAD.MOV.U32 R13, RZ, RZ, R15 ;  /* 0x000000ffff0d7224 */ /* 0x000fe200078e000f */
[----:B------:R-:W-:Y:S01]  /*19d0*/  @!P6 IADD3 R17, PT, PT, R17, -R0, RZ ;  /* 0x800000001111e210 */ /* 0x000fe20007ffe0ff */
[----:B------:R-:W-:Y:S01]  /*19e0*/  VIADD R18, R3, 0xa ;  /* 0x0000000a03127836 */ /* 0x000fe20000000000 */
[C---:B------:R-:W-:Y:S01]  /*19f0*/  ISETP.GT.U32.AND P3, PT, R0.reuse, R16, PT ;  /* 0x000000100000720c */ /* 0x040fe20003f64070 */
[----:B------:R-:W-:Y:S01]  /*1a00*/  @!P4 IMAD.MOV R13, RZ, RZ, -R13 ;  /* 0x000000ffff0dc224 */ /* 0x000fe200078e0a0d */
[----:B------:R-:W-:Y:S01]  /*1a10*/  ISETP.GT.U32.AND P4, PT, R0, R17, PT ;  /* 0x000000110000720c */ /* 0x000fe20003f84070 */
[----:B------:R-:W-:Y:S01]  /*1a20*/  IMAD.HI.U32 R15, R2, R19, RZ ;  /* 0x00000013020f7227 */ /* 0x000fe200078e00ff */
[----:B------:R-:W-:-:S02]  /*1a30*/  IABS R21, R18 ;  /* 0x0000001200157213 */ /* 0x000fc40000000000 */
[----:B------:R-:W-:Y:S01]  /*1a40*/  ISETP.GE.AND P6, PT, R18, RZ, PT ;  /* 0x000000ff1200720c */ /* 0x000fe20003fc6270 */
[----:B------:R-:W-:Y:S02]  /*1a50*/  IMAD.MOV R15, RZ, RZ, -R15 ;  /* 0x000000ffff0f7224 */ /* 0x000fe400078e0a0f */
[----:B------:R-:W-:-:S04]  /*1a60*/  IMAD.HI.U32 R18, R2, R21, RZ ;  /* 0x0000001502127227 */ /* 0x000fc800078e00ff */
[----:B------:R-:W-:Y:S01]  /*1a70*/  IMAD R19, R0, R15, R19 ;  /* 0x0000000f00137224 */ /* 0x000fe200078e0213 */
[----:B------:R-:W-:Y:S01]  /*1a80*/  IADD3 R18, PT, PT, -R18, RZ, RZ ;  /* 0x000000ff12127210 */ /* 0x000fe20007ffe1ff */
[----:B------:R-:W-:Y:S01]  /*1a90*/  @!P3 IMAD.IADD R16, R16, 0x1, -R0 ;  /* 0x000000011010b824 */ /* 0x000fe200078e0a00 */
[----:B------:R-:W-:Y:S01]  /*1aa0*/  @!P4 IADD3 R17, PT, PT, R17, -R0, RZ ;  /* 0x800000001111c210 */ /* 0x000fe20007ffe0ff */
[----:B------:R-:W-:Y:S01]  /*1ab0*/  IMAD.HI.U32 R20, R2, R23, RZ ;  /* 0x0000001702147227 */ /* 0x000fe200078e00ff */
[C---:B------:R-:W-:Y:S02]  /*1ac0*/  ISETP.GT.U32.AND P4, PT, R0.reuse, R19, PT ;  /* 0x000000130000720c */ /* 0x040fe40003f84070 */
[C---:B------:R-:W-:Y:S01]  /*1ad0*/  ISETP.GT.U32.AND P3, PT, R0.reuse, R16, PT ;  /* 0x000000100000720c */ /* 0x040fe20003f64070 */
[----:B------:R-:W-:Y:S02]  /*1ae0*/  IMAD.MOV R20, RZ, RZ, -R20 ;  /* 0x000000ffff147224 */ /* 0x000fe400078e0a14 */
[----:B------:R-:W-:-:S02]  /*1af0*/  IMAD R18, R0, R18, R21 ;  /* 0x0000001200127224 */ /* 0x000fc400078e0215 */
[----:B------:R-:W-:Y:S02]  /*1b00*/  IMAD R21, R0, R20, R23 ;  /* 0x0000001400157224 */ /* 0x000fe400078e0217 */
[----:B------:R-:W-:Y:S01]  /*1b10*/  @!P5 IMAD.MOV R14, RZ, RZ, -R14 ;  /* 0x000000ffff0ed224 */ /* 0x000fe200078e0a0e */
[----:B------:R-:W-:Y:S01]  /*1b20*/  ISETP.GE.AND P5, PT, R22, RZ, PT ;  /* 0x000000ff1600720c */ /* 0x000fe20003fa6270 */
[----:B------:R-:W-:Y:S02]  /*1b30*/  VIADD R22, R3, 0xc ;  /* 0x0000000c03167836 */ /* 0x000fe40000000000 */
[--C-:B------:R-:W-:Y:S01]  /*1b40*/  @!P4 IMAD.IADD R19, R19, 0x1, -R0.reuse ;  /* 0x000000011313c824 */ /* 0x100fe200078e0a00 */
[----:B------:R-:W-:Y:S01]  /*1b50*/  ISETP.GT.U32.AND P4, PT, R0, R21, PT ;  /* 0x000000150000720c */ /* 0x000fe20003f84070 */
[----:B------:R-:W-:Y:S01]  /*1b60*/  @!P3 IMAD.IADD R16, R16, 0x1, -R0 ;  /* 0x000000011010b824 */ /* 0x000fe200078e0a00 */
[----:B------:R-:W-:Y:S01]  /*1b70*/  ISETP.GT.U32.AND P3, PT, R0, R18, PT ;  /* 0x000000120000720c */ /* 0x000fe20003f64070 */
[----:B------:R-:W-:Y:S01]  /*1b80*/  IMAD.MOV.U32 R15, RZ, RZ, R17 ;  /* 0x000000ffff0f7224 */ /* 0x000fe200078e0011 */
[----:B------:R-:W-:Y:S01]  /*1b90*/  IABS R23, R22 ;  /* 0x0000001600177213 */ /* 0x000fe20000000000 */
[----:B------:R-:W-:Y:S01]  /*1ba0*/  @!P1 IMAD.MOV R16, RZ, RZ, -R16 ;  /* 0x000000ffff109224 */ /* 0x000fe200078e0a10 */
[----:B------:R-:W-:Y:S01]  /*1bb0*/  ISETP.GE.AND P1, PT, R22, RZ, PT ;  /* 0x000000ff1600720c */ /* 0x000fe20003f26270 */
[----:B------:R-:W-:Y:S01]  /*1bc0*/  @!P2 IMAD.MOV R15, RZ, RZ, -R15 ;  /* 0x000000ffff0fa224 */ /* 0x000fe200078e0a0f */
[----:B------:R-:W-:Y:S01]  /*1bd0*/  ISETP.GT.U32.AND P2, PT, R0, R19, PT ;  /* 0x000000130000720c */ /* 0x000fe20003f44070 */
[----:B------:R-:W-:-:S04]  /*1be0*/  IMAD.HI.U32 R17, R2, R23, RZ ;  /* 0x0000001702117227 */ /* 0x000fc800078e00ff */
[-C--:B------:R-:W-:Y:S01]  /*1bf0*/  @!P4 IADD3 R21, PT, PT, R21, -R0.reuse, RZ ;  /* 0x800000001515c210 */ /* 0x080fe20007ffe0ff */
[----:B------:R-:W-:Y:S01]  /*1c00*/  IMAD.MOV R17, RZ, RZ, -R17 ;  /* 0x000000ffff117224 */ /* 0x000fe200078e0a11 */
[----:B------:R-:W-:Y:S01]  /*1c10*/  @!P3 IADD3 R18, PT, PT, R18, -R0, RZ ;  /* 0x800000001212b210 */ /* 0x000fe20007ffe0ff */
[----:B------:R-:W-:Y:S01]  /*1c20*/  IMAD.HI.U32 R22, R2, R27, RZ ;  /* 0x0000001b02167227 */ /* 0x000fe200078e00ff */
[C---:B------:R-:W-:Y:S02]  /*1c30*/  ISETP.GT.U32.AND P4, PT, R0.reuse, R21, PT ;  /* 0x000000150000720c */ /* 0x040fe40003f84070 */
[C---:B------:R-:W-:Y:S01]  /*1c40*/  ISETP.GT.U32.AND P3, PT, R0.reuse, R18, PT ;  /* 0x000000120000720c */ /* 0x040fe20003f64070 */
[----:B------:R-:W-:Y:S02]  /*1c50*/  IMAD R20, R0, R17, R23 ;  /* 0x0000001100147224 */ /* 0x000fe400078e0217 */
[----:B------:R-:W-:-:S04]  /*1c60*/  IMAD.HI.U32 R17, R2, R25, RZ ;  /* 0x0000001902117227 */ /* 0x000fc800078e00ff */
[----:B------:R-:W-:Y:S02]  /*1c70*/  IMAD.MOV R22, RZ, RZ, -R22 ;  /* 0x000000ffff167224 */ /* 0x000fe400078e0a16 */
[--C-:B------:R-:W-:Y:S01]  /*1c80*/  @!P2 IMAD.IADD R19, R19, 0x1, -R0.reuse ;  /* 0x000000011313a824 */ /* 0x100fe200078e0a00 */
[C---:B------:R-:W-:Y:S01]  /*1c90*/  ISETP.GT.U32.AND P2, PT, R0.reuse, R20, PT ;  /* 0x000000140000720c */ /* 0x040fe20003f44070 */
[----:B------:R-:W-:Y:S02]  /*1ca0*/  IMAD.MOV R17, RZ, RZ, -R17 ;  /* 0x000000ffff117224 */ /* 0x000fe400078e0a11 */
[----:B------:R-:W-:Y:S02]  /*1cb0*/  IMAD R22, R0, R22, R27 ;  /* 0x0000001600167224 */ /* 0x000fe400078e021b */
[--C-:B------:R-:W-:Y:S02]  /*1cc0*/  @!P4 IMAD.IADD R21, R21, 0x1, -R0.reuse ;  /* 0x000000011515c824 */ /* 0x100fe400078e0a00 */
[----:B------:R-:W-:Y:S01]  /*1cd0*/  @!P3 IMAD.IADD R18, R18, 0x1, -R0 ;  /* 0x000000011212b824 */ /* 0x000fe200078e0a00 */
[----:B------:R-:W-:Y:S01]  /*1ce0*/  ISETP.GE.AND P3, PT, R26, RZ, PT ;  /* 0x000000ff1a00720c */ /* 0x000fe20003f66270 */
[C---:B------:R-:W-:Y:S01]  /*1cf0*/  IMAD R23, R0.reuse, R17, R25 ;  /* 0x0000001100177224 */ /* 0x040fe200078e0219 */
[----:B------:R-:W-:Y:S01]  /*1d00*/  ISETP.GT.U32.AND P4, PT, R0, R22, PT ;  /* 0x000000160000720c */ /* 0x000fe20003f84070 */
[----:B------:R-:W-:-:S02]  /*1d10*/  VIADD R26, R3, 0x10 ;  /* 0x00000010031a7836 */ /* 0x000fc40000000000 */
[----:B------:R-:W-:Y:S02]  /*1d20*/  IMAD.MOV.U32 R17, RZ, RZ, R19 ;  /* 0x000000ffff117224 */ /* 0x000fe400078e0013 */
[----:B------:R-:W-:Y:S01]  /*1d30*/  IMAD R25, R0, R24, R29 ;  /* 0x0000001800197224 */ /* 0x000fe200078e021d */
[----:B------:R-:W-:Y:S01]  /*1d40*/  IABS R27, R26 ;  /* 0x0000001a001b7213 */ /* 0x000fe20000000000 */
[----:B------:R-:W-:Y:S01]  /*1d50*/  IMAD.MOV.U32 R19, RZ, RZ, R21 ;  /* 0x000000ffff137224 */ /* 0x000fe200078e0015 */
[----:B------:R-:W-:Y:S01]  /*1d60*/  @!P0 IADD3 R17, PT, PT, -R17, RZ, RZ ;  /* 0x000000ff11118210 */ /* 0x000fe20007ffe1ff */
[----:B------:R-:W-:Y:S01]  /*1d70*/  @!P2 IMAD.IADD R20, R20, 0x1, -R0 ;  /* 0x000000011414a824 */ /* 0x000fe200078e0a00 */
[C---:B------:R-:W-:Y:S01]  /*1d80*/  ISETP.GT.U32.AND P2, PT, R0.reuse, R23, PT ;  /* 0x000000170000720c */ /* 0x040fe20003f44070 */
[----:B------:R-:W-:Y:S01]  /*1d90*/  @!P5 IMAD.MOV R19, RZ, RZ, -R19 ;  /* 0x000000ffff13d224 */ /* 0x000fe200078e0a13 */
[----:B------:R-:W-:Y:S01]  /*1da0*/  ISETP.GT.U32.AND P5, PT, R0, R25, PT ;  /* 0x000000190000720c */ /* 0x000fe20003fa4070 */
[----:B------:R-:W-:Y:S01]  /*1db0*/  @!P6 IMAD.MOV R18, RZ, RZ, -R18 ;  /* 0x000000ffff12e224 */ /* 0x000fe200078e0a12 */
[----:B------:R-:W-:Y:S01]  /*1dc0*/  ISETP.GE.AND P6, PT, R28, RZ, PT ;  /* 0x000000ff1c00720c */ /* 0x000fe20003fc6270 */
[----:B------:R-:W-:Y:S01]  /*1dd0*/  IMAD.HI.U32 R21, R2, R27, RZ ;  /* 0x0000001b02157227 */ /* 0x000fe200078e00ff */
[----:B------:R-:W-:-:S02]  /*1de0*/  IADD3 R28, PT, PT, R3, 0x11, RZ ;  /* 0x00000011031c7810 */ /* 0x000fc40007ffe0ff */
[----:B------:R-:W-:Y:S01]  /*1df0*/  ISETP.GT.U32.AND P0, PT, R0, R20, PT ;  /* 0x000000140000720c */ /* 0x000fe20003f04070 */
[--C-:B------:R-:W-:Y:S01]  /*1e00*/  @!P4 IMAD.IADD R22, R22, 0x1, -R0.reuse ;  /* 0x000000011616c824 */ /* 0x100fe200078e0a00 */
[----:B------:R-:W-:Y:S01]  /*1e10*/  IADD3 R21, PT, PT, -R21, RZ, RZ ;  /* 0x000000ff15157210 */ /* 0x000fe20007ffe1ff */
[----:B------:R-:W-:Y:S01]  /*1e20*/  VIADD R32, R3, 0x13 ;  /* 0x0000001303207836 */ /* 0x000fe20000000000 */
[----:B------:R-:W-:Y:S01]  /*1e30*/  IABS R29, R28 ;  /* 0x0000001c001d7213 */ /* 0x000fe20000000000 */
[--C-:B------:R-:W-:Y:S01]  /*1e40*/  @!P2 IMAD.IADD R23, R23, 0x1, -R0.reuse ;  /* 0x000000011717a824 */ /* 0x100fe200078e0a00 */
[----:B------:R-:W-:Y:S01]  /*1e50*/  ISETP.GE.AND P2, PT, R26, RZ, PT ;  /* 0x000000ff1a00720c */ /* 0x000fe20003f46270 */
[----:B------:R-:W-:Y:S01]  /*1e60*/  @!P5 IMAD.IADD R25, R25, 0x1, -R0 ;  /* 0x000000011919d824 */ /* 0x000fe200078e0a00 */
[C---:B------:R-:W-:Y:S01]  /*1e70*/  ISETP.GT.U32.AND P5, PT, R0.reuse, R22, PT ;  /* 0x000000160000720c */ /* 0x040fe20003fa4070 */
[C---:B------:R-:W-:Y:S01]  /*1e80*/  IMAD R24, R0.reuse, R21, R27 ;  /* 0x0000001500187224 */ /* 0x040fe200078e021b */
[----:B------:R-:W-:Y:S01]  /*1e90*/  ISETP.GT.U32.AND P4, PT, R0, R23, PT ;  /* 0x000000170000720c */ /* 0x000fe20003f84070 */
[----:B------:R-:W-:Y:S01]  /*1ea0*/  IMAD.HI.U32 R21, R2, R29, RZ ;  /* 0x0000001d02157227 */ /* 0x000fe200078e00ff */
[----:B------:R-:W-:-:S03]  /*1eb0*/  IABS R33, R32 ;  /* 0x0000002000217213 */ /* 0x000fc60000000000 */
[----:B------:R-:W-:Y:S02]  /*1ec0*/  IMAD.MOV R21, RZ, RZ, -R21 ;  /* 0x000000ffff157224 */ /* 0x000fe400078e0a15 */
[----:B------:R-:W-:Y:S01]  /*1ed0*/  @!P0 IMAD.IADD R20, R20, 0x1, -R0 ;  /* 0x0000000114148824 */ /* 0x000fe200078e0a00 */
[----:B------:R-:W-:Y:S01]  /*1ee0*/  ISETP.GE.AND P0, PT, R30, RZ, PT ;  /* 0x000000ff1e00720c */ /* 0x000fe20003f06270 */
[C---:B------:R-:W-:Y:S01]  /*1ef0*/  IMAD R27, R0.reuse, R21, R29 ;  /* 0x00000015001b7224 */ /* 0x040fe200078e021d */
[C---:B------:R-:W-:Y:S01]  /*1f00*/  IADD3 R30, PT, PT, R3.reuse, 0x12, RZ ;  /* 0x00000012031e7810 */ /* 0x040fe20007ffe0ff */
[----:B------:R-:W-:Y:S01]  /*1f10*/  @!P1 IMAD.MOV R20, RZ, RZ, -R20 ;  /* 0x000000ffff149224 */ /* 0x000fe200078e0a14 */
[----:B------:R-:W-:Y:S01]  /*1f20*/  ISETP.GT.U32.AND P1, PT, R0, R25, PT ;  /* 0x000000190000720c */ /* 0x000fe20003f24070 */
[----:B------:R-:W-:Y:S01]  /*1f30*/  @!P5 IMAD.IADD R22, R22, 0x1, -R0 ;  /* 0x000000011616d824 */ /* 0x000fe200078e0a00 */
[C---:B------:R-:W-:Y:S01]  /*1f40*/  ISETP.GT.U32.AND P5, PT, R0.reuse, R27, PT ;  /* 0x0000001b0000720c */ /* 0x040fe20003fa4070 */
[----:B------:R-:W-:Y:S01]  /*1f50*/  VIADD R34, R3, 0x14 ;  /* 0x0000001403227836 */ /* 0x000fe20000000000 */
[----:B------:R-:W-:Y:S01]  /*1f60*/  @!P4 IADD3 R23, PT, PT, R23, -R0, RZ ;  /* 0x800000001717c210 */ /* 0x000fe20007ffe0ff */
[----:B------:R-:W-:Y:S01]  /*1f70*/  @!P6 IMAD.MOV R22, RZ, RZ, -R22 ;  /* 0x000000ffff16e224 */ /* 0x000fe200078e0a16 */
[----:B------:R-:W-:Y:S01]  /*1f80*/  ISETP.GT.U32.AND P4, PT, R0, R24, PT ;  /* 0x000000180000720c */ /* 0x000fe20003f84070 */
[C---:B------:R-:W-:Y:S01]  /*1f90*/  VIADD R38, R3.reuse, 0x16 ;  /* 0x0000001603267836 */ /* 0x040fe20000000000 */
[----:B------:R-:W-:Y:S01]  /*1fa0*/  IABS R35, R34 ;  /* 0x0000002200237213 */ /* 0x000fe20000000000 */
[C---:B------:R-:W-:Y:S01]  /*1fb0*/  VIADD R39, R3.reuse, 0x17 ;  /* 0x0000001703277836 */ /* 0x040fe20000000000 */
[----:B------:R-:W-:Y:S01]  /*1fc0*/  MOV R21, R23 ;  /* 0x0000001700157202 */ /* 0x000fe20000000f00 */
[----:B------:R-:W-:Y:S01]  /*1fd0*/  VIADD R41, R3, 0x19 ;  /* 0x0000001903297836 */ /* 0x000fe20000000000 */
[----:B------:R-:W-:Y:S01]  /*1fe0*/  IABS R31, R30 ;  /* 0x0000001e001f7213 */ /* 0x000fe20000000000 */
[--C-:B------:R-:W-:Y:S01]  /*1ff0*/  @!P1 IMAD.IADD R25, R25, 0x1, -R0.reuse ;  /* 0x0000000119199824 */ /* 0x100fe200078e0a00 */
[----:B------:R-:W-:Y:S01]  /*2000*/  ISETP.GE.AND P1, PT, R28, RZ, PT ;  /* 0x000000ff1c00720c */ /* 0x000fe20003f26270 */
[----:B------:R-:W-:Y:S01]  /*2010*/  @!P5 IMAD.IADD R27, R27, 0x1, -R0 ;  /* 0x000000011b1bd824 */ /* 0x000fe200078e0a00 */
[----:B------:R-:W-:Y:S01]  /*2020*/  @!P3 IADD3 R21, PT, PT, -R21, RZ, RZ ;  /* 0x000000ff1515b210 */ /* 0x000fe20007ffe1ff */
[----:B------:R-:W-:-:S03]  /*2030*/  IMAD.HI.U32 R28, R2, R33, RZ ;  /* 0x00000021021c7227 */ /* 0x000fc600078e00ff */
[----:B------:R-:W-:Y:S01]  /*2040*/  ISETP.GT.U32.AND P3, PT, R0, R27, PT ;  /* 0x0000001b0000720c */ /* 0x000fe20003f64070 */
[----:B------:R-:W-:-:S04]  /*2050*/  IMAD.HI.U32 R29, R2, R35, RZ ;  /* 0x00000023021d7227 */ /* 0x000fc800078e00ff */
[----:B------:R-:W-:Y:S02]  /*2060*/  IMAD.MOV R28, RZ, RZ, -R28 ;  /* 0x000000ffff1c7224 */ /* 0x000fe400078e0a1c */
[----:B------:R-:W-:Y:S01]  /*2070*/  @!P4 IMAD.IADD R24, R24, 0x1, -R0 ;  /* 0x000000011818c824 */ /* 0x000fe200078e0a00 */
[----:B------:R-:W-:Y:S01]  /*2080*/  ISETP.GE.AND P4, PT, R30, RZ, PT ;  /* 0x000000ff1e00720c */ /* 0x000fe20003f86270 */
[----:B------:R-:W-:Y:S02]  /*2090*/  IMAD.MOV R30, RZ, RZ, -R29 ;  /* 0x000000ffff1e7224 */ /* 0x000fe400078e0a1d */
[----:B------:R-:W-:Y:S01]  /*20a0*/  IMAD R29, R0, R28, R33 ;  /* 0x0000001c001d7224 */ /* 0x000fe200078e0221 */
[----:B------:R-:W-:Y:S01]  /*20b0*/  IABS R33, R38 ;  /* 0x0000002600217213 */ /* 0x000fe20000000000 */
[----:B------:R-:W-:Y:S01]  /*20c0*/  IMAD.MOV.U32 R23, RZ, RZ, R25 ;  /* 0x000000ffff177224 */ /* 0x000fe200078e0019 */
[----:B------:R-:W-:Y:S01]  /*20d0*/  @!P3 IADD3 R27, PT, PT, R27, -R0, RZ ;  /* 0x800000001b1bb210 */ /* 0x000fe20007ffe0ff */
[----:B------:R-:W-:Y:S01]  /*20e0*/  IMAD.HI.U32 R26, R2, R31, RZ ;  /* 0x0000001f021a7227 */ /* 0x000fe200078e00ff */
[----:B------:R-:W-:-:S03]  /*20f0*/  ISETP.GT.U32.AND P5, PT, R0, R24, PT ;  /* 0x000000180000720c */ /* 0x000fc60003fa4070 */
[C---:B------:R-:W-:Y:S01]  /*2100*/  IMAD R28, R0.reuse, R30, R35 ;  /* 0x0000001e001c7224 */ /* 0x040fe200078e0223 */
[----:B------:R-:W-:Y:S01]  /*2110*/  IABS R35, R39 ;  /* 0x0000002700237213 */ /* 0x000fe20000000000 */
[----:B------:R-:W-:Y:S01]  /*2120*/  @!P0 IMAD.MOV R23, RZ, RZ, -R23 ;  /* 0x000000ffff178224 */ /* 0x000fe200078e0a17 */
[C---:B------:R-:W-:Y:S01]  /*2130*/  ISETP.GT.U32.AND P0, PT, R0.reuse, R29, PT ;  /* 0x0000001d0000720c */ /* 0x040fe20003f04070 */
[----:B------:R-:W-:Y:S01]  /*2140*/  IMAD.MOV R26, RZ, RZ, -R26 ;  /* 0x000000ffff1a7224 */ /* 0x000fe200078e0a1a */
[C---:B------:R-:W-:Y:S01]  /*2150*/  ISETP.GT.U32.AND P3, PT, R0.reuse, R28, PT ;  /* 0x0000001c0000720c */ /* 0x040fe20003f64070 */
[----:B------:R-:W-:Y:S02]  /*2160*/  VIADD R42, R3, 0x1e ;  /* 0x0000001e032a7836 */ /* 0x000fe40000000000 */
[----:B------:R-:W-:Y:S01]  /*2170*/  IMAD R26, R0, R26, R31 ;  /* 0x0000001a001a7224 */ /* 0x000fe200078e021f */
[----:B------:R-:W-:Y:S01]  /*2180*/  IABS R31, R36 ;  /* 0x00000024001f7213 */ /* 0x000fe20000000000 */
[----:B------:R-:W-:Y:S01]  /*2190*/  @!P5 IMAD.IADD R24, R24, 0x1, -R0 ;  /* 0x000000011818d824 */ /* 0x000fe200078e0a00 */
[----:B------:R-:W-:Y:S01]  /*21a0*/  ISETP.GE.AND P5, PT, R32, RZ, PT ;  /* 0x000000ff2000720c */ /* 0x000fe20003fa6270 */
[----:B------:R-:W-:Y:S01]  /*21b0*/  IMAD.HI.U32 R32, R2, R37, RZ ;  /* 0x0000002502207227 */ /* 0x000fe200078e00ff */
[----:B------:R-:W-:-:S03]  /*21c0*/  ISETP.GT.U32.AND P6, PT, R0, R26, PT ;  /* 0x0000001a0000720c */ /* 0x000fc60003fc4070 */
[----:B------:R-:W-:-:S04]  /*21d0*/  IMAD.HI.U32 R25, R2, R31, RZ ;  /* 0x0000001f02197227 */ /* 0x000fc800078e00ff */
[--C-:B------:R-:W-:Y:S01]  /*21e0*/  @!P0 IMAD.IADD R29, R29, 0x1, -R0.reuse ;  /* 0x000000011d1d8824 */ /* 0x100fe200078e0a00 */
[----:B------:R-:W-:Y:S01]  /*21f0*/  IADD3 R30, PT, PT, -R25, RZ, RZ ;  /* 0x000000ff191e7210 */ /* 0x000fe20007ffe1ff */
[----:B------:R-:W-:Y:S02]  /*2200*/  @!P3 IMAD.IADD R28, R28, 0x1, -R0 ;  /* 0x000000011c1cb824 */ /* 0x000fe400078e0a00 */
[----:B------:R-:W-:Y:S01]  /*2210*/  IMAD.HI.U32 R25, R2, R33, RZ ;  /* 0x0000002102197227 */ /* 0x000fe200078e00ff */
[----:B------:R-:W-:-:S03]  /*2220*/  ISETP.GT.U32.AND P3, PT, R0, R29, PT ;  /* 0x0000001d0000720c */ /* 0x000fc60003f64070 */
[----:B------:R-:W-:Y:S01]  /*2230*/  @!P6 IMAD.IADD R26, R26, 0x1, -R0 ;  /* 0x000000011a1ae824 */ /* 0x000fe200078e0a00 */
[----:B------:R-:W-:Y:S01]  /*2240*/  ISETP.GE.AND P6, PT, R34, RZ, PT ;  /* 0x000000ff2200720c */ /* 0x000fe20003fc6270 */
[----:B------:R-:W-:Y:S01]  /*2250*/  IMAD.MOV R25, RZ, RZ, -R25 ;  /* 0x000000ffff197224 */ /* 0x000fe200078e0a19 */
[----:B------:R-:W-:Y:S01]  /*2260*/  IABS R34, R41 ;  /* 0x0000002900227213 */ /* 0x000fe20000000000 */
[C---:B------:R-:W-:Y:S01]  /*2270*/  IMAD R31, R0.reuse, R30, R31 ;  /* 0x0000001e001f7224 */ /* 0x040fe200078e021f */
[C---:B------:R-:W-:Y:S01]  /*2280*/  ISETP.GT.U32.AND P0, PT, R0.reuse, R26, PT ;  /* 0x0000001a0000720c */ /* 0x040fe20003f04070 */
[----:B------:R-:W-:Y:S02]  /*2290*/  IMAD R30, R0, R25, R33 ;  /* 0x00000019001e7224 */ /* 0x000fe400078e0221 */
[----:B------:R-:W-:-:S04]  /*22a0*/  IMAD.HI.U32 R25, R2, R35, RZ ;  /* 0x0000002302197227 */ /* 0x000fc800078e00ff */
[----:B------:R-:W-:Y:S01]  /*22b0*/  @!P3 IMAD.IADD R29, R29, 0x1, -R0 ;  /* 0x000000011d1db824 */ /* 0x000fe200078e0a00 */
[C---:B------:R-:W-:Y:S01]  /*22c0*/  ISETP.GT.U32.AND P3, PT, R0.reuse, R30, PT ;  /* 0x0000001e0000720c */ /* 0x040fe20003f64070 */
[----:B------:R-:W-:Y:S02]  /*22d0*/  IMAD.MOV R25, RZ, RZ, -R25 ;  /* 0x000000ffff197224 */ /* 0x000fe400078e0a19 */
[----:B------:R-:W-:Y:S01]  /*22e0*/  @!P2 IMAD.MOV R24, RZ, RZ, -R24 ;  /* 0x000000ffff18a224 */ /* 0x000fe200078e0a18 */
[----:B------:R-:W-:Y:S01]  /*22f0*/  ISETP.GT.U32.AND P2, PT, R0, R28, PT ;  /* 0x0000001c0000720c */ /* 0x000fe20003f44070 */
[----:B------:R-:W-:Y:S01]  /*2300*/  @!P0 IMAD.IADD R26, R26, 0x1, -R0 ;  /* 0x000000011a1a8824 */ /* 0x000fe200078e0a00 */
[C---:B------:R-:W-:Y:S01]  /*2310*/  ISETP.GT.U32.AND P0, PT, R0.reuse, R31, PT ;  /* 0x0000001f0000720c */ /* 0x040fe20003f04070 */
[C---:B------:R-:W-:Y:S01]  /*2320*/  IMAD R33, R0.reuse, R25, R35 ;  /* 0x0000001900217224 */ /* 0x040fe200078e0223 */
[----:B------:R-:W-:Y:S01]  /*2330*/  MOV R35, R34 ;  /* 0x0000002200237202 */ /* 0x000fe20000000f00 */
[----:B------:R-:W-:Y:S01]  /*2340*/  IMAD.MOV.U32 R25, RZ, RZ, R27 ;  /* 0x000000ffff197224 */ /* 0x000fe200078e001b */
[----:B------:R-:W-:Y:S01]  /*2350*/  MOV R27, R29 ;  /* 0x0000001d001b7202 */ /* 0x000fe20000000f00 */
[----:B------:R-:W-:Y:S01]  /*2360*/  @!P4 IMAD.MOV R26, RZ, RZ, -R26 ;  /* 0x000000ffff1ac224 */ /* 0x000fe200078e0a1a */
[----:B------:R-:W-:Y:S01]  /*2370*/  ISETP.GT.U32.AND P4, PT, R0, R33, PT ;  /* 0x000000210000720c */ /* 0x000fe20003f84070 */
[----:B------:R-:W-:Y:S01]  /*2380*/  @!P3 IMAD.IADD R30, R30, 0x1, -R0 ;  /* 0x000000011e1eb824 */ /* 0x000fe200078e0a00 */
[----:B------:R-:W-:Y:S01]  /*2390*/  IADD3 R34, PT, PT, R3, 0x1a, RZ ;  /* 0x0000001a03227810 */ /* 0x000fe20007ffe0ff */
[----:B------:R-:W-:-:S02]  /*23a0*/  IMAD.HI.U32 R29, R2, R35, RZ ;  /* 0x00000023021d7227 */ /* 0x000fc400078e00ff */
[----:B------:R-:W-:Y:S02]  /*23b0*/  @!P2 IADD3 R28, PT, PT, R28, -R0, RZ ;  /* 0x800000001c1ca210 */ /* 0x000fe40007ffe0ff */
[----:B------:R-:W-:Y:S01]  /*23c0*/  ISETP.GT.U32.AND P3, PT, R0, R30, PT ;  /* 0x0000001e0000720c */ /* 0x000fe20003f64070 */
[----:B------:R-:W-:Y:S01]  /*23d0*/  @!P0 IMAD.IADD R31, R31, 0x1, -R0 ;  /* 0x000000011f1f8824 */ /* 0x000fe200078e0a00 */
[----:B------:R-:W-:Y:S01]  /*23e0*/  ISETP.GE.AND P0, PT, R38, RZ, PT ;  /* 0x000000ff2600720c */ /* 0x000fe20003f06270 */
[----:B------:R-:W-:Y:S01]  /*23f0*/  @!P1 IMAD.MOV R25, RZ, RZ, -R25 ;  /* 0x000000ffff199224 */ /* 0x000fe200078e0a19 */
[----:B------:R-:W-:Y:S01]  /*2400*/  ISETP.GE.AND P2, PT, R36, RZ, PT ;  /* 0x000000ff2400720c */ /* 0x000fe20003f46270 */
[----:B------:R-:W-:Y:S01]  /*2410*/  IMAD.MOV R29, RZ, RZ, -R29 ;  /* 0x000000ffff1d7224 */ /* 0x000fe200078e0a1d */
[C---:B------:R-:W-:Y:S01]  /*2420*/  ISETP.GT.U32.AND P1, PT, R0.reuse, R31, PT ;  /* 0x0000001f0000720c */ /* 0x040fe20003f24070 */
[----:B------:R-:W-:Y:S01]  /*2430*/  IMAD.MOV R32, RZ, RZ, -R32 ;  /* 0x000000ffff207224 */ /* 0x000fe200078e0a20 */
[----:B------:R-:W-:Y:S01]  /*2440*/  @!P4 IADD3 R33, PT, PT, R33, -R0, RZ ;  /* 0x800000002121c210 */ /* 0x000fe20007ffe0ff */
[----:B------:R-:W-:-:S02]  /*2450*/  IMAD R35, R0, R29, R35 ;  /* 0x0000001d00237224 */ /* 0x000fc400078e0223 */
[C---:B------:R-:W-:Y:S01]  /*2460*/  IMAD R32, R0.reuse, R32, R37 ;  /* 0x0000002000207224 */ /* 0x040fe200078e0225 */
[----:B------:R-:W-:Y:S01]  /*2470*/  ISETP.GT.U32.AND P4, PT, R0, R33, PT ;  /* 0x000000210000720c */ /* 0x000fe20003f84070 */
[--C-:B------:R-:W-:Y:S01]  /*2480*/  @!P3 IMAD.IADD R30, R30, 0x1, -R0.reuse ;  /* 0x000000011e1eb824 */ /* 0x100fe200078e0a00 */
[----:B------:R-:W-:Y:S01]  /*2490*/  IABS R37, R34 ;  /* 0x0000002200257213 */ /* 0x000fe20000000000 */
[----:B------:R-:W-:Y:S01]  /*24a0*/  @!P5 IMAD.MOV R27, RZ, RZ, -R27 ;  /* 0x000000ffff1bd224 */ /* 0x000fe200078e0a1b */
[----:B------:R-:W-:Y:S01]  /*24b0*/  ISETP.GT.U32.AND P3, PT, R0, R32, PT ;  /* 0x000000200000720c */ /* 0x000fe20003f64070 */
[----:B------:R-:W-:Y:S01]  /*24c0*/  VIADD R38, R3, 0x1c ;  /* 0x0000001c03267836 */ /* 0x000fe20000000000 */
[----:B------:R-:W-:Y:S01]  /*24d0*/  @!P0 IADD3 R30, PT, PT, -R30, RZ, RZ ;  /* 0x000000ff1e1e8210 */ /* 0x000fe20007ffe1ff */
[----:B------:R-:W-:Y:S01]  /*24e0*/  @!P1 IMAD.IADD R31, R31, 0x1, -R0 ;  /* 0x000000011f1f9824 */ /* 0x000fe200078e0a00 */
[----:B------:R-:W-:Y:S01]  /*24f0*/  ISETP.GT.U32.AND P0, PT, R0, R35, PT ;  /* 0x000000230000720c */ /* 0x000fe20003f04070 */
[----:B------:R-:W-:Y:S01]  /*2500*/  @!P6 IMAD.MOV R28, RZ, RZ, -R28 ;  /* 0x000000ffff1ce224 */ /* 0x000fe200078e0a1c */
[----:B------:R-:W-:Y:S01]  /*2510*/  ISETP.GE.AND P5, PT, R39, RZ, PT ;  /* 0x000000ff2700720c */ /* 0x000fe20003fa6270 */
[----:B------:R-:W-:Y:S01]  /*2520*/  IMAD.MOV.U32 R29, RZ, RZ, R31 ;  /* 0x000000ffff1d7224 */ /* 0x000fe200078e001f */
[----:B------:R-:W-:Y:S01]  /*2530*/  ISETP.GE.AND P1, PT, R41, RZ, PT ;  /* 0x000000ff2900720c */ /* 0x000fe20003f26270 */
[----:B------:R-:W-:Y:S01]  /*2540*/  IMAD.HI.U32 R31, R2, R37, RZ ;  /* 0x00000025021f7227 */ /* 0x000fe200078e00ff */
[----:B------:R-:W-:-:S02]  /*2550*/  @!P4 IADD3 R33, PT, PT, R33, -R0, RZ ;  /* 0x800000002121c210 */ /* 0x000fc40007ffe0ff */
[----:B------:R-:W-:Y:S01]  /*2560*/  IABS R41, R38 ;  /* 0x0000002600297213 */ /* 0x000fe20000000000 */
[----:B------:R-:W-:Y:S01]  /*2570*/  @!P2 IMAD.MOV R29, RZ, RZ, -R29 ;  /* 0x000000ffff1da224 */ /* 0x000fe200078e0a1d */
[----:B------:R-:W-:Y:S01]  /*2580*/  ISETP.GE.AND P2, PT, R34, RZ, PT ;  /* 0x000000ff2200720c */ /* 0x000fe20003f46270 */
[----:B------:R-:W-:Y:S01]  /*2590*/  VIADD R34, R3, 0x1b ;  /* 0x0000001b03227836 */ /* 0x000fe20000000000 */
[----:B------:R-:W-:Y:S01]  /*25a0*/  ISETP.GE.AND P6, PT, R40, RZ, PT ;  /* 0x000000ff2800720c */ /* 0x000fe20003fc6270 */
[--C-:B------:R-:W-:Y:S02]  /*25b0*/  @!P0 IMAD.IADD R35, R35, 0x1, -R0.reuse ;  /* 0x0000000123238824 */ /* 0x100fe400078e0a00 */
[----:B------:R-:W-:Y:S01]  /*25c0*/  @!P3 IMAD.IADD R32, R32, 0x1, -R0 ;  /* 0x000000012020b824 */ /* 0x000fe200078e0a00 */
[----:B------:R-:W-:Y:S01]  /*25d0*/  IABS R39, R34 ;  /* 0x0000002200277213 */ /* 0x000fe20000000000 */
[----:B------:R-:W-:Y:S01]  /*25e0*/  IMAD.MOV R31, RZ, RZ, -R31 ;  /* 0x000000ffff1f7224 */ /* 0x000fe200078e0a1f */
[C---:B------:R-:W-:Y:S01]  /*25f0*/  ISETP.GT.U32.AND P0, PT, R0.reuse, R35, PT ;  /* 0x000000230000720c */ /* 0x040fe20003f04070 */
[----:B------:R-:W-:Y:S01]  /*2600*/  VIADD R40, R3, 0x1d ;  /* 0x0000001d03287836 */ /* 0x000fe20000000000 */
[----:B------:R-:W-:Y:S01]  /*2610*/  ISETP.GT.U32.AND P3, PT, R0, R32, PT ;  /* 0x000000200000720c */ /* 0x000fe20003f64070 */
[----:B------:R-:W-:Y:S01]  /*2620*/  IMAD.HI.U32 R36, R2, R39, RZ ;  /* 0x0000002702247227 */ /* 0x000fe200078e00ff */
[----:B------:R-:W-:-:S03]  /*2630*/  ISETP.GE.AND P4, PT, R34, RZ, PT ;  /* 0x000000ff2200720c */ /* 0x000fc60003f86270 */
[----:B------:R-:W-:Y:S01]  /*2640*/  IMAD R34, R0, R31, R37 ;  /* 0x0000001f00227224 */ /* 0x000fe200078e0225 */
[----:B------:R-:W-:Y:S01]  /*2650*/  IADD3 R36, PT, PT, -R36, RZ, RZ ;  /* 0x000000ff24247210 */ /* 0x000fe20007ffe1ff */
[----:B------:R-:W-:Y:S02]  /*2660*/  IMAD.MOV.U32 R31, RZ, RZ, R33 ;  /* 0x000000ffff1f7224 */ /* 0x000fe400078e0021 */
[----:B------:R-:W-:-:S04]  /*2670*/  IMAD.HI.U32 R33, R2, R41, RZ ;  /* 0x0000002902217227 */ /* 0x000fc800078e00ff */
[----:B------:R-:W-:Y:S01]  /*2680*/  @!P5 IMAD.MOV R31, RZ, RZ, -R31 ;  /* 0x000000ffff1fd224 */ /* 0x000fe200078e0a1f */
[----:B------:R-:W-:Y:S01]  /*2690*/  ISETP.GT.U32.AND P5, PT, R0, R34, PT ;  /* 0x000000220000720c */ /* 0x000fe20003fa4070 */
[----:B------:R-:W-:Y:S02]  /*26a0*/  IMAD.MOV R33, RZ, RZ, -R33 ;  /* 0x000000ffff217224 */ /* 0x000fe400078e0a21 */
[--C-:B------:R-:W-:Y:S01]  /*26b0*/  @!P0 IMAD.IADD R35, R35, 0x1, -R0.reuse ;  /* 0x0000000123238824 */ /* 0x100fe200078e0a00 */
[----:B------:R-:W-:Y:S01]  /*26c0*/  ISETP.GE.AND P0, PT, R40, RZ, PT ;  /* 0x000000ff2800720c */ /* 0x000fe20003f06270 */
[----:B------:R-:W-:Y:S02]  /*26d0*/  IMAD R37, R0, R36, R39 ;  /* 0x0000002400257224 */ /* 0x000fe400078e0227 */
[----:B------:R-:W-:Y:S01]  /*26e0*/  @!P3 IMAD.IADD R32, R32, 0x1, -R0 ;  /* 0x000000012020b824 */ /* 0x000fe200078e0a00 */
[----:B------:R-:W-:Y:S01]  /*26f0*/  ISETP.GE.AND P3, PT, R38, RZ, PT ;  /* 0x000000ff2600720c */ /* 0x000fe20003f66270 */
[C---:B------:R-:W-:Y:S01]  /*2700*/  IMAD R36, R0.reuse, R33, R41 ;  /* 0x0000002100247224 */ /* 0x040fe200078e0229 */
[----:B------:R-:W-:Y:S01]  /*2710*/  IABS R38, R40 ;  /* 0x0000002800267213 */ /* 0x000fe20000000000 */
[----:B------:R-:W-:Y:S01]  /*2720*/  IMAD.MOV.U32 R33, RZ, RZ, R35 ;  /* 0x000000ffff217224 */ /* 0x000fe200078e0023 */
[----:B------:R-:W-:Y:S01]  /*2730*/  IABS R41, R42 ;  /* 0x0000002a00297213 */ /* 0x000fe20000000000 */
[----:B------:R-:W-:Y:S01]  /*2740*/  @!P6 IMAD.MOV R32, RZ, RZ, -R32 ;  /* 0x000000ffff20e224 */ /* 0x000fe200078e0a20 */
[----:B------:R-:W-:Y:S01]  /*2750*/  ISETP.GT.U32.AND P6, PT, R0, R37, PT ;  /* 0x000000250000720c */ /* 0x000fe20003fc4070 */
[----:B------:R-:W-:Y:S01]  /*2760*/  VIADD R44, R3, 0x1f ;  /* 0x0000001f032c7836 */ /* 0x000fe20000000000 */
[----:B------:R-:W-:Y:S01]  /*2770*/  @!P1 IADD3 R33, PT, PT, -R33, RZ, RZ ;  /* 0x000000ff21219210 */ /* 0x000fe20007ffe1ff */
[----:B------:R-:W-:Y:S01]  /*2780*/  IMAD.HI.U32 R35, R2, R41, RZ ;  /* 0x0000002902237227 */ /* 0x000fe200078e00ff */
[----:B------:R-:W-:-:S02]  /*2790*/  ISETP.GT.U32.AND P1, PT, R0, R36, PT ;  /* 0x000000240000720c */ /* 0x000fc40003f24070 */
[----:B------:R-:W-:Y:S01]  /*27a0*/  MOV R39, R38 ;  /* 0x0000002600277202 */ /* 0x000fe20000000f00 */
[----:B------:R-:W-:Y:S01]  /*27b0*/  IMAD.MOV R35, RZ, RZ, -R35 ;  /* 0x000000ffff237224 */ /* 0x000fe200078e0a23 */
[----:B------:R-:W-:Y:S01]  /*27c0*/  @!P5 IADD3 R34, PT, PT, R34, -R0, RZ ;  /* 0x800000002222d210 */ /* 0x000fe20007ffe0ff */
[----:B------:R-:W-:Y:S01]  /*27d0*/  VIADD R46, R3, 0x20 ;  /* 0x00000020032e7836 */ /* 0x000fe20000000000 */
[----:B------:R-:W-:Y:S01]  /*27e0*/  IABS R43, R44 ;  /* 0x0000002c002b7213 */ /* 0x000fe20000000000 */
[----:B------:R-:W-:Y:S01]  /*27f0*/  IMAD.HI.U32 R38, R2, R39, RZ ;  /* 0x0000002702267227 */ /* 0x000fe200078e00ff */
[----:B------:R-:W-:Y:S02]  /*2800*/  ISETP.GT.U32.AND P5, PT, R0, R34, PT ;  /* 0x000000220000720c */ /* 0x000fe40003fa4070 */
[----:B------:R-:W-:Y:S01]  /*2810*/  IABS R45, R46 ;  /* 0x0000002e002d7213 */ /* 0x000fe20000000000 */
[----:B------:R-:W-:Y:S02]  /*2820*/  IMAD.MOV R38, RZ, RZ, -R38 ;  /* 0x000000ffff267224 */ /* 0x000fe400078e0a26 */
[----:B------:R-:W-:-:S02]  /*2830*/  @!P6 IMAD.IADD R37, R37, 0x1, -R0 ;  /* 0x000000012525e824 */ /* 0x000fc400078e0a00 */
[----:B------:R-:W-:Y:S02]  /*2840*/  @!P1 IMAD.IADD R36, R36, 0x1, -R0 ;  /* 0x0000000124249824 */ /* 0x000fe400078e0a00 */
[C---:B------:R-:W-:Y:S01]  /*2850*/  IMAD R39, R0.reuse, R38, R39 ;  /* 0x0000002600277224 */ /* 0x040fe200078e0227 */
[----:B------:R-:W-:Y:S01]  /*2860*/  ISETP.GT.U32.AND P6, PT, R0, R37, PT ;  /* 0x000000250000720c */ /* 0x000fe20003fc4070 */
[----:B------:R-:W-:Y:S01]  /*2870*/  IMAD.HI.U32 R40, R2, R43, RZ ;  /* 0x0000002b02287227 */ /* 0x000fe200078e00ff */
[----:B------:R-:W-:Y:S02]  /*2880*/  ISETP.GT.U32.AND P1, PT, R0, R36, PT ;  /* 0x000000240000720c */ /* 0x000fe40003f24070 */
[----:B------:R-:W-:Y:S01]  /*2890*/  @!P5 IADD3 R34, PT, PT, R34, -R0, RZ ;  /* 0x800000002222d210 */ /* 0x000fe20007ffe0ff */
[C---:B------:R-:W-:Y:S01]  /*28a0*/  IMAD R38, R0.reuse, R35, R41 ;  /* 0x0000002300267224 */ /* 0x040fe200078e0229 */
[----:B------:R-:W-:Y:S01]  /*28b0*/  ISETP.GT.U32.AND P5, PT, R0, R39, PT ;  /* 0x000000270000720c */ /* 0x000fe20003fa4070 */
[----:B------:R-:W-:-:S02]  /*28c0*/  IMAD.MOV R40, RZ, RZ, -R40 ;  /* 0x000000ffff287224 */ /* 0x000fc400078e0a28 */
[----:B------:R-:W-:Y:S01]  /*28d0*/  @!P2 IMAD.MOV R34, RZ, RZ, -R34 ;  /* 0x000000ffff22a224 */ /* 0x000fe200078e0a22 */
[----:B------:R-:W-:Y:S01]  /*28e0*/  ISETP.GE.AND P2, PT, R42, RZ, PT ;  /* 0x000000ff2a00720c */ /* 0x000fe20003f46270 */
[C---:B------:R-:W-:Y:S01]  /*28f0*/  IMAD R41, R0.reuse, R40, R43 ;  /* 0x0000002800297224 */ /* 0x040fe200078e022b */
[----:B------:R-:W-:Y:S01]  /*2900*/  IADD3 R43, PT, PT, R3, 0x22, RZ ;  /* 0x00000022032b7810 */ /* 0x000fe20007ffe0ff */
[--C-:B------:R-:W-:Y:S01]  /*2910*/  @!P6 IMAD.IADD R37, R37, 0x1, -R0.reuse ;  /* 0x000000012525e824 */ /* 0x100fe200078e0a00 */
[----:B------:R-:W-:Y:S01]  /*2920*/  ISETP.GT.U32.AND P6, PT, R0, R38, PT ;  /* 0x000000260000720c */ /* 0x000fe20003fc4070 */
[----:B------:R-:W-:Y:S01]  /*2930*/  @!P1 IMAD.IADD R36, R36, 0x1, -R0 ;  /* 0x0000000124249824 */ /* 0x000fe200078e0a00 */
[----:B------:R-:W-:Y:S01]  /*2940*/  IABS R47, R43 ;  /* 0x0000002b002f7213 */ /* 0x000fe20000000000 */
[----:B------:R-:W-:Y:S01]  /*2950*/  IMAD.MOV.U32 R35, RZ, RZ, R37 ;  /* 0x000000ffff237224 */ /* 0x000fe200078e0025 */
[----:B------:R-:W-:Y:S01]  /*2960*/  ISETP.GE.AND P1, PT, R46, RZ, PT ;  /* 0x000000ff2e00720c */ /* 0x000fe20003f26270 */
[----:B------:R-:W-:Y:S01]  /*2970*/  IMAD.HI.U32 R37, R2, R45, RZ ;  /* 0x0000002d02257227 */ /* 0x000fe200078e00ff */
[----:B------:R-:W-:-:S02]  /*2980*/  @!P5 IADD3 R39, PT, PT, R39, -R0, RZ ;  /* 0x800000002727d210 */ /* 0x000fc40007ffe0ff */
[----:B------:R-:W-:Y:S01]  /*2990*/  @!P3 IADD3 R36, PT, PT, -R36, RZ, RZ ;  /* 0x000000ff2424b210 */ /* 0x000fe20007ffe1ff */
[----:B------:R-:W-:Y:S01]  /*29a0*/  VIADD R42, R3, 0x21 ;  /* 0x00000021032a7836 */ /* 0x000fe20000000000 */
[C---:B------:R-:W-:Y:S01]  /*29b0*/  ISETP.GT.U32.AND P5, PT, R0.reuse, R39, PT ;  /* 0x000000270000720c */ /* 0x040fe20003fa4070 */
[----:B------:R-:W-:Y:S01]  /*29c0*/  @!P4 IMAD.MOV R35, RZ, RZ, -R35 ;  /* 0x000000ffff23c224 */ /* 0x000fe200078e0a23 */
[----:B------:R-:W-:Y:S01]  /*29d0*/  ISETP.GT.U32.AND P3, PT, R0, R41, PT ;  /* 0x000000290000720c */ /* 0x000fe20003f64070 */
[--C-:B------:R-:W-:Y:S01]  /*29e0*/  @!P6 IMAD.IADD R38, R38, 0x1, -R0.reuse ;  /* 0x000000012626e824 */ /* 0x100fe200078e0a00 */
[----:B------:R-:W-:Y:S01]  /*29f0*/  IADD3 R37, PT, PT, -R37, RZ, RZ ;  /* 0x000000ff25257210 */ /* 0x000fe20007ffe1ff */
[C---:B------:R-:W-:Y:S01]  /*2a00*/  VIADD R46, R3.reuse, 0x24 ;  /* 0x00000024032e7836 */ /* 0x040fe20000000000 */
[----:B------:R-:W-:Y:S01]  /*2a10*/  ISETP.GE.AND P4, PT, R44, RZ, PT ;  /* 0x000000ff2c00720c */ /* 0x000fe20003f86270 */
[C---:B------:R-:W-:Y:S01]  /*2a20*/  VIADD R44, R3.reuse, 0x23 ;  /* 0x00000023032c7836 */ /* 0x040fe20000000000 */
[C---:B------:R-:W-:Y:S01]  /*2a30*/  ISETP.GT.U32.AND P6, PT, R0.reuse, R38, PT ;  /* 0x000000260000720c */ /* 0x040fe20003fc4070 */
[----:B------:R-:W-:Y:S01]  /*2a40*/  IMAD R40, R0, R37, R45 ;  /* 0x0000002500287224 */ /* 0x000fe200078e022d */
[----:B------:R-:W-:Y:S01]  /*2a50*/  IABS R45, R42 ;  /* 0x0000002a002d7213 */ /* 0x000fe20000000000 */
[----:B------:R-:W-:Y:S01]  /*2a60*/  VIADD R48, R3, 0x25 ;  /* 0x0000002503307836 */ /* 0x000fe20000000000 */
[----:B------:R-:W-:Y:S01]  /*2a70*/  IABS R49, R44 ;  /* 0x0000002c00317213 */ /* 0x000fe20000000000 */
[--C-:B------:R-:W-:Y:S01]  /*2a80*/  @!P5 IMAD.IADD R39, R39, 0x1, -R0.reuse ;  /* 0x000000012727d824 */ /* 0x100fe200078e0a00 */
[----:B------:R-:W-:Y:S01]  /*2a90*/  ISETP.GE.AND P5, PT, R42, RZ, PT ;  /* 0x000000ff2a00720c */ /* 0x000fe20003fa6270 */
[----:B------:R-:W-:-:S02]  /*2aa0*/  @!P3 IMAD.IADD R41, R41, 0x1, -R0 ;  /* 0x000000012929b824 */ /* 0x000fc400078e0a00 */
[----:B------:R-:W-:Y:S02]  /*2ab0*/  IMAD.MOV.U32 R37, RZ, RZ, R39 ;  /* 0x000000ffff257224 */ /* 0x000fe400078e0027 */
[----:B------:R-:W-:Y:S01]  /*2ac0*/  IMAD.HI.U32 R39, R2, R45, RZ ;  /* 0x0000002d02277227 */ /* 0x000fe200078e00ff */
[----:B------:R-:W-:-:S03]  /*2ad0*/  ISETP.GT.U32.AND P3, PT, R0, R41, PT ;  /* 0x000000290000720c */ /* 0x000fc60003f64070 */
[----:B------:R-:W-:Y:S01]  /*2ae0*/  @!P0 IMAD.MOV R37, RZ, RZ, -R37 ;  /* 0x000000ffff258224 */ /* 0x000fe200078e0a25 */
[----:B------:R-:W-:Y:S01]  /*2af0*/  ISETP.GE.AND P0, PT, R43, RZ, PT ;  /* 0x000000ff2b00720c */ /* 0x000fe20003f06270 */
[----:B------:R-:W-:Y:S01]  /*2b00*/  IMAD.HI.U32 R43, R2, R49, RZ ;  /* 0x00000031022b7227 */ /* 0x000fe200078e00ff */
[----:B------:R-:W-:-:S03]  /*2b10*/  IADD3 R39, PT, PT, -R39, RZ, RZ ;  /* 0x000000ff27277210 */ /* 0x000fc60007ffe1ff */
[----:B------:R-:W-:Y:S01]  /*2b20*/  @!P6 IMAD.IADD R38, R38, 0x1, -R0 ;  /* 0x000000012626e824 */ /* 0x000fe200078e0a00 */
[----:B------:R-:W-:Y:S01]  /*2b30*/  ISETP.GE.AND P6, PT, R44, RZ, PT ;  /* 0x000000ff2c00720c */ /* 0x000fe20003fc6270 */
[----:B------:R-:W-:Y:S02]  /*2b40*/  IMAD.MOV R44, RZ, RZ, -R43 ;  /* 0x000000ffff2c7224 */ /* 0x000fe400078e0a2b */
[C---:B------:R-:W-:Y:S01]  /*2b50*/  IMAD R43, R0.reuse, R39, R45 ;  /* 0x00000027002b7224 */ /* 0x040fe200078e022d */
[----:B------:R-:W-:Y:S01]  /*2b60*/  @!P3 IADD3 R41, PT, PT, R41, -R0, RZ ;  /* 0x800000002929b210 */ /* 0x000fe20007ffe0ff */
[----:B------:R-:W-:Y:S01]  /*2b70*/  @!P2 IMAD.MOV R38, RZ, RZ, -R38 ;  /* 0x000000ffff26a224 */ /* 0x000fe200078e0a26 */
[----:B------:R-:W-:Y:S01]  /*2b80*/  ISETP.GT.U32.AND P2, PT, R0, R40, PT ;  /* 0x000000280000720c */ /* 0x000fe20003f44070 */
[----:B------:R-:W-:Y:S01]  /*2b90*/  IMAD.HI.U32 R42, R2, R47, RZ ;  /* 0x0000002f022a7227 */ /* 0x000fe200078e00ff */
[----:B------:R-:W-:-:S03]  /*2ba0*/  ISETP.GT.U32.AND P3, PT, R0, R43, PT ;  /* 0x0000002b0000720c */ /* 0x000fc60003f64070 */
[----:B------:R-:W-:Y:S02]  /*2bb0*/  IMAD.MOV R42, RZ, RZ, -R42 ;  /* 0x000000ffff2a7224 */ /* 0x000fe400078e0a2a */
[----:B------:R-:W-:Y:S02]  /*2bc0*/  IMAD.MOV.U32 R39, RZ, RZ, R41 ;  /* 0x000000ffff277224 */ /* 0x000fe400078e0029 */
[----:B------:R-:W-:Y:S01]  /*2bd0*/  IMAD R42, R0, R42, R47 ;  /* 0x0000002a002a7224 */ /* 0x000fe200078e022f */
[----:B------:R-:W-:Y:S01]  /*2be0*/  IABS R47, R46 ;  /* 0x0000002e002f7213 */ /* 0x000fe20000000000 */
[----:B------:R-:W-:Y:S02]  /*2bf0*/  @!P4 IMAD.MOV R39, RZ, RZ, -R39 ;  /* 0x000000ffff27c224 */ /* 0x000fe400078e0a27 */
[----:B------:R-:W-:Y:S01]  /*2c00*/  @!P2 IADD3 R40, PT, PT, R40, -R0, RZ ;  /* 0x800000002828a210 */ /* 0x000fe20007ffe0ff */
[C---:B------:R-:W-:Y:S01]  /*2c10*/  IMAD R45, R0.reuse, R44, R49 ;  /* 0x0000002c002d7224 */ /* 0x040fe200078e0231 */
[----:B------:R-:W-:Y:S01]  /*2c20*/  IABS R49, R48 ;  /* 0x0000003000317213 */ /* 0x000fe20000000000 */
[----:B------:R-:W-:Y:S01]  /*2c30*/  @!P3 IMAD.IADD R43, R43, 0x1, -R0 ;  /* 0x000000012b2bb824 */ /* 0x000fe200078e0a00 */
[----:B------:R-:W-:Y:S01]  /*2c40*/  ISETP.GT.U32.AND P3, PT, R0, R40, PT ;  /* 0x000000280000720c */ /* 0x000fe20003f64070 */
[----:B------:R-:W-:Y:S01]  /*2c50*/  IMAD.HI.U32 R41, R2, R47, RZ ;  /* 0x0000002f02297227 */ /* 0x000fe200078e00ff */
[----:B------:R-:W-:-:S02]  /*2c60*/  ISETP.GT.U32.AND P2, PT, R0, R42, PT ;  /* 0x0000002a0000720c */ /* 0x000fc40003f44070 */
[C---:B------:R-:W-:Y:S01]  /*2c70*/  ISETP.GT.U32.AND P4, PT, R0.reuse, R43, PT ;  /* 0x0000002b0000720c */ /* 0x040fe20003f84070 */
[----:B------:R-:W-:Y:S02]  /*2c80*/  IMAD.MOV R41, RZ, RZ, -R41 ;  /* 0x000000ffff297224 */ /* 0x000fe400078e0a29 */
[C---:B------:R-:W-:Y:S02]  /*2c90*/  VIADD R52, R3.reuse, 0x27 ;  /* 0x0000002703347836 */ /* 0x040fe40000000000 */
[----:B------:R-:W-:Y:S02]  /*2ca0*/  IMAD R47, R0, R41, R47 ;  /* 0x00000029002f7224 */ /* 0x000fe400078e022f */
[----:B------:R-:W-:Y:S01]  /*2cb0*/  IMAD.HI.U32 R44, R2, R49, RZ ;  /* 0x00000031022c7227 */ /* 0x000fe200078e00ff */
[----:B------:R-:W-:Y:S02]  /*2cc0*/  IABS R53, R52 ;  /* 0x0000003400357213 */ /* 0x000fe40000000000 */
[----:B------:R-:W-:Y:S01]  /*2cd0*/  @!P3 IADD3 R40, PT, PT, R40, -R0, RZ ;  /* 0x800000002828b210 */ /* 0x000fe20007ffe0ff */
[----:B------:R-:W-:Y:S01]  /*2ce0*/  VIADD R50, R3, 0x26 ;  /* 0x0000002603327836 */ /* 0x000fe20000000000 */
[C---:B------:R-:W-:Y:S01]  /*2cf0*/  ISETP.GT.U32.AND P3, PT, R0.reuse, R45, PT ;  /* 0x0000002d0000720c */ /* 0x040fe20003f64070 */
[----:B------:R-:W-:Y:S01]  /*2d00*/  @!P4 IMAD.IADD R43, R43, 0x1, -R0 ;  /* 0x000000012b2bc824 */ /* 0x000fe200078e0a00 */
[----:B------:R-:W-:Y:S01]  /*2d10*/  ISETP.GT.U32.AND P4, PT, R0, R47, PT ;  /* 0x0000002f0000720c */ /* 0x000fe20003f84070 */
[----:B------:R-:W-:Y:S01]  /*2d20*/  IMAD.MOV R44, RZ, RZ, -R44 ;  /* 0x000000ffff2c7224 */ /* 0x000fe200078e0a2c */
[----:B------:R-:W-:Y:S01]  /*2d30*/  IABS R51, R50 ;  /* 0x0000003200337213 */ /* 0x000fe20000000000 */
[----:B------:R-:W-:Y:S01]  /*2d40*/  @!P1 IMAD.MOV R40, RZ, RZ, -R40 ;  /* 0x000000ffff289224 */ /* 0x000fe200078e0a28 */
[----:B------:R-:W-:Y:S01]  /*2d50*/  @!P2 IADD3 R42, PT, PT, R42, -R0, RZ ;  /* 0x800000002a2aa210 */ /* 0x000fe20007ffe0ff */
[----:B------:R-:W-:-:S02]  /*2d60*/  IMAD R49, R0, R44, R49 ;  /* 0x0000002c00317224 */ /* 0x000fc400078e0231 */
[----:B------:R-:W-:Y:S01]  /*2d70*/  IMAD.HI.U32 R44, R2, R53, RZ ;  /* 0x00000035022c7227 */ /* 0x000fe200078e00ff */
[----:B------:R-:W-:-:S03]  /*2d80*/  ISETP.GT.U32.AND P2, PT, R0, R42, PT ;  /* 0x0000002a0000720c */ /* 0x000fc60003f44070 */
[--C-:B------:R-:W-:Y:S01]  /*2d90*/  @!P3 IMAD.IADD R45, R45, 0x1, -R0.reuse ;  /* 0x000000012d2db824 */ /* 0x100fe200078e0a00 */
[----:B------:R-:W-:Y:S01]  /*2da0*/  ISETP.GE.AND P3, PT, R46, RZ, PT ;  /* 0x000000ff2e00720c */ /* 0x000fe20003f66270 */
[----:B------:R-:W-:Y:S02]  /*2db0*/  @!P4 IMAD.IADD R47, R47, 0x1, -R0 ;  /* 0x000000012f2fc824 */ /* 0x000fe400078e0a00 */
[----:B------:R-:W-:Y:S01]  /*2dc0*/  IMAD.HI.U32 R41, R2, R51, RZ ;  /* 0x0000003302297227 */ /* 0x000fe200078e00ff */
[C---:B------:R-:W-:Y:S02]  /*2dd0*/  ISETP.GT.U32.AND P4, PT, R0.reuse, R45, PT ;  /* 0x0000002d0000720c */ /* 0x040fe40003f84070 */
[----:B------:R-:W-:Y:S01]  /*2de0*/  ISETP.GT.U32.AND P1, PT, R0, R47, PT ;  /* 0x0000002f0000720c */ /* 0x000fe20003f24070 */
[----:B------:R-:W-:Y:S02]  /*2df0*/  IMAD.MOV R44, RZ, RZ, -R44 ;  /* 0x000000ffff2c7224 */ /* 0x000fe400078e0a2c */
[----:B------:R-:W-:Y:S01]  /*2e00*/  VIADD R46, R3, 0x28 ;  /* 0x00000028032e7836 */ /* 0x000fe20000000000 */
[----:B------:R-:W-:Y:S01]  /*2e10*/  @!P2 IADD3 R42, PT, PT, R42, -R0, RZ ;  /* 0x800000002a2aa210 */ /* 0x000fe20007ffe0ff */
[----:B------:R-:W-:Y:S01]  /*2e20*/  IMAD.MOV R41, RZ, RZ, -R41 ;  /* 0x000000ffff297224 */ /* 0x000fe200078e0a29 */
[C---:B------:R-:W-:Y:S01]  /*2e30*/  ISETP.GT.U32.AND P2, PT, R0.reuse, R49, PT ;  /* 0x000000310000720c */ /* 0x040fe20003f44070 */
[C---:B------:R-:W-:Y:S01]  /*2e40*/  IMAD R53, R0.reuse, R44, R53 ;  /* 0x0000002c00357224 */ /* 0x040fe200078e0235 */
[----:B------:R-:W-:Y:S01]  /*2e50*/  IABS R55, R46 ;  /* 0x0000002e00377213 */ /* 0x000fe20000000000 */
[----:B------:R-:W-:Y:S01]  /*2e60*/  IMAD R51, R0, R41, R51 ;  /* 0x0000002900337224 */ /* 0x000fe200078e0233 */
[----:B------:R-:W-:Y:S01]  /*2e70*/  @!P0 IADD3 R42, PT, PT, -R42, RZ, RZ ;  /* 0x000000ff2a2a8210 */ /* 0x000fe20007ffe1ff */
[----:B------:R-:W-:Y:S01]  /*2e80*/  IMAD.MOV.U32 R41, RZ, RZ, R43 ;  /* 0x000000ffff297224 */ /* 0x000fe200078e002b */
[----:B------:R-:W-:Y:S01]  /*2e90*/  ISETP.GE.AND P0, PT, R48, RZ, PT ;  /* 0x000000ff3000720c */ /* 0x000fe20003f06270 */
[----:B------:R-:W-:Y:S01]  /*2ea0*/  @!P4 IMAD.IADD R45, R45, 0x1, -R0 ;  /* 0x000000012d2dc824 */ /* 0x000fe200078e0a00 */
[----:B------:R-:W-:Y:S01]  /*2eb0*/  ISETP.GT.U32.AND P4, PT, R0, R53, PT ;  /* 0x000000350000720c */ /* 0x000fe20003f84070 */
[----:B------:R-:W-:Y:S01]  /*2ec0*/  IMAD.HI.U32 R43, R2, R55, RZ ;  /* 0x00000037022b7227 */ /* 0x000fe200078e00ff */
[----:B------:R-:W-:-:S03]  /*2ed0*/  IADD3 R48, PT, PT, R3, 0x2a, RZ ;  /* 0x0000002a03307810 */ /* 0x000fc60007ffe0ff */
[----:B------:R-:W-:Y:S01]  /*2ee0*/  @!P5 IMAD.MOV R41, RZ, RZ, -R41 ;  /* 0x000000ffff29d224 */ /* 0x000fe200078e0a29 */
[C---:B------:R-:W-:Y:S01]  /*2ef0*/  ISETP.GT.U32.AND P5, PT, R0.reuse, R51, PT ;  /* 0x000000330000720c */ /* 0x040fe20003fa4070 */
[----:B------:R-:W-:Y:S01]  /*2f00*/  IMAD.MOV R43, RZ, RZ, -R43 ;  /* 0x000000ffff2b7224 */ /* 0x000fe200078e0a2b */
[----:B------:R-:W-:Y:S01]  /*2f10*/  @!P2 IADD3 R49, PT, PT, R49, -R0, RZ ;  /* 0x800000003131a210 */ /* 0x000fe20007ffe0ff */
[--C-:B------:R-:W-:Y:S01]  /*2f20*/  @!P1 IMAD.IADD R47, R47, 0x1, -R0.reuse ;  /* 0x000000012f2f9824 */ /* 0x100fe200078e0a00 */
[----:B------:R-:W-:Y:S01]  /*2f30*/  IABS R57, R48 ;  /* 0x0000003000397213 */ /* 0x000fe20000000000 */
[C---:B------:R-:W-:Y:S01]  /*2f40*/  IMAD R43, R0.reuse, R43, R55 ;  /* 0x0000002b002b7224 */ /* 0x040fe200078e0237 */
[----:B------:R-:W-:Y:S01]  /*2f50*/  ISETP.GT.U32.AND P2, PT, R0, R49, PT ;  /* 0x000000310000720c */ /* 0x000fe20003f44070 */
[--C-:B------:R-:W-:Y:S01]  /*2f60*/  @!P4 IMAD.IADD R53, R53, 0x1, -R0.reuse ;  /* 0x000000013535c824 */ /* 0x100fe200078e0a00 */
[----:B------:R-:W-:Y:S01]  /*2f70*/  ISETP.GE.AND P1, PT, R50, RZ, PT ;  /* 0x000000ff3200720c */ /* 0x000fe20003f26270 */
[----:B------:R-:W-:Y:S01]  /*2f80*/  VIADD R50, R3, 0x2b ;  /* 0x0000002b03327836 */ /* 0x000fe20000000000 */
[C---:B------:R-:W-:Y:S01]  /*2f90*/  ISETP.GT.U32.AND P4, PT, R0.reuse, R43, PT ;  /* 0x0000002b0000720c */ /* 0x040fe20003f84070 */
[----:B------:R-:W-:Y:S01]  /*2fa0*/  @!P6 IMAD.MOV R45, RZ, RZ, -R45 ;  /* 0x000000ffff2de224 */ /* 0x000fe200078e0a2d */
[----:B------:R-:W-:Y:S01]  /*2fb0*/  ISETP.GT.U32.AND P6, PT, R0, R53, PT ;  /* 0x000000350000720c */ /* 0x000fe20003fc4070 */
[--C-:B------:R-:W-:Y:S01]  /*2fc0*/  @!P5 IMAD.IADD R51, R51, 0x1, -R0.reuse ;  /* 0x000000013333d824 */ /* 0x100fe200078e0a00 */
[----:B------:R-:W-:Y:S01]  /*2fd0*/  ISETP.GE.AND P5, PT, R46, RZ, PT ;  /* 0x000000ff2e00720c */ /* 0x000fe20003fa6270 */
[C---:B------:R-:W-:Y:S01]  /*2fe0*/  VIADD R46, R3.reuse, 0x29 ;  /* 0x00000029032e7836 */ /* 0x040fe20000000000 */
[----:B------:R-:W-:Y:S01]  /*2ff0*/  IABS R59, R50 ;  /* 0x00000032003b7213 */ /* 0x000fe20000000000 */
[----:B------:R-:W-:Y:S01]  /*3000*/  VIADD R56, R3, 0x34 ;  /* 0x0000003403387836 */ /* 0x000fe20000000000 */
[----:B------:R-:W-:Y:S01]  /*3010*/  @!P3 IADD3 R47, PT, PT, -R47, RZ, RZ ;  /* 0x000000ff2f2fb210 */ /* 0x000fe20007ffe1ff */
[C---:B------:R-:W-:Y:S01]  /*3020*/  VIADD R54, R3.reuse, 0x33 ;  /* 0x0000003303367836 */ /* 0x040fe20000000000 */
[----:B------:R-:W-:Y:S01]  /*3030*/  IABS R55, R46 ;  /* 0x0000002e00377213 */ /* 0x000fe20000000000 */
[----:B------:R-:W-:Y:S01]  /*3040*/  VIADD R58, R3, 0x35 ;  /* 0x00000035033a7836 */ /* 0x000fe20000000000 */
[----:B------:R-:W-:Y:S01]  /*3050*/  @!P2 IADD3 R49, PT, PT, R49, -R0, RZ ;  /* 0x800000003131a210 */ /* 0x000fe20007ffe0ff */
[----:B------:R-:W-:Y:S01]  /*3060*/  @!P4 IMAD.IADD R43, R43, 0x1, -R0 ;  /* 0x000000012b2bc824 */ /* 0x000fe200078e0a00 */
[----:B------:R-:W-:Y:S01]  /*3070*/  ISETP.GT.U32.AND P4, PT, R0, R51, PT ;  /* 0x000000330000720c */ /* 0x000fe20003f84070 */
[----:B------:R-:W-:Y:S01]  /*3080*/  IMAD.HI.U32 R44, R2, R55, RZ ;  /* 0x00000037022c7227 */ /* 0x000fe200078e00ff */
[----:B------:R-:W-:-:S02]  /*3090*/  ISETP.GE.AND P2, PT, R52, RZ, PT ;  /* 0x000000ff3400720c */ /* 0x000fc40003f46270 */
[----:B------:R-:W-:Y:S01]  /*30a0*/  @!P6 IADD3 R53, PT, PT, R53, -R0, RZ ;  /* 0x800000003535e210 */ /* 0x000fe20007ffe0ff */
[----:B------:R-:W-:Y:S01]  /*30b0*/  IMAD.MOV R44, RZ, RZ, -R44 ;  /* 0x000000ffff2c7224 */ /* 0x000fe200078e0a2c */
[----:B------:R-:W-:Y:S01]  /*30c0*/  ISETP.GE.AND P6, PT, R48, RZ, PT ;  /* 0x000000ff3000720c */ /* 0x000fe20003fc6270 */
[----:B------:R-:W-:Y:S01]  /*30d0*/  @!P0 IMAD.MOV R49, RZ, RZ, -R49 ;  /* 0x000000ffff318224 */ /* 0x000fe200078e0a31 */
[----:B------:R-:W-:Y:S01]  /*30e0*/  ISETP.GE.AND P0, PT, R46, RZ, PT ;  /* 0x000000ff2e00720c */ /* 0x000fe20003f06270 */
[C---:B------:R-:W-:Y:S01]  /*30f0*/  IMAD R55, R0.reuse, R44, R55 ;  /* 0x0000002c00377224 */ /* 0x040fe200078e0237 */
[----:B------:R-:W-:Y:S01]  /*3100*/  ISETP.GT.U32.AND P3, PT, R0, R43, PT ;  /* 0x0000002b0000720c */ /* 0x000fe20003f64070 */
[----:B------:R-:W-:Y:S01]  /*3110*/  IMAD.HI.U32 R44, R2, R57, RZ ;  /* 0x00000039022c7227 */ /* 0x000fe200078e00ff */
[----:B------:R-:W-:Y:S02]  /*3120*/  IABS R77, R56 ;  /* 0x00000038004d7213 */ /* 0x000fe40000000000 */
[----:B------:R-:W-:Y:S01]  /*3130*/  IABS R75, R54 ;  /* 0x00000036004b7213 */ /* 0x000fe20000000000 */
[----:B------:R-:W-:Y:S01]  /*3140*/  @!P4 IMAD.IADD R51, R51, 0x1, -R0 ;  /* 0x000000013333c824 */ /* 0x000fe200078e0a00 */
[----:B------:R-:W-:Y:S01]  /*3150*/  ISETP.GT.U32.AND P4, PT, R0, R55, PT ;  /* 0x000000370000720c */ /* 0x000fe20003f84070 */
[----:B------:R-:W-:Y:S01]  /*3160*/  IMAD.MOV R44, RZ, RZ, -R44 ;  /* 0x000000ffff2c7224 */ /* 0x000fe200078e0a2c */
[----:B------:R-:W-:Y:S01]  /*3170*/  IABS R79, R58 ;  /* 0x0000003a004f7213 */ /* 0x000fe20000000000 */
[----:B------:R-:W-:Y:S01]  /*3180*/  IMAD.HI.U32 R46, R2, R59, RZ ;  /* 0x0000003b022e7227 */ /* 0x000fe200078e00ff */
[----:B------:R-:W-:-:S03]  /*3190*/  @!P1 IADD3 R51, PT, PT, -R51, RZ, RZ ;  /* 0x000000ff33339210 */ /* 0x000fc60007ffe1ff */
[C---:B------:R-:W-:Y:S01]  /*31a0*/  IMAD R57, R0.reuse, R44, R57 ;  /* 0x0000002c00397224 */ /* 0x040fe200078e0239 */
[C---:B------:R-:W-:Y:S01]  /*31b0*/  IADD3 R44, PT, PT, R3.reuse, 0x2c, RZ ;  /* 0x0000002c032c7810 */ /* 0x040fe20007ffe0ff */
[----:B------:R-:W-:Y:S02]  /*31c0*/  IMAD.MOV R46, RZ, RZ, -R46 ;  /* 0x000000ffff2e7224 */ /* 0x000fe400078e0a2e */
[----:B------:R-:W-:Y:S01]  /*31d0*/  VIADD R48, R3, 0x2e ;  /* 0x0000002e03307836 */ /* 0x000fe20000000000 */
[----:B------:R-:W-:Y:S01]  /*31e0*/  IABS R61, R44 ;  /* 0x0000002c003d7213 */ /* 0x000fe20000000000 */
[----:B------:R-:W-:Y:S01]  /*31f0*/  @!P4 IMAD.IADD R55, R55, 0x1, -R0 ;  /* 0x000000013737c824 */ /* 0x000fe200078e0a00 */
[C---:B------:R-:W-:Y:S01]  /*3200*/  ISETP.GT.U32.AND P4, PT, R0.reuse, R57, PT ;  /* 0x000000390000720c */ /* 0x040fe20003f84070 */
[C---:B------:R-:W-:Y:S01]  /*3210*/  IMAD R59, R0.reuse, R46, R59 ;  /* 0x0000002e003b7224 */ /* 0x040fe200078e023b */
[----:B------:R-:W-:Y:S01]  /*3220*/  IABS R65, R48 ;  /* 0x0000003000417213 */ /* 0x000fe20000000000 */
[----:B------:R-:W-:Y:S01]  /*3230*/  @!P2 IMAD.MOV R53, RZ, RZ, -R53 ;  /* 0x000000ffff35a224 */ /* 0x000fe200078e0a35 */
[----:B------:R-:W-:Y:S01]  /*3240*/  BAR.SYNC.DEFER_BLOCKING 0x0 ;  /* 0x0000000000007b1d */ /* 0x000fe20000010000 */
[----:B------:R-:W-:Y:S01]  /*3250*/  ISETP.GT.U32.AND P1, PT, R0, R55, PT ;  /* 0x000000370000720c */ /* 0x000fe20003f24070 */
[----:B------:R-:W-:Y:S01]  /*3260*/  VIADD R46, R3, 0x2d ;  /* 0x0000002d032e7836 */ /* 0x000fe20000000000 */
[----:B------:R-:W-:Y:S01]  /*3270*/  ISETP.GE.AND P2, PT, R44, RZ, PT ;  /* 0x000000ff2c00720c */ /* 0x000fe20003f46270 */
[----:B------:R-:W-:-:S03]  /*3280*/  IMAD.HI.U32 R44, R2, R61, RZ ;  /* 0x0000003d022c7227 */ /* 0x000fc600078e00ff */
[----:B------:R-:W-:Y:S01]  /*3290*/  IABS R63, R46 ;  /* 0x0000002e003f7213 */ /* 0x000fe20000000000 */
[--C-:B------:R-:W-:Y:S01]  /*32a0*/  @!P3 IMAD.IADD R43, R43, 0x1, -R0.reuse ;  /* 0x000000012b2bb824 */ /* 0x100fe200078e0a00 */
[----:B------:R-:W-:Y:S01]  /*32b0*/  @!P4 IADD3 R57, PT, PT, R57, -R0, RZ ;  /* 0x800000003939c210 */ /* 0x000fe20007ffe0ff */
[----:B------:R-:W-:Y:S01]  /*32c0*/  VIADD R52, R3, 0x32 ;  /* 0x0000003203347836 */ /* 0x000fe20000000000 */
[----:B------:R-:W-:Y:S01]  /*32d0*/  ISETP.GE.AND P3, PT, R50, RZ, PT ;  /* 0x000000ff3200720c */ /* 0x000fe20003f66270 */
[----:B------:R-:W-:Y:S01]  /*32e0*/  @!P5 IMAD.MOV R43, RZ, RZ, -R43 ;  /* 0x000000ffff2bd224 */ /* 0x000fe200078e0a2b */
[C---:B------:R-:W-:Y:S01]  /*32f0*/  ISETP.GT.U32.AND P4, PT, R0.reuse, R57, PT ;  /* 0x000000390000720c */ /* 0x040fe20003f84070 */
[----:B------:R-:W-:Y:S01]  /*3300*/  @!P1 IMAD.IADD R55, R55, 0x1, -R0 ;  /* 0x0000000137379824 */ /* 0x000fe200078e0a00 */
[----:B------:R-:W-:Y:S01]  /*3310*/  ISETP.GT.U32.AND P1, PT, R0, R59, PT ;  /* 0x0000003b0000720c */ /* 0x000fe20003f24070 */
[----:B------:R-:W-:Y:S01]  /*3320*/  VIADD R50, R3, 0x31 ;  /* 0x0000003103327836 */ /* 0x000fe20000000000 */
[----:B------:R-:W-:Y:S01]  /*3330*/  ISETP.GE.AND P5, PT, R46, RZ, PT ;  /* 0x000000ff2e00720c */ /* 0x000fe20003fa6270 */
[----:B------:R-:W-:Y:S01]  /*3340*/  @!P0 IMAD.MOV R55, RZ, RZ, -R55 ;  /* 0x000000ffff378224 */ /* 0x000fe200078e0a37 */
[----:B------:R-:W-:Y:S01]  /*3350*/  ISETP.GE.AND P0, PT, R48, RZ, PT ;  /* 0x000000ff3000720c */ /* 0x000fe20003f06270 */
[----:B------:R-:W-:Y:S01]  /*3360*/  IMAD.MOV R48, RZ, RZ, -R44 ;  /* 0x000000ffff307224 */ /* 0x000fe200078e0a2c */
[----:B------:R-:W-:Y:S01]  /*3370*/  IABS R71, R50 ;  /* 0x0000003200477213 */ /* 0x000fe20000000000 */
[----:B------:R-:W-:Y:S01]  /*3380*/  IMAD.HI.U32 R44, R2, R65, RZ ;  /* 0x00000041022c7227 */ /* 0x000fe200078e00ff */
[----:B------:R-:W-:-:S03]  /*3390*/  IABS R73, R52 ;  /* 0x0000003400497213 */ /* 0x000fc60000000000 */
[C---:B------:R-:W-:Y:S02]  /*33a0*/  IMAD R61, R0.reuse, R48, R61 ;  /* 0x00000030003d7224 */ /* 0x040fe400078e023d */
[----:B------:R-:W-:Y:S01]  /*33b0*/  @!P1 IADD3 R59, PT, PT, R59, -R0, RZ ;  /* 0x800000003b3b9210 */ /* 0x000fe20007ffe0ff */
[----:B------:R-:W-:Y:S02]  /*33c0*/  @!P4 IMAD.IADD R57, R57, 0x1, -R0 ;  /* 0x000000013939c824 */ /* 0x000fe400078e0a00 */
[C---:B------:R-:W-:Y:S01]  /*33d0*/  ISETP.GT.U32.AND P4, PT, R0.reuse, R61, PT ;  /* 0x0000003d0000720c */ /* 0x040fe20003f84070 */
[----:B------:R-:W-:Y:S01]  /*33e0*/  IMAD.MOV R44, RZ, RZ, -R44 ;  /* 0x000000ffff2c7224 */ /* 0x000fe200078e0a2c */
[----:B------:R-:W-:Y:S01]  /*33f0*/  ISETP.GT.U32.AND P1, PT, R0, R59, PT ;  /* 0x0000003b0000720c */ /* 0x000fe20003f24070 */
[----:B------:R-:W-:-:S04]  /*3400*/  IMAD.HI.U32 R46, R2, R63, RZ ;  /* 0x0000003f022e7227 */ /* 0x000fc800078e00ff */
[C---:B------:R-:W-:Y:S02]  /*3410*/  IMAD R65, R0.reuse, R44, R65 ;  /* 0x0000002c00417224 */ /* 0x040fe400078e0241 */
[----:B------:R-:W-:Y:S02]  /*3420*/  IMAD.MOV R46, RZ, RZ, -R46 ;  /* 0x000000ffff2e7224 */ /* 0x000fe400078e0a2e */
[----:B------:R-:W-:Y:S02]  /*3430*/  VIADD R44, R3, 0x2f ;  /* 0x0000002f032c7836 */ /* 0x000fe40000000000 */
[----:B------:R-:W-:Y:S01]  /*3440*/  @!P4 IADD3 R61, PT, PT, R61, -R0, RZ ;  /* 0x800000003d3dc210 */ /* 0x000fe20007ffe0ff */
[C---:B------:R-:W-:Y:S01]  /*3450*/  IMAD R63, R0.reuse, R46, R63 ;  /* 0x0000002e003f7224 */ /* 0x040fe200078e023f */
[----:B------:R-:W-:Y:S01]  /*3460*/  IADD3 R46, PT, PT, R3, 0x30, RZ ;  /* 0x00000030032e7810 */ /* 0x000fe20007ffe0ff */
[----:B------:R-:W-:Y:S01]  /*3470*/  @!P1 IMAD.IADD R59, R59, 0x1, -R0 ;  /* 0x000000013b3b9824 */ /* 0x000fe200078e0a00 */
[----:B------:R-:W-:Y:S01]  /*3480*/  IABS R67, R44 ;  /* 0x0000002c00437213 */ /* 0x000fe20000000000 */
[----:B------:R-:W-:Y:S01]  /*3490*/  @!P6 IMAD.MOV R57, RZ, RZ, -R57 ;  /* 0x000000ffff39e224 */ /* 0x000fe200078e0a39 */
[----:B------:R-:W-:Y:S01]  /*34a0*/  ISETP.GT.U32.AND P4, PT, R0, R61, PT ;  /* 0x0000003d0000720c */ /* 0x000fe20003f84070 */
[----:B------:R-:W-:Y:S01]  /*34b0*/  @!P3 IMAD.MOV R59, RZ, RZ, -R59 ;  /* 0x000000ffff3bb224 */ /* 0x000fe200078e0a3b */
[----:B------:R-:W-:Y:S01]  /*34c0*/  ISETP.GE.AND P6, PT, R44, RZ, PT ;  /* 0x000000ff2c00720c */ /* 0x000fe20003fc6270 */
[----:B------:R-:W-:Y:S01]  /*34d0*/  IMAD.HI.U32 R44, R2, R67, RZ ;  /* 0x00000043022c7227 */ /* 0x000fe200078e00ff */
[----:B------:R-:W-:-:S02]  /*34e0*/  ISETP.GT.U32.AND P3, PT, R0, R63, PT ;  /* 0x0000003f0000720c */ /* 0x000fc40003f64070 */
[----:B------:R-:W-:Y:S01]  /*34f0*/  IABS R69, R46 ;  /* 0x0000002e00457213 */ /* 0x000fe20000000000 */
[----:B------:R-:W-:Y:S01]  /*3500*/  IMAD.MOV R48, RZ, RZ, -R44 ;  /* 0x000000ffff307224 */ /* 0x000fe200078e0a2c */
[----:B------:R-:W-:Y:S01]  /*3510*/  ISETP.GE.AND P1, PT, R46, RZ, PT ;  /* 0x000000ff2e00720c */ /* 0x000fe20003f26270 */
[----:B------:R-:W-:-:S04]  /*3520*/  IMAD.HI.U32 R44, R2, R71, RZ ;  /* 0x00000047022c7227 */ /* 0x000fc800078e00ff */
[----:B------:R-:W-:Y:S01]  /*3530*/  IMAD R67, R0, R48, R67 ;  /* 0x0000003000437224 */ /* 0x000fe200078e0243 */
[----:B------:R-:W-:Y:S01]  /*3540*/  IADD3 R44, PT, PT, -R44, RZ, RZ ;  /* 0x000000ff2c2c7210 */ /* 0x000fe20007ffe1ff */
[----:B------:R-:W-:Y:S01]  /*3550*/  @!P4 IMAD.IADD R61, R61, 0x1, -R0 ;  /* 0x000000013d3dc824 */ /* 0x000fe200078e0a00 */
[----:B------:R-:W-:Y:S01]  /*3560*/  ISETP.GT.U32.AND P4, PT, R0, R65, PT ;  /* 0x000000410000720c */ /* 0x000fe20003f84070 */
[----:B------:R-:W-:Y:S01]  /*3570*/  IMAD.HI.U32 R46, R2, R69, RZ ;  /* 0x00000045022e7227 */ /* 0x000fe200078e00ff */
[----:B------:R-:W-:Y:S02]  /*3580*/  @!P3 IADD3 R63, PT, PT, R63, -R0, RZ ;  /* 0x800000003f3fb210 */ /* 0x000fe40007ffe0ff */
[----:B------:R-:W-:Y:S01]  /*3590*/  ISETP.GT.U32.AND P3, PT, R0, R67, PT ;  /* 0x000000430000720c */ /* 0x000fe20003f64070 */
[----:B------:R-:W-:Y:S02]  /*35a0*/  @!P2 IMAD.MOV R61, RZ, RZ, -R61 ;  /* 0x000000ffff3da224 */ /* 0x000fe400078e0a3d */
[----:B------:R-:W-:-:S02]  /*35b0*/  IMAD.MOV R46, RZ, RZ, -R46 ;  /* 0x000000ffff2e7224 */ /* 0x000fc400078e0a2e */
[----:B------:R-:W-:Y:S02]  /*35c0*/  IMAD R71, R0, R44, R71 ;  /* 0x0000002c00477224 */ /* 0x000fe400078e0247 */
[----:B------:R-:W-:-:S04]  /*35d0*/  IMAD.HI.U32 R44, R2, R73, RZ ;  /* 0x00000049022c7227 */ /* 0x000fc800078e00ff */
[----:B------:R-:W-:Y:S01]  /*35e0*/  @!P4 IMAD.IADD R65, R65, 0x1, -R0 ;  /* 0x000000014141c824 */ /* 0x000fe200078e0a00 */
[C---:B------:R-:W-:Y:S01]  /*35f0*/  ISETP.GT.U32.AND P4, PT, R0.reuse, R63, PT ;  /* 0x0000003f0000720c */ /* 0x040fe20003f84070 */
[C---:B------:R-:W-:Y:S01]  /*3600*/  IMAD R69, R0.reuse, R46, R69 ;  /* 0x0000002e00457224 */ /* 0x040fe200078e0245 */
[----:B------:R-:W-:Y:S01]  /*3610*/  @!P3 IADD3 R67, PT, PT, R67, -R0, RZ ;  /* 0x800000004343b210 */ /* 0x000fe20007ffe0ff */
[----:B------:R-:W-:Y:S01]  /*3620*/  IMAD.MOV R46, RZ, RZ, -R44 ;  /* 0x000000ffff2e7224 */ /* 0x000fe200078e0a2c */
[----:B------:R-:W-:Y:S01]  /*3630*/  ISETP.GT.U32.AND P3, PT, R0, R65, PT ;  /* 0x000000410000720c */ /* 0x000fe20003f64070 */
[----:B------:R-:W-:Y:S01]  /*3640*/  IMAD.HI.U32 R44, R2, R75, RZ ;  /* 0x0000004b022c7227 */ /* 0x000fe200078e00ff */
[----:B------:R-:W-:-:S03]  /*3650*/  ISETP.GT.U32.AND P2, PT, R0, R67, PT ;  /* 0x000000430000720c */ /* 0x000fc60003f44070 */
[----:B------:R-:W-:Y:S01]  /*3660*/  IMAD R73, R0, R46, R73 ;  /* 0x0000002e00497224 */ /* 0x000fe200078e0249 */
[----:B------:R-:W-:Y:S01]  /*3670*/  IADD3 R44, PT, PT, -R44, RZ, RZ ;  /* 0x000000ff2c2c7210 */ /* 0x000fe20007ffe1ff */
[----:B------:R-:W-:-:S04]  /*3680*/  IMAD.HI.U32 R46, R2, R77, RZ ;  /* 0x0000004d022e7227 */ /* 0x000fc800078e00ff */
[--C-:B------:R-:W-:Y:S01]  /*3690*/  @!P4 IMAD.IADD R63, R63, 0x1, -R0.reuse ;  /* 0x000000013f3fc824 */ /* 0x100fe200078e0a00 */
[C---:B------:R-:W-:Y:S01]  /*36a0*/  ISETP.GT.U32.AND P4, PT, R0.reuse, R69, PT ;  /* 0x000000450000720c */ /* 0x040fe20003f84070 */
[--C-:B------:R-:W-:Y:S01]  /*36b0*/  @!P3 IMAD.IADD R65, R65, 0x1, -R0.reuse ;  /* 0x000000014141b824 */ /* 0x100fe200078e0a00 */
[C---:B------:R-:W-:Y:S01]  /*36c0*/  ISETP.GT.U32.AND P3, PT, R0.reuse, R71, PT ;  /* 0x000000470000720c */ /* 0x040fe20003f64070 */
[----:B------:R-:W-:Y:S01]  /*36d0*/  @!P2 IMAD.IADD R67, R67, 0x1, -R0 ;  /* 0x000000014343a824 */ /* 0x000fe200078e0a00 */
[C---:B------:R-:W-:Y:S01]  /*36e0*/  ISETP.GT.U32.AND P2, PT, R0.reuse, R73, PT ;  /* 0x000000490000720c */ /* 0x040fe20003f44070 */
[----:B------:R-:W-:Y:S01]  /*36f0*/  IMAD.MOV R46, RZ, RZ, -R46 ;  /* 0x000000ffff2e7224 */ /* 0x000fe200078e0a2e */
[----:B------:R-:W-:Y:S01]  /*3700*/  @!P5 IADD3 R63, PT, PT, -R63, RZ, RZ ;  /* 0x000000ff3f3fd210 */ /* 0x000fe20007ffe1ff */
[----:B------:R-:W-:Y:S02]  /*3710*/  @!P6 IMAD.MOV R67, RZ, RZ, -R67 ;  /* 0x000000ffff43e224 */ /* 0x000fe400078e0a43 */
[----:B------:R-:W-:-:S02]  /*3720*/  IMAD R77, R0, R46, R77 ;  /* 0x0000002e004d7224 */ /* 0x000fc400078e024d */
[----:B------:R-:W-:Y:S02]  /*3730*/  VIADD R46, R3, 0x36 ;  /* 0x00000036032e7836 */ /* 0x000fe40000000000 */
[--C-:B------:R-:W-:Y:S01]  /*3740*/  @!P4 IMAD.IADD R69, R69, 0x1, -R0.reuse ;  /* 0x000000014545c824 */ /* 0x100fe200078e0a00 */
[----:B------:R-:W-:Y:S01]  /*3750*/  ISETP.GT.U32.AND P6, PT, R0, R77, PT ;  /* 0x0000004d0000720c */ /* 0x000fe20003fc4070 */
[--C-:B------:R-:W-:Y:S01]  /*3760*/  @!P3 IMAD.IADD R71, R71, 0x1, -R0.reuse ;  /* 0x000000014747b824 */ /* 0x100fe200078e0a00 */
[----:B------:R-:W-:Y:S01]  /*3770*/  ISETP.GE.AND P4, PT, R50, RZ, PT ;  /* 0x000000ff3200720c */ /* 0x000fe20003f86270 */
[----:B------:R-:W-:Y:S01]  /*3780*/  @!P2 IMAD.IADD R73, R73, 0x1, -R0 ;  /* 0x000000014949a824 */ /* 0x000fe200078e0a00 */
[----:B------:R-:W-:Y:S01]  /*3790*/  IABS R81, R46 ;  /* 0x0000002e00517213 */ /* 0x000fe20000000000 */
[C---:B------:R-:W-:Y:S01]  /*37a0*/  IMAD R75, R0.reuse, R44, R75 ;  /* 0x0000002c004b7224 */ /* 0x040fe200078e024b */
[----:B------:R-:W-:Y:S01]  /*37b0*/  ISETP.GT.U32.AND P2, PT, R0, R71, PT ;  /* 0x000000470000720c */ /* 0x000fe20003f44070 */
[----:B------:R-:W-:Y:S01]  /*37c0*/  IMAD.HI.U32 R48, R2, R79, RZ ;  /* 0x0000004f02307227 */ /* 0x000fe200078e00ff */
[----:B------:R-:W-:-:S02]  /*37d0*/  ISETP.GT.U32.AND P3, PT, R0, R69, PT ;  /* 0x000000450000720c */ /* 0x000fc40003f64070 */
[C---:B------:R-:W-:Y:S01]  /*37e0*/  ISETP.GT.U32.AND P5, PT, R0.reuse, R73, PT ;  /* 0x000000490000720c */ /* 0x040fe20003fa4070 */
[----:B------:R-:W-:Y:S01]  /*37f0*/  @!P0 IMAD.MOV R65, RZ, RZ, -R65 ;  /* 0x000000ffff418224 */ /* 0x000fe200078e0a41 */
[----:B------:R-:W-:Y:S01]  /*3800*/  ISETP.GT.U32.AND P0, PT, R0, R75, PT ;  /* 0x0000004b0000720c */ /* 0x000fe20003f04070 */
[----:B------:R-:W-:Y:S01]  /*3810*/  IMAD.HI.U32 R44, R2, R81, RZ ;  /* 0x00000051022c7227 */ /* 0x000fe200078e00ff */
[----:B------:R-:W-:Y:S02]  /*3820*/  @!P6 IADD3 R77, PT, PT, R77, -R0, RZ ;  /* 0x800000004d4de210 */ /* 0x000fe40007ffe0ff */
[----:B------:R-:W-:Y:S01]  /*3830*/  IADD3 R48, PT, PT, -R48, RZ, RZ ;  /* 0x000000ff30307210 */ /* 0x000fe20007ffe1ff */
[----:B------:R-:W-:Y:S01]  /*3840*/  IMAD.MOV R44, RZ, RZ, -R44 ;  /* 0x000000ffff2c7224 */ /* 0x000fe200078e0a2c */
[----:B------:R-:W-:Y:S01]  /*3850*/  ISETP.GE.AND P6, PT, R58, RZ, PT ;  /* 0x000000ff3a00720c */ /* 0x000fe20003fc6270 */
[--C-:B------:R-:W-:Y:S02]  /*3860*/  @!P2 IMAD.IADD R71, R71, 0x1, -R0.reuse ;  /* 0x000000014747a824 */ /* 0x100fe400078e0a00 */
[C---:B------:R-:W-:Y:S01]  /*3870*/  IMAD R79, R0.reuse, R48, R79 ;  /* 0x00000030004f7224 */ /* 0x040fe200078e024f */
[----:B------:R-:W-:Y:S01]  /*3880*/  @!P3 IADD3 R69, PT, PT, R69, -R0, RZ ;  /* 0x800000004545b210 */ /* 0x000fe20007ffe0ff */
[C---:B------:R-:W-:Y:S01]  /*3890*/  IMAD R81, R0.reuse, R44, R81 ;  /* 0x0000002c00517224 */ /* 0x040fe200078e0251 */
[----:B------:R-:W-:Y:S01]  /*38a0*/  @!P4 IADD3 R71, PT, PT, -R71, RZ, RZ ;  /* 0x000000ff4747c210 */ /* 0x000fe20007ffe1ff */
[--C-:B------:R-:W-:Y:S01]  /*38b0*/  @!P0 IMAD.IADD R75, R75, 0x1, -R0.reuse ;  /* 0x000000014b4b8824 */ /* 0x100fe200078e0a00 */
[C---:B------:R-:W-:Y:S01]  /*38c0*/  ISETP.GT.U32.AND P4, PT, R0.reuse, R77, PT ;  /* 0x0000004d0000720c */ /* 0x040fe20003f84070 */
[----:B------:R-:W-:Y:S01]  /*38d0*/  @!P1 IMAD.MOV R69, RZ, RZ, -R69 ;  /* 0x000000ffff459224 */ /* 0x000fe200078e0a45 */
[C---:B------:R-:W-:Y:S01]  /*38e0*/  ISETP.GT.U32.AND P2, PT, R0.reuse, R79, PT ;  /* 0x0000004f0000720c */ /* 0x040fe20003f44070 */
[----:B------:R-:W-:Y:S01]  /*38f0*/  VIADD R44, R3, 0x37 ;  /* 0x00000037032c7836 */ /* 0x000fe20000000000 */
[----:B------:R-:W-:Y:S01]  /*3900*/  ISETP.GT.U32.AND P1, PT, R0, R75, PT ;  /* 0x0000004b0000720c */ /* 0x000fe20003f24070 */
[--C-:B------:R-:W-:Y:S01]  /*3910*/  @!P5 IMAD.IADD R73, R73, 0x1, -R0.reuse ;  /* 0x000000014949d824 */ /* 0x100fe200078e0a00 */
[----:B------:R-:W-:Y:S01]  /*3920*/  ISETP.GE.AND P3, PT, R52, RZ, PT ;  /* 0x000000ff3400720c */ /* 0x000fe20003f66270 */
[C---:B------:R-:W-:Y:S01]  /*3930*/  VIADD R58, R3.reuse, 0x3d ;  /* 0x0000003d033a7836 */ /* 0x040fe20000000000 */
[----:B------:R-:W-:Y:S01]  /*3940*/  IABS R85, R44 ;  /* 0x0000002c00557213 */ /* 0x000fe20000000000 */
[----:B------:R-:W-:Y:S01]  /*3950*/  IMAD R4, R4, UR4, RZ ;  /* 0x0000000404047c24 */ /* 0x000fe2000f8e02ff */
[----:B------:R-:W-:Y:S01]  /*3960*/  ISETP.GE.AND P5, PT, R54, RZ, PT ;  /* 0x000000ff3600720c */ /* 0x000fe20003fa6270 */
[C---:B------:R-:W-:Y:S01]  /*3970*/  VIADD R54, R3.reuse, 0x3a ;  /* 0x0000003a03367836 */ /* 0x040fe20000000000 */
[----:B------:R-:W-:Y:S01]  /*3980*/  IADD3 R52, PT, PT, R3, 0x39, RZ ;  /* 0x0000003903347810 */ /* 0x000fe20007ffe0ff */
[--C-:B------:R-:W-:Y:S01]  /*3990*/  @!P4 IMAD.IADD R77, R77, 0x1, -R0.reuse ;  /* 0x000000014d4dc824 */ /* 0x100fe200078e0a00 */
[----:B------:R-:W-:Y:S01]  /*39a0*/  ISETP.GT.U32.AND P4, PT, R0, R81, PT ;  /* 0x000000510000720c */ /* 0x000fe20003f84070 */
[--C-:B------:R-:W-:Y:S01]  /*39b0*/  @!P2 IMAD.IADD R79, R79, 0x1, -R0.reuse ;  /* 0x000000014f4fa824 */ /* 0x100fe200078e0a00 */
[----:B------:R-:W-:Y:S01]  /*39c0*/  IABS R91, R54 ;  /* 0x00000036005b7213 */ /* 0x000fe20000000000 */
[----:B------:R-:W-:Y:S01]  /*39d0*/  @!P1 IMAD.IADD R75, R75, 0x1, -R0 ;  /* 0x000000014b4b9824 */ /* 0x000fe200078e0a00 */
[----:B------:R-:W-:Y:S01]  /*39e0*/  ISETP.GE.AND P1, PT, R44, RZ, PT ;  /* 0x000000ff2c00720c */ /* 0x000fe20003f26270 */
[----:B------:R-:W-:Y:S01]  /*39f0*/  IMAD.HI.U32 R44, R2, R85, RZ ;  /* 0x00000055022c7227 */ /* 0x000fe200078e00ff */
[----:B------:R-:W-:-:S02]  /*3a00*/  ISETP.GT.U32.AND P2, PT, R0, R79, PT ;  /* 0x0000004f0000720c */ /* 0x000fc40003f44070 */
[----:B------:R-:W-:Y:S01]  /*3a10*/  IABS R89, R52 ;  /* 0x0000003400597213 */ /* 0x000fe20000000000 */
[----:B------:R-:W-:Y:S01]  /*3a20*/  @!P3 IMAD.MOV R73, RZ, RZ, -R73 ;  /* 0x000000ffff49b224 */ /* 0x000fe200078e0a49 */
[----:B------:R-:W-:Y:S01]  /*3a30*/  ISETP.GE.AND P3, PT, R46, RZ, PT ;  /* 0x000000ff2e00720c */ /* 0x000fe20003f66270 */
[----:B------:R-:W-:Y:S01]  /*3a40*/  VIADD R46, R3, 0x38 ;  /* 0x00000038032e7836 */ /* 0x000fe20000000000 */
[----:B------:R-:W-:Y:S01]  /*3a50*/  ISETP.GE.AND P0, PT, R56, RZ, PT ;  /* 0x000000ff3800720c */ /* 0x000fe20003f06270 */
[----:B------:R-:W-:Y:S01]  /*3a60*/  @!P4 IMAD.IADD R81, R81, 0x1, -R0 ;  /* 0x000000015151c824 */ /* 0x000fe200078e0a00 */
[----:B------:R-:W-:Y:S01]  /*3a70*/  IABS R97, R58 ;  /* 0x0000003a00617213 */ /* 0x000fe20000000000 */
[----:B------:R-:W-:Y:S01]  /*3a80*/  IMAD.MOV R44, RZ, RZ, -R44 ;  /* 0x000000ffff2c7224 */ /* 0x000fe200078e0a2c */
[----:B------:R-:W-:Y:S01]  /*3a90*/  IABS R87, R46 ;  /* 0x0000002e00577213 */ /* 0x000fe20000000000 */
[----:B------:R-:W-:Y:S01]  /*3aa0*/  IMAD.HI.U32 R50, R2, R91, RZ ;  /* 0x0000005b02327227 */ /* 0x000fe200078e00ff */
[----:B------:R-:W-:-:S02]  /*3ab0*/  ISETP.GT.U32.AND P4, PT, R0, R81, PT ;  /* 0x000000510000720c */ /* 0x000fc40003f84070 */
[----:B------:R-:W-:Y:S01]  /*3ac0*/  @!P2 IADD3 R79, PT, PT, R79, -R0, RZ ;  /* 0x800000004f4fa210 */ /* 0x000fe20007ffe0ff */
[----:B------:R-:W-:Y:S01]  /*3ad0*/  IMAD R85, R0, R44, R85 ;  /* 0x0000002c00557224 */ /* 0x000fe200078e0255 */
[----:B------:R-:W-:Y:S01]  /*3ae0*/  ISETP.GE.AND P2, PT, R46, RZ, PT ;  /* 0x000000ff2e00720c */ /* 0x000fe20003f46270 */
[----:B------:R-:W-:-:S04]  /*3af0*/  IMAD.HI.U32 R46, R2, R87, RZ ;  /* 0x00000057022e7227 */ /* 0x000fc800078e00ff */
[----:B------:R-:W-:Y:S02]  /*3b00*/  IMAD.MOV R46, RZ, RZ, -R46 ;  /* 0x000000ffff2e7224 */ /* 0x000fe400078e0a2e */
[----:B------:R-:W-:Y:S02]  /*3b10*/  IMAD.MOV R50, RZ, RZ, -R50 ;  /* 0x000000ffff327224 */ /* 0x000fe400078e0a32 */
[----:B------:R-:W-:Y:S01]  /*3b20*/  @!P4 IADD3 R81, PT, PT, R81, -R0, RZ ;  /* 0x800000005151c210 */ /* 0x000fe20007ffe0ff */
[C---:B------:R-:W-:Y:S01]  /*3b30*/  IMAD R87, R0.reuse, R46, R87 ;  /* 0x0000002e00577224 */ /* 0x040fe200078e0257 */
[----:B------:R-:W-:Y:S01]  /*3b40*/  ISETP.GT.U32.AND P4, PT, R0, R85, PT ;  /* 0x000000550000720c */ /* 0x000fe20003f84070 */
[----:B------:R-:W-:Y:S01]  /*3b50*/  IMAD.HI.U32 R48, R2, R89, RZ ;  /* 0x0000005902307227 */ /* 0x000fe200078e00ff */
[----:B------:R-:W-:-:S03]  /*3b60*/  @!P3 IADD3 R81, PT, PT, -R81, RZ, RZ ;  /* 0x000000ff5151b210 */ /* 0x000fc60007ffe1ff */
[----:B------:R-:W-:Y:S01]  /*3b70*/  IMAD R91, R0, R50, R91 ;  /* 0x00000032005b7224 */ /* 0x000fe200078e025b */
[----:B------:R-:W-:Y:S01]  /*3b80*/  IADD3 R48, PT, PT, -R48, RZ, RZ ;  /* 0x000000ff30307210 */ /* 0x000fe20007ffe1ff */
[C---:B------:R-:W-:Y:S02]  /*3b90*/  VIADD R50, R3.reuse, 0x3b ;  /* 0x0000003b03327836 */ /* 0x040fe40000000000 */
[----:B------:R-:W-:Y:S02]  /*3ba0*/  VIADD R56, R3, 0x3c ;  /* 0x0000003c03387836 */ /* 0x000fe40000000000 */
[C---:B------:R-:W-:Y:S01]  /*3bb0*/  IMAD R89, R0.reuse, R48, R89 ;  /* 0x0000003000597224 */ /* 0x040fe200078e0259 */
[----:B------:R-:W-:Y:S01]  /*3bc0*/  IABS R93, R50 ;  /* 0x00000032005d7213 */ /* 0x000fe20000000000 */
[----:B------:R-:W-:Y:S01]  /*3bd0*/  @!P4 IMAD.IADD R85, R85, 0x1, -R0 ;  /* 0x000000015555c824 */ /* 0x000fe200078e0a00 */
[----:B------:R-:W-:Y:S01]  /*3be0*/  ISETP.GT.U32.AND P4, PT, R0, R87, PT ;  /* 0x000000570000720c */ /* 0x000fe20003f84070 */
[----:B------:R-:W-:Y:S01]  /*3bf0*/  VIADD R48, R3, 0x3e ;  /* 0x0000003e03307836 */ /* 0x000fe20000000000 */
[----:B------:R-:W-:Y:S01]  /*3c00*/  IABS R95, R56 ;  /* 0x00000038005f7213 */ /* 0x000fe20000000000 */
[----:B------:R-:W-:-:S03]  /*3c10*/  IMAD.HI.U32 R3, R2, R93, RZ ;  /* 0x0000005d02037227 */ /* 0x000fc600078e00ff */
[----:B------:R-:W-:Y:S01]  /*3c20*/  IABS R99, R48 ;  /* 0x0000003000637213 */ /* 0x000fe20000000000 */
[----:B------:R-:W-:Y:S01]  /*3c30*/  @!P5 IMAD.MOV R75, RZ, RZ, -R75 ;  /* 0x000000ffff4bd224 */ /* 0x000fe200078e0a4b */
[----:B------:R-:W-:Y:S01]  /*3c40*/  IADD3 R46, PT, PT, -R3, RZ, RZ ;  /* 0x000000ff032e7210 */ /* 0x000fe20007ffe1ff */
[----:B------:R-:W-:Y:S01]  /*3c50*/  IMAD.HI.U32 R44, R2, R95, RZ ;  /* 0x0000005f022c7227 */ /* 0x000fe200078e00ff */
[----:B------:R-:W-:-:S03]  /*3c60*/  ISETP.GT.U32.AND P5, PT, R0, R89, PT ;  /* 0x000000590000720c */ /* 0x000fc60003fa4070 */
[----:B------:R-:W-:Y:S01]  /*3c70*/  @!P4 IADD3 R87, PT, PT, R87, -R0, RZ ;  /* 0x800000005757c210 */ /* 0x000fe20007ffe0ff */
[----:B------:R-:W-:Y:S01]  /*3c80*/  IMAD.HI.U32 R3, R2, R97, RZ ;  /* 0x0000006102037227 */ /* 0x000fe200078e00ff */
[----:B------:R-:W-:-:S03]  /*3c90*/  ISETP.GT.U32.AND P4, PT, R0, R85, PT ;  /* 0x000000550000720c */ /* 0x000fc60003f84070 */
[----:B------:R-:W-:Y:S01]  /*3ca0*/  @!P0 IMAD.MOV R77, RZ, RZ, -R77 ;  /* 0x000000ffff4d8224 */ /* 0x000fe200078e0a4d */
[----:B------:R-:W-:Y:S01]  /*3cb0*/  ISETP.GT.U32.AND P0, PT, R0, R87, PT ;  /* 0x000000570000720c */ /* 0x000fe20003f04070 */
[----:B------:R-:W-:-:S04]  /*3cc0*/  IMAD.HI.U32 R2, R2, R99, RZ ;  /* 0x0000006302027227 */ /* 0x000fc800078e00ff */
[----:B------:R-:W-:Y:S02]  /*3cd0*/  IMAD.MOV R44, RZ, RZ, -R44 ;  /* 0x000000ffff2c7224 */ /* 0x000fe400078e0a2c */
[----:B------:R-:W-:Y:S02]  /*3ce0*/  IMAD.MOV R2, RZ, RZ, -R2 ;  /* 0x000000ffff027224 */ /* 0x000fe400078e0a02 */
[----:B------:R-:W-:Y:S02]  /*3cf0*/  IMAD.MOV R3, RZ, RZ, -R3 ;  /* 0x000000ffff037224 */ /* 0x000fe400078e0a03 */
[C---:B------:R-:W-:Y:S02]  /*3d00*/  IMAD R93, R0.reuse, R46, R93 ;  /* 0x0000002e005d7224 */ /* 0x040fe400078e025d */
[C---:B------:R-:W-:Y:S02]  /*3d10*/  IMAD R95, R0.reuse, R44, R95 ;  /* 0x0000002c005f7224 */ /* 0x040fe400078e025f */
[C---:B------:R-:W-:Y:S01]  /*3d20*/  IMAD R99, R0.reuse, R2, R99 ;  /* 0x0000000200637224 */ /* 0x040fe200078e0263 */
[C---:B------:R-:W-:Y:S01]  /*3d30*/  ISETP.GT.U32.AND P3, PT, R0.reuse, R93, PT ;  /* 0x0000005d0000720c */ /* 0x040fe20003f64070 */
[----:B------:R-:W-:-:S02]  /*3d40*/  IMAD R97, R0, R3, R97 ;  /* 0x0000000300617224 */ /* 0x000fc400078e0261 */
[--C-:B------:R-:W-:Y:S01]  /*3d50*/  @!P4 IMAD.IADD R85, R85, 0x1, -R0.reuse ;  /* 0x000000015555c824 */ /* 0x100fe200078e0a00 */
[C---:B------:R-:W-:Y:S01]  /*3d60*/  ISETP.GT.U32.AND P4, PT, R0.reuse, R95, PT ;  /* 0x0000005f0000720c */ /* 0x040fe20003f84070 */
[--C-:B------:R-:W-:Y:S01]  /*3d70*/  @!P5 IMAD.IADD R89, R89, 0x1, -R0.reuse ;  /* 0x000000015959d824 */ /* 0x100fe200078e0a00 */
[C---:B------:R-:W-:Y:S01]  /*3d80*/  ISETP.GT.U32.AND P5, PT, R0.reuse, R99, PT ;  /* 0x000000630000720c */ /* 0x040fe20003fa4070 */
[----:B------:R-:W-:Y:S01]  /*3d90*/  @!P6 IMAD.MOV R79, RZ, RZ, -R79 ;  /* 0x000000ffff4fe224 */ /* 0x000fe200078e0a4f */
[C---:B------:R-:W-:Y:S01]  /*3da0*/  ISETP.GT.U32.AND P6, PT, R0.reuse, R91, PT ;  /* 0x0000005b0000720c */ /* 0x040fe20003fc4070 */
[--C-:B------:R-:W-:Y:S01]  /*3db0*/  @!P0 IMAD.IADD R87, R87, 0x1, -R0.reuse ;  /* 0x0000000157578824 */ /* 0x100fe200078e0a00 */
[C---:B------:R-:W-:Y:S01]  /*3dc0*/  ISETP.GT.U32.AND P0, PT, R0.reuse, R97, PT ;  /* 0x000000610000720c */ /* 0x040fe20003f04070 */
[----:B------:R-:W-:Y:S01]  /*3dd0*/  @!P1 IMAD.MOV R85, RZ, RZ, -R85 ;  /* 0x000000ffff559224 */ /* 0x000fe200078e0a55 */
[----:B------:R-:W-:Y:S01]  /*3de0*/  ISETP.GT.U32.AND P1, PT, R0, R89, PT ;  /* 0x000000590000720c */ /* 0x000fe20003f24070 */
[----:B------:R-:W-:Y:S01]  /*3df0*/  @!P3 IMAD.IADD R93, R93, 0x1, -R0 ;  /* 0x000000015d5db824 */ /* 0x000fe200078e0a00 */
[----:B------:R-:W1:Y:S01]  /*3e00*/  LDC.64 R2, c[0x0][0x3a8] ;  /* 0x0000ea00ff027b82 */ /* 0x000e620000000a00 */
[----:B------:R-:W-:-:S02]  /*3e10*/  @!P2 IMAD.MOV R87, RZ, RZ, -R87 ;  /* 0x000000ffff57a224 */ /* 0x000fc400078e0a57 */
[--C-:B------:R-:W-:Y:S01]  /*3e20*/  @!P4 IMAD.IADD R95, R95, 0x1, -R0.reuse ;  /* 0x000000015f5fc824 */ /* 0x100fe200078e0a00 */
[C---:B------:R-:W-:Y:S01]  /*3e30*/  ISETP.GT.U32.AND P4, PT, R0.reuse, R93, PT ;  /* 0x0000005d0000720c */ /* 0x040fe20003f84070 */
[--C-:B------:R-:W-:Y:S02]  /*3e40*/  @!P5 IMAD.IADD R99, R99, 0x1, -R0.reuse ;  /* 0x000000016363d824 */ /* 0x100fe400078e0a00 */
[-C--:B------:R-:W-:Y:S02]  /*3e50*/  @!P6 IADD3 R91, PT, PT, R91, -R0.reuse, RZ ;  /* 0x800000005b5be210 */ /* 0x080fe40007ffe0ff */
[----:B------:R-:W-:Y:S02]  /*3e60*/  @!P0 IADD3 R97, PT, PT, R97, -R0, RZ ;  /* 0x8000000061618210 */ /* 0x000fe40007ffe0ff */
[C---:B------:R-:W-:Y:S01]  /*3e70*/  ISETP.GT.U32.AND P3, PT, R0.reuse, R91, PT ;  /* 0x0000005b0000720c */ /* 0x040fe20003f64070 */
[----:B------:R-:W-:Y:S01]  /*3e80*/  @!P1 IMAD.IADD R89, R89, 0x1, -R0 ;  /* 0x0000000159599824 */ /* 0x000fe200078e0a00 */
[----:B------:R-:W-:-:S02]  /*3e90*/  ISETP.GT.U32.AND P0, PT, R0, R95, PT ;  /* 0x0000005f0000720c */ /* 0x000fc40003f04070 */
[C---:B------:R-:W-:Y:S02]  /*3ea0*/  ISETP.GT.U32.AND P5, PT, R0.reuse, R97, PT ;  /* 0x000000610000720c */ /* 0x040fe40003fa4070 */
[----:B------:R-:W-:Y:S01]  /*3eb0*/  ISETP.GT.U32.AND P2, PT, R0, R99, PT ;  /* 0x000000630000720c */ /* 0x000fe20003f44070 */
[--C-:B------:R-:W-:Y:S01]  /*3ec0*/  @!P4 IMAD.IADD R93, R93, 0x1, -R0.reuse ;  /* 0x000000015d5dc824 */ /* 0x100fe200078e0a00 */
[----:B------:R-:W-:Y:S02]  /*3ed0*/  ISETP.GE.AND P6, PT, R52, RZ, PT ;  /* 0x000000ff3400720c */ /* 0x000fe40003fc6270 */
[----:B------:R-:W-:Y:S02]  /*3ee0*/  ISETP.GE.AND P1, PT, R54, RZ, PT ;  /* 0x000000ff3600720c */ /* 0x000fe40003f26270 */
[----:B------:R-:W-:Y:S01]  /*3ef0*/  ISETP.GE.AND P4, PT, R56, RZ, PT ;  /* 0x000000ff3800720c */ /* 0x000fe20003f86270 */
[----:B-1----:R-:W-:Y:S01]  /*3f00*/  IMAD R44, R83, R3, RZ ;  /* 0x00000003532c7224 */ /* 0x002fe200078e02ff */
[----:B------:R-:W-:Y:S01]  /*3f10*/  @!P3 IADD3 R91, PT, PT, R91, -R0, RZ ;  /* 0x800000005b5bb210 */ /* 0x000fe20007ffe0ff */
[--C-:B------:R-:W-:Y:S01]  /*3f20*/  @!P0 IMAD.IADD R95, R95, 0x1, -R0.reuse ;  /* 0x000000015f5f8824 */ /* 0x100fe200078e0a00 */
[----:B------:R-:W-:Y:S01]  /*3f30*/  ISETP.GE.AND P3, PT, R50, RZ, PT ;  /* 0x000000ff3200720c */ /* 0x000fe20003f66270 */
[----:B------:R-:W-:Y:S01]  /*3f40*/  @!P5 IMAD.IADD R97, R97, 0x1, -R0 ;  /* 0x000000016161d824 */ /* 0x000fe200078e0a00 */
[----:B------:R-:W-:-:S02]  /*3f50*/  ISETP.GE.AND P0, PT, R58, RZ, PT ;  /* 0x000000ff3a00720c */ /* 0x000fc40003f06270 */
[----:B------:R-:W-:Y:S01]  /*3f60*/  @!P2 IADD3 R99, PT, PT, R99, -R0, RZ ;  /* 0x800000006363a210 */ /* 0x000fe20007ffe0ff */
[----:B------:R-:W-:Y:S01]  /*3f70*/  @!P6 IMAD.MOV R89, RZ, RZ, -R89 ;  /* 0x000000ffff59e224 */ /* 0x000fe200078e0a59 */
[----:B------:R-:W1:Y:S01]  /*3f80*/  LDC R0, c[0x0][0x3a0] ;  /* 0x0000e800ff007b82 */ /* 0x000e620000000800 */
[----:B------:R-:W-:Y:S01]  /*3f90*/  ISETP.GE.AND P5, PT, R48, RZ, PT ;  /* 0x000000ff3000720c */ /* 0x000fe20003fa6270 */
[----:B------:R-:W-:Y:S01]  /*3fa0*/  @!P1 IMAD.MOV R91, RZ, RZ, -R91 ;  /* 0x000000ffff5b9224 */ /* 0x000fe200078e0a5b */
[----:B------:R-:W-:Y:S02]  /*3fb0*/  ISETP.NE.AND P2, PT, R5, RZ, PT ;  /* 0x000000ff0500720c */ /* 0x000fe40003f45270 */
[----:B------:R-:W-:Y:S02]  /*3fc0*/  LOP3.LUT R5, RZ, R5, RZ, 0x33, !PT ;  /* 0x00000005ff057212 */ /* 0x000fe400078e33ff */
[----:B------:R-:W-:Y:S01]  /*3fd0*/  @!P3 IMAD.MOV R93, RZ, RZ, -R93 ;  /* 0x000000ffff5db224 */ /* 0x000fe200078e0a5d */
[----:B------:R-:W-:Y:S01]  /*3fe0*/  @!P4 IADD3 R95, PT, PT, -R95, RZ, RZ ;  /* 0x000000ff5f5fc210 */ /* 0x000fe20007ffe1ff */
[----:B------:R-:W-:Y:S01]  /*3ff0*/  @!P0 IMAD.MOV R97, RZ, RZ, -R97 ;  /* 0x000000ffff618224 */ /* 0x000fe200078e0a61 */
[C---:B------:R-:W-:Y:S01]  /*4000*/  SEL R46, R5.reuse, R8, !P2 ;  /* 0x00000008052e7207 */ /* 0x040fe20005000000 */
[----:B------:R-:W-:Y:S01]  /*4010*/  IMAD R8, R6, UR4, RZ ;  /* 0x0000000406087c24 */ /* 0x000fe2000f8e02ff */
[C---:B------:R-:W-:Y:S01]  /*4020*/  SEL R56, R5.reuse, R41, !P2 ;  /* 0x0000002905387207 */ /* 0x040fe20005000000 */
[----:B------:R-:W-:Y:S01]  /*4030*/  USHF.L.U32 UR4, UR6, 0x15, URZ ;  /* 0x0000001506047899 */ /* 0x000fe200080006ff */
[----:B------:R-:W-:Y:S01]  /*4040*/  @!P5 IMAD.MOV R99, RZ, RZ, -R99 ;  /* 0x000000ffff63d224 */ /* 0x000fe200078e0a63 */
[----:B------:R-:W-:-:S02]  /*4050*/  SEL R58, R5, R45, !P2 ;  /* 0x0000002d053a7207 */ /* 0x000fc40005000000 */
[----:B----4-:R-:W-:Y:S01]  /*4060*/  LEA R142, P1, R8, UR12, 0x2 ;  /* 0x0000000c088e7c11 */ /* 0x010fe2000f8210ff */
[----:B------:R-:W-:Y:S01]  /*4070*/  IMAD R56, R56, UR33, RZ ;  /* 0x0000002138387c24 */ /* 0x000fe2000f8e02ff */
[C---:B------:R-:W-:Y:S01]  /*4080*/  SEL R60, R5.reuse, R49, !P2 ;  /* 0x00000031053c7207 */ /* 0x040fe20005000000 */
[----:B------:R-:W-:Y:S01]  /*4090*/  IMAD R58, R58, UR35, RZ ;  /* 0x000000233a3a7c24 */ /* 0x000fe2000f8e02ff */
[C---:B------:R-:W-:Y:S01]  /*40a0*/  SEL R84, R5.reuse, R63, !P2 ;  /* 0x0000003f05547207 */ /* 0x040fe20005000000 */
[----:B------:R-:W-:Y:S01]  /*40b0*/  ULOP3.LUT UR4, UR4, 0x600000, URZ, 0xc0, !UPT ;  /* 0x0060000004047892 */ /* 0x000fe2000f8ec0ff */
[C---:B------:R-:W-:Y:S01]  /*40c0*/  SEL R9, R5.reuse, R9, !P2 ;  /* 0x0000000905097207 */ /* 0x040fe20005000000 */
[----:B------:R-:W-:Y:S01]  /*40d0*/  IMAD R60, R60, UR37, RZ ;  /* 0x000000253c3c7c24 */ /* 0x000fe2000f8e02ff */
[C---:B------:R-:W-:Y:S01]  /*40e0*/  SEL R10, R5.reuse, R10, !P2 ;  /* 0x0000000a050a7207 */ /* 0x040fe20005000000 */
[----:B------:R-:W-:Y:S01]  /*40f0*/  IMAD R84, R84, UR45, RZ ;  /* 0x0000002d54547c24 */ /* 0x000fe2000f8e02ff */
[----:B------:R-:W-:-:S02]  /*4100*/  SEL R11, R5, R11, !P2 ;  /* 0x0000000b050b7207 */ /* 0x000fc40005000000 */
[C---:B------:R-:W-:Y:S02]  /*4110*/  SEL R12, R5.reuse, R12, !P2 ;  /* 0x0000000c050c7207 */ /* 0x040fe40005000000 */
[C---:B------:R-:W-:Y:S02]  /*4120*/  SEL R13, R5.reuse, R13, !P2 ;  /* 0x0000000d050d7207 */ /* 0x040fe40005000000 */
[C---:B------:R-:W-:Y:S02]  /*4130*/  SEL R14, R5.reuse, R14, !P2 ;  /* 0x0000000e050e7207 */ /* 0x040fe40005000000 */
[C---:B------:R-:W-:Y:S02]  /*4140*/  SEL R15, R5.reuse, R15, !P2 ;  /* 0x0000000f050f7207 */ /* 0x040fe40005000000 */
[C---:B------:R-:W-:Y:S02]  /*4150*/  SEL R16, R5.reuse, R16, !P2 ;  /* 0x0000001005107207 */ /* 0x040fe40005000000 */
        /* <DEDUP_REMOVED lines=19> */
[C---:B------:R-:W-:Y:S01]  /*4290*/  SEL R48, R5.reuse, R36, !P2 ;  /* 0x0000002405307207 */ /* 0x040fe20005000000 */
[----:B-1----:R-:W-:Y:S01]  /*42a0*/  VIADD R36, R0, 0xffffffff ;  /* 0xffffffff00247836 */ /* 0x002fe20000000000 */
[C---:B------:R-:W-:Y:S01]  /*42b0*/  SEL R50, R5.reuse, R37, !P2 ;  /* 0x0000002505327207 */ /* 0x040fe20005000000 */
[----:B------:R-:W-:Y:S01]  /*42c0*/  IMAD R37, R34, UR26, RZ ;  /* 0x0000001a22257c24 */ /* 0x000fe2000f8e02ff */
[----:B------:R-:W-:Y:S01]  /*42d0*/  SEL R52, R5, R38, !P2 ;  /* 0x0000002605347207 */ /* 0x000fe20005000000 */
[----:B---3--:R-:W-:Y:S01]  /*42e0*/  IMAD R38, R35, UR27, RZ ;  /* 0x0000001b23267c24 */ /* 0x008fe2000f8e02ff */
[C---:B------:R-:W-:Y:S01]  /*42f0*/  SEL R54, R5.reuse, R39, !P2 ;  /* 0x0000002705367207 */ /* 0x040fe20005000000 */
[----:B------:R-:W-:Y:S01]  /*4300*/  IMAD R39, R48, UR28, RZ ;  /* 0x0000001c30277c24 */ /* 0x000fe2000f8e02ff */
[C---:B------:R-:W-:Y:S02]  /*4310*/  SEL R40, R5.reuse, R40, !P2 ;  /* 0x0000002805287207 */ /* 0x040fe40005000000 */
[C---:B------:R-:W-:Y:S01]  /*4320*/  SEL R41, R5.reuse, R42, !P2 ;  /* 0x0000002a05297207 */ /* 0x040fe20005000000 */
[----:B------:R-:W-:Y:S01]  /*4330*/  IMAD R42, R50, UR29, RZ ;  /* 0x0000001d322a7c24 */ /* 0x000fe2000f8e02ff */
[C---:B------:R-:W-:Y:S01]  /*4340*/  SEL R45, R5.reuse, R47, !P2 ;  /* 0x0000002f052d7207 */ /* 0x040fe20005000000 */
[----:B------:R-:W-:Y:S01]  /*4350*/  IMAD R47, R40, UR32, RZ ;  /* 0x00000020282f7c24 */ /* 0x000fe2000f8e02ff */
[----:B------:R-:W-:-:S02]  /*4360*/  SEL R51, R5, R51, !P2 ;  /* 0x0000003305337207 */ /* 0x000fc40005000000 */
[C---:B------:R-:W-:Y:S02]  /*4370*/  SEL R53, R5.reuse, R53, !P2 ;  /* 0x0000003505357207 */ /* 0x040fe40005000000 */
[C---:B------:R-:W-:Y:S01]  /*4380*/  SEL R74, R5.reuse, R43, !P2 ;  /* 0x0000002b054a7207 */ /* 0x040fe20005000000 */
[----:B------:R-:W-:Y:S01]  /*4390*/  IMAD R43, R52, UR30, RZ ;  /* 0x0000001e342b7c24 */ /* 0x000fe2000f8e02ff */
[C---:B------:R-:W-:Y:S02]  /*43a0*/  SEL R55, R5.reuse, R55, !P2 ;  /* 0x0000003705377207 */ /* 0x040fe40005000000 */
[----:B------:R-:W-:Y:S01]  /*43b0*/  SEL R76, R5, R57, !P2 ;  /* 0x00000039054c7207 */ /* 0x000fe20005000000 */
[----:B------:R-:W-:Y:S01]  /*43c0*/  IMAD R57, R41, UR34, RZ ;  /* 0x0000002229397c24 */ /* 0x000fe2000f8e02ff */
[----:B------:R-:W-:Y:S01]  /*43d0*/  SEL R49, R5, R59, !P2 ;  /* 0x0000003b05317207 */ /* 0x000fe20005000000 */
[----:B------:R-:W-:Y:S01]  /*43e0*/  IMAD R59, R45, UR36, RZ ;  /* 0x000000242d3b7c24 */ /* 0x000fe2000f8e02ff */
[----:B------:R-:W-:Y:S01]  /*43f0*/  SEL R82, R5, R61, !P2 ;  /* 0x0000003d05527207 */ /* 0x000fe20005000000 */
[----:B------:R-:W-:Y:S01]  /*4400*/  IMAD R61, R51, UR38, RZ ;  /* 0x00000026333d7c24 */ /* 0x000fe2000f8e02ff */
[C---:B------:R-:W-:Y:S01]  /*4410*/  SEL R65, R5.reuse, R65, !P2 ;  /* 0x0000004105417207 */ /* 0x040fe20005000000 */
[----:B------:R-:W-:Y:S01]  /*4420*/  IMAD R74, R74, UR40, RZ ;  /* 0x000000284a4a7c24 */ /* 0x000fe2000f8e02ff */
[C---:B------:R-:W-:Y:S01]  /*4430*/  SEL R86, R5.reuse, R67, !P2 ;  /* 0x0000004305567207 */ /* 0x040fe20005000000 */
[----:B------:R-:W-:Y:S01]  /*4440*/  IMAD R76, R76, UR42, RZ ;  /* 0x0000002a4c4c7c24 */ /* 0x000fe2000f8e02ff */
[C---:B------:R-:W-:Y:S01]  /*4450*/  SEL R69, R5.reuse, R69, !P2 ;  /* 0x0000004505457207 */ /* 0x040fe20005000000 */
[----:B------:R-:W-:Y:S01]  /*4460*/  IMAD R82, R82, UR44, RZ ;  /* 0x0000002c52527c24 */ /* 0x000fe2000f8e02ff */
[C---:B------:R-:W-:Y:S01]  /*4470*/  SEL R88, R5.reuse, R71, !P2 ;  /* 0x0000004705587207 */ /* 0x040fe20005000000 */
[----:B------:R-:W-:Y:S01]  /*4480*/  IMAD R86, R86, UR47, RZ ;  /* 0x0000002f56567c24 */ /* 0x000fe2000f8e02ff */
        /* <DEDUP_REMOVED lines=14> */
[C---:B------:R-:W-:Y:S01]  /*4570*/  SEL R134, R5.reuse, R89, !P2 ;  /* 0x0000005905867207 */ /* 0x040fe20005000000 */
        /* <DEDUP_REMOVED lines=11> */
[----:B------:R-:W-:Y:S01]  /*4630*/  SEL R5, R5, R7, !P2 ;  /* 0x0000000705057207 */ /* 0x000fe20005000000 */
[----:B------:R-:W-:Y:S01]  /*4640*/  IMAD R134, R134, UR57, RZ ;  /* 0x0000003986867c24 */ /* 0x000fe2000f8e02ff */
[----:B------:R-:W-:Y:S01]  /*4650*/  LEA.HI.X.SX32 R143, R8, UR13, 0x2, P1 ;  /* 0x0000000d088f7c11 */ /* 0x000fe200088f16ff */
[----:B------:R-:W-:Y:S01]  /*4660*/  VIADD R8, R0, 0xfffffffd ;  /* 0xfffffffd00087836 */ /* 0x000fe20000000000 */
[----:B------:R-:W-:Y:S01]  /*4670*/  LEA R6, P2, R44, UR14, 0x2 ;  /* 0x0000000e2c067c11 */ /* 0x000fe2000f8410ff */
[----:B------:R-:W-:Y:S01]  /*4680*/  IMAD R135, R135, UR58, RZ ;  /* 0x0000003a87877c24 */ /* 0x000fe2000f8e02ff */
[----:B------:R-:W-:Y:S01]  /*4690*/  LEA R144, P0, R4, UR12, 0x2 ;  /* 0x0000000c04907c11 */ /* 0x000fe2000f8010ff */
[----:B------:R-:W1:Y:S01]  /*46a0*/  LDCU UR12, c[0x0][0x3b0] ;  /* 0x00007600ff0c77ac */ /* 0x000e620008000800 */
[----:B------:R-:W-:Y:S01]  /*46b0*/  LEA.HI.X.SX32 R7, R44, UR15, 0x2, P2 ;  /* 0x0000000f2c077c11 */ /* 0x000fe200090f16ff */
[----:B------:R-:W-:Y:S01]  /*46c0*/  IMAD R146, R146, UR59, RZ ;  /* 0x0000003b92927c24 */ /* 0x000fe2000f8e02ff */
[----:B------:R-:W-:Y:S01]  /*46d0*/  ISETP.GE.U32.AND P2, PT, R8, 0x7fffff7e, PT ;  /* 0x7fffff7e0800780c */ /* 0x000fe20003f46070 */
[----:B-----5:R-:W-:Y:S01]  /*46e0*/  IMAD R8, R9, UR5, RZ ;  /* 0x0000000509087c24 */ /* 0x020fe2000f8e02ff */
[----:B------:R-:W-:Y:S01]  /*46f0*/  LEA.HI.X.SX32 R145, R4, UR13, 0x2, P0 ;  /* 0x0000000d04917c11 */ /* 0x000fe200080f16ff */
[----:B------:R-:W-:Y:S01]  /*4700*/  IMAD R9, R10, UR5, RZ ;  /* 0x000000050a097c24 */ /* 0x000fe2000f8e02ff */
[----:B------:R-:W-:Y:S01]  /*4710*/  IADD3 R4, PT, PT, R0, -0x2, RZ ;  /* 0xfffffffe00047810 */ /* 0x000fe20007ffe0ff */
[----:B------:R-:W-:Y:S01]  /*4720*/  IMAD R10, R11, UR5, RZ ;  /* 0x000000050b0a7c24 */ /* 0x000fe2000f8e02ff */
[-C--:B------:R-:W-:Y:S01]  /*4730*/  LEA R62, P1, R8, R6.reuse, 0x2 ;  /* 0x00000006083e7211 */ /* 0x080fe200078210ff */
[----:B------:R-:W-:Y:S01]  /*4740*/  IMAD R11, R12, UR5, RZ ;  /* 0x000000050c0b7c24 */ /* 0x000fe2000f8e02ff */
[----:B------:R-:W-:Y:S01]  /*4750*/  ISETP.GE.U32.AND P3, PT, R4, 0x7fffff7f, PT ;  /* 0x7fffff7f0400780c */ /* 0x000fe20003f66070 */
[----:B------:R-:W-:Y:S01]  /*4760*/  IMAD R12, R13, UR5, RZ ;  /* 0x000000050d0c7c24 */ /* 0x000fe2000f8e02ff */
[-C--:B------:R-:W-:Y:S01]  /*4770*/  LEA R78, P4, R9, R6.reuse, 0x2 ;  /* 0x00000006094e7211 */ /* 0x080fe200078810ff */
[----:B------:R-:W-:Y:S01]  /*4780*/  IMAD R13, R14, UR5, RZ ;  /* 0x000000050e0d7c24 */ /* 0x000fe2000f8e02ff */
[-C--:B------:R-:W-:Y:S01]  /*4790*/  LEA.HI.X.SX32 R63, R8, R7.reuse, 0x2, P1 ;  /* 0x00000007083f7211 */ /* 0x080fe200008f16ff */
[----:B------:R-:W-:Y:S01]  /*47a0*/  IMAD R14, R15, UR5, RZ ;  /* 0x000000050f0e7c24 */ /* 0x000fe2000f8e02ff */
[-C--:B------:R-:W-:Y:S01]  /*47b0*/  LEA.HI.X.SX32 R79, R9, R7.reuse, 0x2, P4 ;  /* 0x00000007094f7211 */ /* 0x080fe200020f16ff */
[----:B------:R-:W-:Y:S01]  /*47c0*/  IMAD R15, R16, UR5, RZ ;  /* 0x00000005100f7c24 */ /* 0x000fe2000f8e02ff */
[-C--:B------:R-:W-:Y:S01]  /*47d0*/  LEA R136, P1, R12, R6.reuse, 0x2 ;  /* 0x000000060c887211 */ /* 0x080fe200078210ff */
[----:B------:R-:W-:Y:S01]  /*47e0*/  IMAD R16, R17, UR5, RZ ;  /* 0x0000000511107c24 */ /* 0x000fe2000f8e02ff */
[-C--:B------:R-:W-:Y:S01]  /*47f0*/  LEA R120, P6, R11, R6.reuse, 0x2 ;  /* 0x000000060b787211 */ /* 0x080fe200078c10ff */
[----:B------:R-:W-:Y:S01]  /*4800*/  IMAD R4, R46, UR5, RZ ;  /* 0x000000052e047c24 */ /* 0x000fe2000f8e02ff */
[----:B------:R-:W-:Y:S01]  /*4810*/  ISETP.GE.U32.AND P5, PT, R36, 0x7fffff80, PT ;  /* 0x7fffff802400780c */ /* 0x000fe20003fa6070 */
[----:B------:R-:W-:Y:S01]  /*4820*/  IMAD R17, R18, UR5, RZ ;  /* 0x0000000512117c24 */ /* 0x000fe2000f8e02ff */
[-C--:B------:R-:W-:Y:S01]  /*4830*/  LEA.HI.X.SX32 R137, R12, R7.reuse, 0x2, P1 ;  /* 0x000000070c897211 */ /* 0x080fe200008f16ff */
        /* <DEDUP_REMOVED lines=37> */
[----:B------:R-:W-:Y:S01]  /*4a90*/  LEA.HI.X.SX32 R81, R17, R7, 0x2, P4 ;  /* 0x0000000711517211 */ /* 0x000fe200020f16ff */
[----:B-1----:R-:W-:Y:S01]  /*4aa0*/  IMAD R150, R5, UR12, RZ ;  /* 0x0000000c05967c24 */ /* 0x002fe2000f8e02ff */
[-C--:B------:R-:W-:Y:S01]  /*4ab0*/  LEA R12, P4, R21, R6.reuse, 0x2 ;  /* 0x00000006150c7211 */ /* 0x080fe200078810ff */
[----:B------:R-:W-:Y:S01]  /*4ac0*/  UIADD3 UR9, UPT, UPT, UR8, UR4, URZ ;  /* 0x0000000408097290 */ /* 0x000fe2000fffe0ff */
[----:B------:R-:W-:-:S02]  /*4ad0*/  LEA R122, P6, R19, R6, 0x2 ;  /* 0x00000006137a7211 */ /* 0x000fc400078c10ff */
[-C--:B------:R-:W-:Y:S01]  /*4ae0*/  LEA.HI.X.SX32 R139, R20, R7.reuse, 0x2, P1 ;  /* 0x00000007148b7211 */ /* 0x080fe200008f16ff */
[----:B------:R-:W-:Y:S01]  /*4af0*/  UMOV UR4, 0x1 ;  /* 0x0000000100047882 */ /* 0x000fe20000000000 */
[-C--:B------:R-:W-:Y:S02]  /*4b00*/  LEA.HI.X.SX32 R13, R21, R7.reuse, 0x2, P4 ;  /* 0x00000007150d7211 */ /* 0x080fe400020f16ff */
[-C--:B------:R-:W-:Y:S02]  /*4b10*/  LEA.HI.X.SX32 R9, R22, R7.reuse, 0x2, P0 ;  /* 0x0000000716097211 */ /* 0x080fe400000f16ff */
[----:B------:R-:W-:Y:S02]  /*4b20*/  LEA.HI.X.SX32 R123, R19, R7, 0x2, P6 ;  /* 0x00000007137b7211 */ /* 0x000fe400030f16ff */
[-C--:B------:R-:W-:Y:S02]  /*4b30*/  LEA R66, P1, R24, R6.reuse, 0x2 ;  /* 0x0000000618427211 */ /* 0x080fe400078210ff */
[----:B------:R-:W-:-:S02]  /*4b40*/  LEA R92, P4, R25, R6, 0x2 ;  /* 0x00000006195c7211 */ /* 0x000fc400078810ff */
[-C--:B------:R-:W-:Y:S02]  /*4b50*/  LEA R108, P0, R26, R6.reuse, 0x2 ;  /* 0x000000061a6c7211 */ /* 0x080fe400078010ff */
[----:B------:R-:W-:Y:S02]  /*4b60*/  LEA R50, P6, R23, R6, 0x2 ;  /* 0x0000000617327211 */ /* 0x000fe400078c10ff */
[-C--:B------:R-:W-:Y:S02]  /*4b70*/  LEA.HI.X.SX32 R67, R24, R7.reuse, 0x2, P1 ;  /* 0x0000000718437211 */ /* 0x080fe400008f16ff */
[-C--:B------:R-:W-:Y:S02]  /*4b80*/  LEA.HI.X.SX32 R93, R25, R7.reuse, 0x2, P4 ;  /* 0x00000007195d7211 */ /* 0x080fe400020f16ff */
[-C--:B------:R-:W-:Y:S02]  /*4b90*/  LEA.HI.X.SX32 R109, R26, R7.reuse, 0x2, P0 ;  /* 0x000000071a6d7211 */ /* 0x080fe400000f16ff */
[----:B------:R-:W-:-:S02]  /*4ba0*/  LEA.HI.X.SX32 R51, R23, R7, 0x2, P6 ;  /* 0x0000000717337211 */ /* 0x000fc400030f16ff */
[-C--:B------:R-:W-:Y:S02]  /*4bb0*/  LEA R140, P1, R28, R6.reuse, 0x2 ;  /* 0x000000061c8c7211 */ /* 0x080fe400078210ff */
[-C--:B------:R-:W-:Y:S02]  /*4bc0*/  LEA R34, P4, R29, R6.reuse, 0x2 ;  /* 0x000000061d227211 */ /* 0x080fe400078810ff */
[-C--:B------:R-:W-:Y:S02]  /*4bd0*/  LEA R10, P0, R30, R6.reuse, 0x2 ;  /* 0x000000061e0a7211 */ /* 0x080fe400078010ff */
[----:B------:R-:W-:Y:S02]  /*4be0*/  LEA R124, P6, R27, R6, 0x2 ;  /* 0x000000061b7c7211 */ /* 0x000fe400078c10ff */
[-C--:B------:R-:W-:Y:S02]  /*4bf0*/  LEA.HI.X.SX32 R141, R28, R7.reuse, 0x2, P1 ;  /* 0x000000071c8d7211 */ /* 0x080fe400008f16ff */
[----:B------:R-:W-:-:S02]  /*4c00*/  LEA.HI.X.SX32 R35, R29, R7, 0x2, P4 ;  /* 0x000000071d237211 */ /* 0x000fc400020f16ff */
[-C--:B------:R-:W-:Y:S02]  /*4c10*/  LEA.HI.X.SX32 R11, R30, R7.reuse, 0x2, P0 ;  /* 0x000000071e0b7211 */ /* 0x080fe400000f16ff */
[----:B------:R-:W-:Y:S02]  /*4c20*/  LEA.HI.X.SX32 R125, R27, R7, 0x2, P6 ;  /* 0x000000071b7d7211 */ /* 0x000fe400030f16ff */
[-C--:B------:R-:W-:Y:S02]  /*4c30*/  LEA R68, P1, R36, R6.reuse, 0x2 ;  /* 0x0000000624447211 */ /* 0x080fe400078210ff */
[-C--:B------:R-:W-:Y:S02]  /*4c40*/  LEA R94, P4, R37, R6.reuse, 0x2 ;  /* 0x00000006255e7211 */ /* 0x080fe400078810ff */
[-C--:B------:R-:W-:Y:S02]  /*4c50*/  LEA R110, P0, R38, R6.reuse, 0x2 ;  /* 0x00000006266e7211 */ /* 0x080fe400078010ff */
[----:B------:R-:W-:-:S02]  /*4c60*/  LEA R52, P6, R31, R6, 0x2 ;  /* 0x000000061f347211 */ /* 0x000fc400078c10ff */
[-C--:B------:R-:W-:Y:S02]  /*4c70*/  LEA.HI.X.SX32 R69, R36, R7.reuse, 0x2, P1 ;  /* 0x0000000724457211 */ /* 0x080fe400008f16ff */
        /* <DEDUP_REMOVED lines=18> */
[-C--:B------:R-:W-:Y:S02]  /*4da0*/  LEA R128, P1, R59, R6.reuse, 0x2 ;  /* 0x000000063b807211 */ /* 0x080fe400078210ff */
[-C--:B------:R-:W-:Y:S02]  /*4db0*/  LEA R28, P4, R60, R6.reuse, 0x2 ;  /* 0x000000063c1c7211 */ /* 0x080fe400078810ff */
[----:B------:R-:W-:Y:S02]  /*4dc0*/  LEA.HI.X.SX32 R113, R58, R7, 0x2, P6 ;  /* 0x000000073a717211 */ /* 0x000fe400030f16ff */
[-C--:B------:R-:W-:Y:S02]  /*4dd0*/  LEA R46, P0, R61, R6.reuse, 0x2 ;  /* 0x000000063d2e7211 */ /* 0x080fe400078010ff */
[----:B------:R-:W-:-:S02]  /*4de0*/  LEA R14, P6, R73, R6, 0x2 ;  /* 0x00000006490e7211 */ /* 0x000fc400078c10ff */
[-C--:B------:R-:W-:Y:S02]  /*4df0*/  LEA.HI.X.SX32 R129, R59, R7.reuse, 0x2, P1 ;  /* 0x000000073b817211 */ /* 0x080fe400008f16ff */
[-C--:B------:R-:W-:Y:S02]  /*4e00*/  LEA.HI.X.SX32 R29, R60, R7.reuse, 0x2, P4 ;  /* 0x000000073c1d7211 */ /* 0x080fe400020f16ff */
[-C--:B------:R-:W-:Y:S02]  /*4e10*/  LEA.HI.X.SX32 R47, R61, R7.reuse, 0x2, P0 ;  /* 0x000000073d2f7211 */ /* 0x080fe400000f16ff */
[-C--:B------:R-:W-:Y:S02]  /*4e20*/  LEA R56, P1, R74, R6.reuse, 0x2 ;  /* 0x000000064a387211 */ /* 0x080fe400078210ff */
[----:B------:R-:W-:Y:S02]  /*4e30*/  LEA R72, P4, R75, R6, 0x2 ;  /* 0x000000064b487211 */ /* 0x000fe400078810ff */
[----:B------:R-:W-:-:S02]  /*4e40*/  LEA.HI.X.SX32 R15, R73, R7, 0x2, P6 ;  /* 0x00000007490f7211 */ /* 0x000fc400030f16ff */
[-C--:B------:R-:W-:Y:S02]  /*4e50*/  LEA R98, P0, R76, R6.reuse, 0x2 ;  /* 0x000000064c627211 */ /* 0x080fe400078010ff */
[-C--:B------:R-:W-:Y:S02]  /*4e60*/  LEA R114, P6, R77, R6.reuse, 0x2 ;  /* 0x000000064d727211 */ /* 0x080fe400078c10ff */
[-C--:B------:R-:W-:Y:S02]  /*4e70*/  LEA.HI.X.SX32 R57, R74, R7.reuse, 0x2, P1 ;  /* 0x000000074a397211 */ /* 0x080fe400008f16ff */
[-C--:B------:R-:W-:Y:S02]  /*4e80*/  LEA.HI.X.SX32 R73, R75, R7.reuse, 0x2, P4 ;  /* 0x000000074b497211 */ /* 0x080fe400020f16ff */
[----:B------:R-:W-:Y:S02]  /*4e90*/  LEA.HI.X.SX32 R99, R76, R7, 0x2, P0 ;  /* 0x000000074c637211 */ /* 0x000fe400000f16ff */
[----:B------:R-:W-:-:S02]  /*4ea0*/  LEA R130, P1, R82, R6, 0x2 ;  /* 0x0000000652827211 */ /* 0x000fc400078210ff */
[-C--:B------:R-:W-:Y:S02]  /*4eb0*/  LEA R38, P4, R84, R6.reuse, 0x2 ;  /* 0x0000000654267211 */ /* 0x080fe400078810ff */
[-C--:B------:R-:W-:Y:S02]  /*4ec0*/  LEA.HI.X.SX32 R115, R77, R7.reuse, 0x2, P6 ;  /* 0x000000074d737211 */ /* 0x080fe400030f16ff */
[-C--:B------:R-:W-:Y:S02]  /*4ed0*/  LEA R42, P0, R85, R6.reuse, 0x2 ;  /* 0x00000006552a7211 */ /* 0x080fe400078010ff */
[----:B------:R-:W-:Y:S02]  /*4ee0*/  LEA R20, P6, R86, R6, 0x2 ;  /* 0x0000000656147211 */ /* 0x000fe400078c10ff */
[-C--:B------:R-:W-:Y:S02]  /*4ef0*/  LEA.HI.X.SX32 R131, R82, R7.reuse, 0x2, P1 ;  /* 0x0000000752837211 */ /* 0x080fe400008f16ff */
[----:B------:R-:W-:-:S02]  /*4f00*/  LEA.HI.X.SX32 R39, R84, R7, 0x2, P4 ;  /* 0x0000000754277211 */ /* 0x000fc400020f16ff */
[-C--:B------:R-:W-:Y:S02]  /*4f10*/  LEA.HI.X.SX32 R43, R85, R7.reuse, 0x2, P0 ;  /* 0x00000007552b7211 */ /* 0x080fe400000f16ff */
[-C--:B------:R-:W-:Y:S02]  /*4f20*/  LEA R58, P1, R87, R6.reuse, 0x2 ;  /* 0x00000006573a7211 */ /* 0x080fe400078210ff */
[-C--:B------:R-:W-:Y:S02]  /*4f30*/  LEA R74, P4, R88, R6.reuse, 0x2 ;  /* 0x00000006584a7211 */ /* 0x080fe400078810ff */
[----:B------:R-:W-:Y:S01]  /*4f40*/  LEA.HI.X.SX32 R21, R86, R7, 0x2, P6 ;  /* 0x0000000756157211 */ /* 0x000fe200030f16ff */
[----:B------:R-:W-:Y:S01]  /*4f50*/  VIADD R86, R0, 0xfffffffc ;  /* 0xfffffffc00567836 */ /* 0x000fe20000000000 */
[-C--:B------:R-:W-:Y:S02]  /*4f60*/  LEA R100, P0, R89, R6.reuse, 0x2 ;  /* 0x0000000659647211 */ /* 0x080fe400078010ff */
[----:B------:R-:W-:-:S02]  /*4f70*/  LEA R116, P6, R90, R6, 0x2 ;  /* 0x000000065a747211 */ /* 0x000fc400078c10ff */
[-C--:B------:R-:W-:Y:S01]  /*4f80*/  LEA.HI.X.SX32 R59, R87, R7.reuse, 0x2, P1 ;  /* 0x00000007573b7211 */ /* 0x080fe200008f16ff */
[----:B------:R-:W-:Y:S01]  /*4f90*/  VIADD R87, R0, 0xfffffffb ;  /* 0xfffffffb00577836 */ /* 0x000fe20000000000 */
        /* <DEDUP_REMOVED lines=26> */
[----:B------:R-:W-:Y:S02]  /*5140*/  ISETP.NE.U32.AND P1, PT, R83, RZ, PT ;  /* 0x000000ff5300720c */ /* 0x000fe40003f25070 */
[----:B------:R-:W-:Y:S02]  /*5150*/  LEA.HI.X.SX32 R7, R150, R7, 0x2, P6 ;  /* 0x0000000796077211 */ /* 0x000fe400030f16ff */
[----:B------:R-:W-:Y:S01]  /*5160*/  IADD3 R88, PT, PT, R0, -0x6, RZ ;  /* 0xfffffffa00587810 */ /* 0x000fe20007ffe0ff */
[----:B------:R-:W-:Y:S08]  /*5170*/  BRA.U UP0, `(.L_x_11) ;  /* 0x0000000100187547 */ /* 0x000ff0000b800000 */
[----:B------:R-:W-:Y:S01]  /*5180*/  ELECT P0, URZ, PT ;  /* 0x0000000000ff782f */ /* 0x000fe20003800000 */
[----:B------:R-:W-:Y:S01]  /*5190*/  IMAD.MOV.U32 R82, RZ, RZ, 0x1 ;  /* 0x00000001ff527424 */ /* 0x000fe200078e00ff */
[----:B------:R-:W-:Y:S11]  /*51a0*/  UVIRTCOUNT.DEALLOC.SMPOOL 0x80 ;  /* 0x000000800000784c */ /* 0x000ff60000000000 */
[----:B------:R-:W-:-:S04]  /*51b0*/  @P0 MOV R84, 0x40 ;  /* 0x0000004000540802 */ /* 0x000fc80000000f00 */
[----:B------:R-:W-:-:S05]  /*51c0*/  @P0 LEA R85, R151, R84, 0x18 ;  /* 0x0000005497550211 */ /* 0x000fca00078ec0ff */
[----:B------:R1:W-:Y:S02]  /*51d0*/  @P0 STS.U8 [R85], R82 ;  /* 0x0000005255000388 */ /* 0x0003e40000000000 */
.L_x_11:
[----:B------:R-:W-:Y:S01]  /*51e0*/  STTM.x64 tmem[UR9], RZ ;  /* 0x000000ff000079ed */ /* 0x000fe20008340009 */
[----:B------:R-:W-:Y:S01]  /*51f0*/  STTM.x64 tmem[UR9+0x40], RZ ;  /* 0x000040ff000079ed */ /* 0x000fe20008340009 */
[----:B------:R-:W-:Y:S01]  /*5200*/  STTM.x64 tmem[UR9+0x80], RZ ;  /* 0x000080ff000079ed */ /* 0x000fe20008340009 */
[----:B------:R-:W-:Y:S01]  /*5210*/  STTM.x64 tmem[UR9+0xc0], RZ ;  /* 0x0000c0ff000079ed */ /* 0x000fe20008340009 */
[----:B------:R-:W2:Y:S02]  /*5220*/  FENCE.VIEW.ASYNC.T ;  /* 0x00000000000073c6 */ /* 0x000ea40000000200 */
[----:B--2---:R-:W-:Y:S01]  /*5230*/  VOTEU.ALL UP1, P1 ;  /* 0x0000000000ff7886 */ /* 0x004fe20000820000 */
[----:B------:R-:W2:Y:S01]  /*5240*/  LDCU.64 UR26, c[0x0][0x358] ;  /* 0x00006b00ff1a77ac */ /* 0x000ea20008000a00 */
[----:B-1----:R-:W-:Y:S01]  /*5250*/  LEA R82, R83, UR7, 0x2 ;  /* 0x0000000753527c11 */ /* 0x002fe2000f8e10ff */
[----:B------:R-:W-:Y:S01]  /*5260*/  VIADD R84, R0, 0xfffffff9 ;  /* 0xfffffff900547836 */ /* 0x000fe20000000000 */
[----:B------:R-:W-:Y:S01]  /*5270*/  SHF.L.U32 R85, R2, 0x1, RZ ;  /* 0x0000000102557819 */ /* 0x000fe200000006ff */
[----:B------:R-:W-:Y:S01]  /*5280*/  VOTEU.ALL UP2, P1 ;  /* 0x0000000000ff7886 */ /* 0x000fe20000840000 */
[----:B------:R-:W-:-:S04]  /*5290*/  @!UP1 UIADD3 UR12, UPT, UPT, -UR4, 0x100000, URZ ;  /* 0x00100000040c9890 */ /* 0x000fc8000fffe1ff */
[----:B------:R-:W-:Y:S02]  /*52a0*/  @!UP1 USHF.L.U32 UR13, UR12, 0xb, URZ ;  /* 0x0000000b0c0d9899 */ /* 0x000fe400080006ff */
[----:B------:R-:W-:Y:S01]  /*52b0*/  @!UP1 USHF.L.U32 UR12, UR12, 0x1, URZ ;  /* 0x000000010c0c9899 */ /* 0x000fe200080006ff */
[----:B------:R-:W-:Y:S01]  /*52c0*/  IMAD.WIDE R90, R2, 0x4, R144 ;  /* 0x00000004025a7825 */ /* 0x000fe200078e0290 */
[----:B------:R-:W-:-:S04]  /*52d0*/  @!UP1 UIADD3 UR4, UPT, UPT, -UR4, 0x100000, URZ ;  /* 0x0010000004049890 */ /* 0x000fc8000fffe1ff */
[----:B------:R-:W-:Y:S02]  /*52e0*/  @!UP1 USHF.L.U32 UR5, UR4, 0xb, URZ ;  /* 0x0000000b04059899 */ /* 0x000fe400080006ff */
[----:B------:R-:W-:Y:S01]  /*52f0*/  @!UP1 USHF.L.U32 UR4, UR4, 0x1, URZ ;  /* 0x0000000104049899 */ /* 0x000fe200080006ff */
[----:B------:R-:W-:Y:S01]  /*5300*/  BAR.SYNC.DEFER_BLOCKING 0x0 ;  /* 0x0000000000007b1d */ /* 0x000fe20000010000 */
[----:B------:R-:W-:Y:S01]  /*5310*/  ISETP.GE.U32.AND P0, PT, R86, 0x7fffff7d, PT ;  /* 0x7fffff7d5600780c */ /* 0x000fe20003f06070 */
[----:B------:R-:W-:Y:S01]  /*5320*/  IMAD.WIDE R146, R2, 0x4, R142 ;  /* 0x0000000402927825 */ /* 0x000fe200078e028e */
[----:B------:R-:W-:Y:S02]  /*5330*/  ISETP.GE.U32.AND P4, PT, R87, 0x7fffff7c, PT ;  /* 0x7fffff7c5700780c */ /* 0x000fe40003f86070 */
[----:B------:R-:W-:Y:S01]  /*5340*/  ISETP.GE.U32.AND P6, PT, R88, 0x7fffff7b, PT ;  /* 0x7fffff7b5800780c */ /* 0x000fe20003fc6070 */
[----:B------:R-:W-:Y:S01]  /*5350*/  VOTEU.ALL UP1, P1 ;  /* 0x0000000000ff7886 */ /* 0x000fe20000820000 */
[----:B------:R-:W-:Y:S01]  /*5360*/  IMAD.WIDE R152, R85, 0x4, R144 ;  /* 0x0000000455987825 */ /* 0x000fe200078e0290 */
[----:B------:R1:W-:Y:S01]  /*5370*/  STL.64 [R1+0xe08], R198 ;  /* 0x000e08c601007387 */ /* 0x0003e20000100a00 */
[----:B------:R-:W-:-:S02]  /*5380*/  IADD3 R252, PT, PT, R0, 0x7f, RZ ;  /* 0x0000007f00fc7810 */ /* 0x000fc40007ffe0ff */
[----:B------:R-:W-:Y:S01]  /*5390*/  IMAD R87, R2, 0x3, RZ ;  /* 0x0000000302577824 */ /* 0x000fe200078e02ff */
[----:B------:R3:W-:Y:S01]  /*53a0*/  STL.64 [R1+0x598], R146 ;  /* 0x0005989201007387 */ /* 0x0007e20000100a00 */
[----:B------:R-:W-:-:S04]  /*53b0*/  IMAD.WIDE R88, R85, 0x4, R142 ;  /* 0x0000000455587825 */ /* 0x000fc800078e028e */
[C---:B------:R-:W-:Y:S02]  /*53c0*/  IMAD.SHL.U32 R85, R2.reuse, 0x4, RZ ;  /* 0x0000000402557824 */ /* 0x040fe400078e00ff */
[----:B------:R-:W-:Y:S02]  /*53d0*/  IMAD R250, R2, 0x5b, RZ ;  /* 0x0000005b02fa7824 */ /* 0x000fe400078e02ff */
[--C-:B-1----:R-:W-:Y:S01]  /*53e0*/  IMAD.WIDE R198, R87, 0x4, R144.reuse ;  /* 0x0000000457c67825 */ /* 0x102fe200078e0290 */
[----:B------:R-:W1:Y:S02]  /*53f0*/  FENCE.VIEW.ASYNC.S ;  /* 0x00000000000073c6 */ /* 0x000e640000000000 */
[----:B-1----:R1:W4:Y:S02]  /*5400*/  @!UP1 SYNCS.EXCH.64 URZ, [UR10], UR12 ;  /* 0x0000000c0aff95b2 */ /* 0x0023240008000100 */
[----:B----4-:R-:W-:Y:S01]  /*5410*/  BAR.SYNC.DEFER_BLOCKING 0x0 ;  /* 0x0000000000007b1d */ /* 0x010fe20000010000 */
[----:B------:R-:W-:-:S04]  /*5420*/  IMAD.WIDE R148, R85, 0x4, R144 ;  /* 0x0000000455947825 */ /* 0x000fc800078e0290 */
[C---:B------:R-:W-:Y:S02]  /*5430*/  IMAD R246, R2.reuse, 0x5c, RZ ;  /* 0x0000005c02f67824 */ /* 0x040fe400078e02ff */
[----:B------:R-:W-:Y:S02]  /*5440*/  IMAD R242, R2, 0x5d, RZ ;  /* 0x0000005d02f27824 */ /* 0x000fe400078e02ff */
[----:B------:R-:W-:-:S04]  /*5450*/  IMAD.WIDE R248, R246, 0x4, R144 ;  /* 0x00000004f6f87825 */ /* 0x000fc800078e0290 */
[----:B------:R-:W-:-:S04]  /*5460*/  IMAD.WIDE R246, R246, 0x4, R142 ;  /* 0x00000004f6f67825 */ /* 0x000fc800078e028e */
[----:B------:R-:W-:-:S04]  /*5470*/  IMAD.WIDE R244, R242, 0x4, R144 ;  /* 0x00000004f2f47825 */ /* 0x000fc800078e0290 */
[----:B------:R-:W-:Y:S01]  /*5480*/  IMAD.WIDE R242, R242, 0x4, R142 ;  /* 0x00000004f2f27825 */ /* 0x000fe200078e028e */
[----:B------:R1:W2:Y:S02]  /*5490*/  @!UP2 SYNCS.EXCH.64 URZ, [UR7+0x58008], UR4 ;  /* 0x0580080407ffa5b2 */ /* 0x0002a40008000100 */
[----:B------:R-:W-:Y:S01]  /*54a0*/  @!PT LDS RZ, [RZ] ;  /* 0x00000000fffff984 */ /* 0x000fe20000000800 */
[----:B------:R-:W-:Y:S01]  /*54b0*/  @!PT LDS RZ, [RZ] ;  /* 0x00000000fffff984 */ /* 0x000fe20000000800 */
[----:B------:R-:W-:Y:S01]  /*54c0*/  @!PT LDS RZ, [RZ] ;  /* 0x00000000fffff984 */ /* 0x000fe20000000800 */
[----:B--2---:R-:W-:Y:S01]  /*54d0*/  LDGSTS.E [R82], desc[UR26][R144.64], !P5 ;  /* 0x0000000090527fae */ /* 0x004fe2000e9a101a */
[C---:B------:R-:W-:Y:S02]  /*54e0*/  IMAD R238, R2.reuse, 0x5e, RZ ;  /* 0x0000005e02ee7824 */ /* 0x040fe400078e02ff */
[----:B------:R-:W-:Y:S01]  /*54f0*/  IMAD R164, R2, 0x63, RZ ;  /* 0x0000006302a47824 */ /* 0x000fe200078e02ff */
[----:B------:R-:W-:Y:S01]  /*5500*/  LDGSTS.E [R82+0x200], desc[UR26][R142.64], !P5 ;  /* 0x002000008e527fae */ /* 0x000fe2000e9a101a */
[----:B------:R-:W-:Y:S01]  /*5510*/  ISETP.GE.U32.AND P5, PT, R84, 0x7fffff7a, PT ;  /* 0x7fffff7a5400780c */ /* 0x000fe20003fa6070 */
[----:B------:R-:W-:Y:S02]  /*5520*/  VIADD R84, R0, 0xfffffff8 ;  /* 0xfffffff800547836 */ /* 0x000fe40000000000 */
[----:B------:R-:W-:Y:S01]  /*5530*/  LDGSTS.E [R82+0x400], desc[UR26][R90.64], !P3 ;  /* 0x004000005a527fae */ /* 0x000fe2000d9a101a */
[----:B------:R-:W-:-:S03]  /*5540*/  IMAD.WIDE R240, R238, 0x4, R144 ;  /* 0x00000004eef07825 */ /* 0x000fc600078e0290 */
[----:B------:R3:W-:Y:S01]  /*5550*/  LDGSTS.E [R82+0x600], desc[UR26][R146.64], !P3 ;  /* 0x0060000092527fae */ /* 0x0007e2000d9a101a */
[----:B------:R-:W-:Y:S01]  /*5560*/  ISETP.GE.U32.AND P3, PT, R84, 0x7fffff79, PT ;  /* 0x7fffff795400780c */ /* 0x000fe20003f66070 */
[----:B------:R-:W-:Y:S02]  /*5570*/  VIADD R84, R0, 0xfffffff7 ;  /* 0xfffffff700547836 */ /* 0x000fe40000000000 */
[----:B------:R-:W-:Y:S01]  /*5580*/  LDGSTS.E [R82+0x800], desc[UR26][R152.64], !P2 ;  /* 0x0080000098527fae */ /* 0x000fe2000d1a101a */
[----:B------:R-:W-:-:S03]  /*5590*/  IMAD.WIDE R238, R238, 0x4, R142 ;  /* 0x00000004eeee7825 */ /* 0x000fc600078e028e */
[----:B------:R-:W-:Y:S01]  /*55a0*/  LDGSTS.E [R82+0xa00], desc[UR26][R88.64], !P2 ;  /* 0x00a0000058527fae */ /* 0x000fe2000d1a101a */
[----:B------:R-:W-:Y:S01]  /*55b0*/  ISETP.GE.U32.AND P2, PT, R84, 0x7fffff78, PT ;  /* 0x7fffff785400780c */ /* 0x000fe20003f46070 */
[----:B------:R-:W-:Y:S02]  /*55c0*/  VIADD R84, R0, 0xfffffff6 ;  /* 0xfffffff600547836 */ /* 0x000fe40000000000 */
[----:B---3--:R-:W-:Y:S01]  /*55d0*/  IMAD.WIDE R146, R87, 0x4, R142 ;  /* 0x0000000457927825 */ /* 0x008fe200078e028e */
[----:B------:R-:W-:Y:S03]  /*55e0*/  LDGSTS.E [R82+0xc00], desc[UR26][R198.64], !P0 ;  /* 0x00c00000c6527fae */ /* 0x000fe6000c1a101a */
[----:B------:R-:W-:Y:S01]  /*55f0*/  IMAD R87, R2, 0x5, RZ ;  /* 0x0000000502577824 */ /* 0x000fe200078e02ff */
[----:B------:R2:W-:Y:S01]  /*5600*/  STL.64 [R1+0x578], R146 ;  /* 0x0005789201007387 */ /* 0x0005e20000100a00 */
[----:B------:R-:W-:-:S03]  /*5610*/  IMAD.WIDE R162, R164, 0x4, R144 ;  /* 0x00000004a4a27825 */ /* 0x000fc600078e0290 */
[----:B------:R2:W-:Y:S01]  /*5620*/  LDGSTS.E [R82+0xe00], desc[UR26][R146.64], !P0 ;  /* 0x00e0000092527fae */ /* 0x0005e2000c1a101a */
[----:B------:R-:W-:Y:S01]  /*5630*/  ISETP.GE.U32.AND P0, PT, R84, 0x7fffff77, PT ;  /* 0x7fffff775400780c */ /* 0x000fe20003f06070 */
[C---:B------:R-:W-:Y:S01]  /*5640*/  IMAD.WIDE R150, R87.reuse, 0x4, R144 ;  /* 0x0000000457967825 */ /* 0x040fe200078e0290 */
[----:B------:R-:W-:Y:S01]  /*5650*/  IADD3 R84, PT, PT, R0, -0xb, RZ ;  /* 0xfffffff500547810 */ /* 0x000fe20007ffe0ff */
[----:B------:R-:W-:Y:S02]  /*5660*/  LDGSTS.E [R82+0x1000], desc[UR26][R148.64], !P4 ;  /* 0x0100000094527fae */ /* 0x000fe4000e1a101a */
[----:B------:R-:W-:-:S04]  /*5670*/  IMAD.WIDE R154, R87, 0x4, R142 ;  /* 0x00000004579a7825 */ /* 0x000fc800078e028e */
[----:B------:R-:W-:Y:S01]  /*5680*/  IMAD R87, R2, 0x7, RZ ;  /* 0x0000000702577824 */ /* 0x000fe200078e02ff */
[----:B------:R3:W-:Y:S01]  /*5690*/  STL.64 [R1+0x558], R154 ;  /* 0x0005589a01007387 */ /* 0x0007e20000100a00 */
[----:B--2---:R-:W-:-:S04]  /*56a0*/  IMAD.WIDE R146, R85, 0x4, R142 ;  /* 0x0000000455927825 */ /* 0x004fc800078e028e */
        /* <DEDUP_REMOVED lines=8> */
[----:B------:R-:W-:Y:S01]  /*5730*/  IMAD.WIDE R158, R85, 0x4, R142 ;  /* 0x00000004559e7825 */ /* 0x000fe200078e028e */
[----:B------:R-:W-:Y:S01]  /*5740*/  SHF.L.U32 R85, R2, 0x3, RZ ;  /* 0x0000000302557819 */ /* 0x000fe200000006ff */
[----:B------:R2:W-:Y:S02]  /*5750*/  LDGSTS.E [R82+0x1800], desc[UR26][R160.64], !P5 ;  /* 0x01800000a0527fae */ /* 0x0005e4000e9a101a */
[----:B------:R-:W-:Y:S02]  /*5760*/  VIADD R84, R0, 0xfffffff3 ;  /* 0xfffffff300547836 */ /* 0x000fe40000000000 */
[C---:B------:R-:W-:Y:S01]  /*5770*/  IMAD.WIDE R156, R87.reuse, 0x4, R144 ;  /* 0x00000004579c7825 */ /* 0x040fe200078e0290 */
[----:B------:R4:W-:Y:S02]  /*5780*/  LDGSTS.E [R82+0x1a00], desc[UR26][R158.64], !P5 ;  /* 0x01a000009e527fae */ /* 0x0009e4000e9a101a */
[----:B------:R-:W-:Y:S01]  /*5790*/  ISETP.GE.U32.AND P5, PT, R84, 0x7fffff74, PT ;  /* 0x7fffff745400780c */ /* 0x000fe20003fa6070 */
[----:B---3--:R-:W-:Y:S01]  /*57a0*/  IMAD.WIDE R154, R87, 0x4, R142 ;  /* 0x00000004579a7825 */ /* 0x008fe200078e028e */
[----:B------:R2:W-:Y:S03]  /*57b0*/  STL.64 [R1+0x550], R160 ;  /* 0x000550a001007387 */ /* 0x0005e60000100a00 */
[----:B------:R-:W-:Y:S01]  /*57c0*/  VIADD R84, R0, 0xfffffff2 ;  /* 0xfffffff200547836 */ /* 0x000fe20000000000 */
[----:B------:R3:W-:Y:S01]  /*57d0*/  LDGSTS.E [R82+0x1c00], desc[UR26][R156.64], !P3 ;  /* 0x01c000009c527fae */ /* 0x0007e2000d9a101a */
[----:B------:R-:W-:-:S02]  /*57e0*/  IMAD R87, R2, 0x9, RZ ;  /* 0x0000000902577824 */ /* 0x000fc400078e02ff */
[----:B------:R-:W-:Y:S01]  /*57f0*/  IMAD R168, R2, 0x64, RZ ;  /* 0x0000006402a87824 */ /* 0x000fe200078e02ff */
[----:B------:R4:W-:Y:S01]  /*5800*/  STL.64 [R1+0x548], R158 ;  /* 0x0005489e01007387 */ /* 0x0009e20000100a00 */
[----:B------:R-:W-:-:S03]  /*5810*/  IMAD.WIDE R164, R164, 0x4, R142 ;  /* 0x00000004a4a47825 */ /* 0x000fc600078e028e */
[----:B------:R1:W-:Y:S01]  /*5820*/  LDGSTS.E [R82+0x1e00], desc[UR26][R154.64], !P3 ;  /* 0x01e000009a527fae */ /* 0x0003e2000d9a101a */
[C-C-:B--2---:R-:W-:Y:S01]  /*5830*/  IMAD.WIDE R160, R85.reuse, 0x4, R144.reuse ;  /* 0x0000000455a07825 */ /* 0x144fe200078e0290 */
[----:B------:R-:W-:Y:S02]  /*5840*/  ISETP.GE.U32.AND P3, PT, R84, 0x7fffff73, PT ;  /* 0x7fffff735400780c */ /* 0x000fe40003f66070 */
[----:B------:R3:W-:Y:S01]  /*5850*/  STL.64 [R1+0x540], R156 ;  /* 0x0005409c01007387 */ /* 0x0007e20000100a00 */
[----:B------:R-:W-:Y:S02]  /*5860*/  VIADD R84, R0, 0xfffffff1 ;  /* 0xfffffff100547836 */ /* 0x000fe40000000000 */
[----:B------:R-:W-:Y:S01]  /*5870*/  IMAD.WIDE R166, R168, 0x4, R144 ;  /* 0x00000004a8a67825 */ /* 0x000fe200078e0290 */
[----:B------:R2:W-:Y:S03]  /*5880*/  LDGSTS.E [R82+0x2000], desc[UR26][R160.64], !P2 ;  /* 0x02000000a0527fae */ /* 0x0005e6000d1a101a */
[----:B----4-:R-:W-:Y:S01]  /*5890*/  IMAD.WIDE R158, R85, 0x4, R142 ;  /* 0x00000004559e7825 */ /* 0x010fe200078e028e */
[----:B------:R1:W-:Y:S03]  /*58a0*/  STL.64 [R1+0x538], R154 ;  /* 0x0005389a01007387 */ /* 0x0003e60000100a00 */
[----:B------:R-:W-:Y:S01]  /*58b0*/  IMAD R85, R2, 0xa, RZ ;  /* 0x0000000a02557824 */ /* 0x000fe200078e02ff */
[----:B------:R4:W-:Y:S01]  /*58c0*/  LDGSTS.E [R82+0x2200], desc[UR26][R158.64], !P2 ;  /* 0x022000009e527fae */ /* 0x0009e2000d1a101a */
[----:B---3--:R-:W-:Y:S01]  /*58d0*/  IMAD.WIDE R156, R87, 0x4, R144 ;  /* 0x00000004579c7825 */ /* 0x008fe200078e0290 */
[----:B------:R-:W-:-:S02]  /*58e0*/  ISETP.GE.U32.AND P2, PT, R84, 0x7fffff72, PT ;  /* 0x7fffff725400780c */ /* 0x000fc40003f46070 */
[----:B------:R2:W-:Y:S01]  /*58f0*/  STL.64 [R1+0x530], R160 ;  /* 0x000530a001007387 */ /* 0x0005e20000100a00 */
[----:B------:R-:W-:Y:S02]  /*5900*/  VIADD R84, R0, 0xfffffff0 ;  /* 0xfffffff000547836 */ /* 0x000fe40000000000 */
[--C-:B------:R-:W-:Y:S01]  /*5910*/  IMAD.WIDE R168, R168, 0x4, R142.reuse ;  /* 0x00000004a8a87825 */ /* 0x100fe200078e028e */
[----:B------:R3:W-:Y:S03]  /*5920*/  LDGSTS.E [R82+0x2400], desc[UR26][R156.64], !P0 ;  /* 0x024000009c527fae */ /* 0x0007e6000c1a101a */
[----:B-1----:R-:W-:Y:S01]  /*5930*/  IMAD.WIDE R154, R87, 0x4, R142 ;  /* 0x00000004579a7825 */ /* 0x002fe200078e028e */
[----:B------:R4:W-:Y:S03]  /*5940*/  STL.64 [R1+0x528], R158 ;  /* 0x0005289e01007387 */ /* 0x0009e60000100a00 */
[----:B------:R-:W-:Y:S01]  /*5950*/  IMAD R87, R2, 0xb, RZ ;  /* 0x0000000b02577824 */ /* 0x000fe200078e02ff */
[----:B------:R1:W-:Y:S01]  /*5960*/  LDGSTS.E [R82+0x2600], desc[UR26][R154.64], !P0 ;  /* 0x026000009a527fae */ /* 0x0003e2000c1a101a */
[----:B--2---:R-:W-:Y:S01]  /*5970*/  IMAD.WIDE R160, R85, 0x4, R144 ;  /* 0x0000000455a07825 */ /* 0x004fe200078e0290 */
[----:B------:R-:W-:-:S02]  /*5980*/  ISETP.GE.U32.AND P0, PT, R84, 0x7fffff71, PT ;  /* 0x7fffff715400780c */ /* 0x000fc40003f06070 */
[----:B------:R3:W-:Y:S01]  /*5990*/  STL.64 [R1+0x520], R156 ;  /* 0x0005209c01007387 */ /* 0x0007e20000100a00 */
[----:B------:R-:W-:Y:S02]  /*59a0*/  VIADD R84, R0, 0xffffffef ;  /* 0xffffffef00547836 */ /* 0x000fe40000000000 */
[----:B------:R-:W-:Y:S01]  /*59b0*/  IMAD R172, R2, 0x65, RZ ;  /* 0x0000006502ac7824 */ /* 0x000fe200078e02ff */
[----:B------:R1:W-:Y:S01]  /*59c0*/  STL.64 [R1+0x518], R154 ;  /* 0x0005189a01007387 */ /* 0x0003e20000100a00 */
[----:B----4-:R-:W-:-:S03]  /*59d0*/  IMAD.WIDE R158, R85, 0x4, R142 ;  /* 0x00000004559e7825 */ /* 0x010fc600078e028e */
[----:B------:R2:W-:Y:S01]  /*59e0*/  LDGSTS.E [R82+0x2800], desc[UR26][R160.64], !P4 ;  /* 0x02800000a0527fae */ /* 0x0005e2000e1a101a */
[----:B------:R-:W-:Y:S02]  /*59f0*/  IMAD R85, R2, 0xc, RZ ;  /* 0x0000000c02557824 */ /* 0x000fe400078e02ff */
[--C-:B------:R-:W-:Y:S01]  /*5a00*/  IMAD.WIDE R170, R172, 0x4, R144.reuse ;  /* 0x00000004acaa7825 */ /* 0x100fe200078e0290 */
[----:B------:R4:W-:Y:S01]  /*5a10*/  LDGSTS.E [R82+0x2a00], desc[UR26][R158.64], !P4 ;  /* 0x02a000009e527fae */ /* 0x0009e2000e1a101a */
[----:B------:R-:W-:Y:S02]  /*5a20*/  ISETP.GE.U32.AND P4, PT, R84, 0x7fffff70, PT ;  /* 0x7fffff705400780c */ /* 0x000fe40003f86070 */
[C---:B---3--:R-:W-:Y:S01]  /*5a30*/  IMAD.WIDE R156, R87.reuse, 0x4, R144 ;  /* 0x00000004579c7825 */ /* 0x048fe200078e0290 */
[----:B------:R-:W-:Y:S01]  /*5a40*/  IADD3 R84, PT, PT, R0, -0x12, RZ ;  /* 0xffffffee00547810 */ /* 0x000fe20007ffe0ff */
[----:B------:R2:W-:Y:S02]  /*5a50*/  STL.64 [R1+0x510], R160 ;  /* 0x000510a001007387 */ /* 0x0005e40000100a00 */
[----:B-1----:R-:W-:-:S02]  /*5a60*/  IMAD.WIDE R154, R87, 0x4, R142 ;  /* 0x00000004579a7825 */ /* 0x002fc400078e028e */
[----:B------:R1:W-:Y:S02]  /*5a70*/  LDGSTS.E [R82+0x2c00], desc[UR26][R156.64], !P6 ;  /* 0x02c000009c527fae */ /* 0x0003e4000f1a101a */
[----:B------:R-:W-:Y:S02]  /*5a80*/  IMAD R87, R2, 0xd, RZ ;  /* 0x0000000d02577824 */ /* 0x000fe400078e02ff */
[----:B------:R4:W-:Y:S01]  /*5a90*/  STL.64 [R1+0x508], R158 ;  /* 0x0005089e01007387 */ /* 0x0009e20000100a00 */
[----:B------:R-:W-:-:S03]  /*5aa0*/  IMAD.WIDE R172, R172, 0x4, R142 ;  /* 0x00000004acac7825 */ /* 0x000fc600078e028e */
[----:B------:R3:W-:Y:S01]  /*5ab0*/  LDGSTS.E [R82+0x2e00], desc[UR26][R154.64], !P6 ;  /* 0x02e000009a527fae */ /* 0x0007e2000f1a101a */
[C---:B--2---:R-:W-:Y:S01]  /*5ac0*/  IMAD.WIDE R160, R85.reuse, 0x4, R144 ;  /* 0x0000000455a07825 */ /* 0x044fe200078e0290 */
[----:B------:R-:W-:Y:S02]  /*5ad0*/  ISETP.GE.U32.AND P6, PT, R84, 0x7fffff6f, PT ;  /* 0x7fffff6f5400780c */ /* 0x000fe40003fc6070 */
[----:B------:R1:W-:Y:S01]  /*5ae0*/  STL.64 [R1+0x500], R156 ;  /* 0x0005009c01007387 */ /* 0x0003e20000100a00 */
[----:B------:R-:W-:Y:S02]  /*5af0*/  VIADD R84, R0, 0xffffffed ;  /* 0xffffffed00547836 */ /* 0x000fe40000000000 */
[----:B------:R-:W-:Y:S01]  /*5b00*/  IMAD R176, R2, 0x66, RZ ;  /* 0x0000006602b07824 */ /* 0x000fe200078e02ff */
[----:B------:R2:W-:Y:S01]  /*5b10*/  LDGSTS.E [R82+0x3000], desc[UR26][R160.64], !P5 ;  /* 0x03000000a0527fae */ /* 0x0005e2000e9a101a */
[----:B----4-:R-:W-:-:S03]  /*5b20*/  IMAD.WIDE R158, R85, 0x4, R142 ;  /* 0x00000004559e7825 */ /* 0x010fc600078e028e */
[----:B------:R3:W-:Y:S01]  /*5b30*/  STL.64 [R1+0x4f8], R154 ;  /* 0x0004f89a01007387 */ /* 0x0007e20000100a00 */
[----:B------:R-:W-:Y:S02]  /*5b40*/  IMAD R85, R2, 0xe, RZ ;  /* 0x0000000e02557824 */ /* 0x000fe400078e02ff */
[--C-:B------:R-:W-:Y:S01]  /*5b50*/  IMAD.WIDE R174, R176, 0x4, R144.reuse ;  /* 0x00000004b0ae7825 */ /* 0x100fe200078e0290 */
[----:B------:R4:W-:Y:S01]  /*5b60*/  LDGSTS.E [R82+0x3200], desc[UR26][R158.64], !P5 ;  /* 0x032000009e527fae */ /* 0x0009e2000e9a101a */
[----:B------:R-:W-:Y:S02]  /*5b70*/  ISETP.GE.U32.AND P5, PT, R84, 0x7fffff6e, PT ;  /* 0x7fffff6e5400780c */ /* 0x000fe40003fa6070 */
[C---:B-1----:R-:W-:Y:S01]  /*5b80*/  IMAD.WIDE R156, R87.reuse, 0x4, R144 ;  /* 0x00000004579c7825 */ /* 0x042fe200078e0290 */
[----:B------:R2:W-:Y:S03]  /*5b90*/  STL.64 [R1+0x4f0], R160 ;  /* 0x0004f0a001007387 */ /* 0x0005e60000100a00 */
[----:B------:R-:W-:Y:S01]  /*5ba0*/  VIADD R84, R0, 0xffffffec ;  /* 0xffffffec00547836 */ /* 0x000fe20000000000 */
[----:B------:R1:W-:Y:S01]  /*5bb0*/  LDGSTS.E [R82+0x3400], desc[UR26][R156.64], !P3 ;  /* 0x034000009c527fae */ /* 0x0003e2000d9a101a */
[----:B---3--:R-:W-:-:S03]  /*5bc0*/  IMAD.WIDE R154, R87, 0x4, R142 ;  /* 0x00000004579a7825 */ /* 0x008fc600078e028e */
[----:B------:R4:W-:Y:S01]  /*5bd0*/  STL.64 [R1+0x4e8], R158 ;  /* 0x0004e89e01007387 */ /* 0x0009e20000100a00 */
[----:B------:R-:W-:Y:S02]  /*5be0*/  IMAD R87, R2, 0xf, RZ ;  /* 0x0000000f02577824 */ /* 0x000fe400078e02ff */
[----:B------:R-:W-:Y:S01]  /*5bf0*/  IMAD.WIDE R176, R176, 0x4, R142 ;  /* 0x00000004b0b07825 */ /* 0x000fe200078e028e */
[----:B------:R3:W-:Y:S01]  /*5c00*/  LDGSTS.E [R82+0x3600], desc[UR26][R154.64], !P3 ;  /* 0x036000009a527fae */ /* 0x0007e2000d9a101a */
[----:B------:R-:W-:Y:S02]  /*5c10*/  ISETP.GE.U32.AND P3, PT, R84, 0x7fffff6d, PT ;  /* 0x7fffff6d5400780c */ /* 0x000fe40003f66070 */
[C---:B--2---:R-:W-:Y:S01]  /*5c20*/  IMAD.WIDE R160, R85.reuse, 0x4, R144 ;  /* 0x0000000455a07825 */ /* 0x044fe200078e0290 */
[----:B------:R1:W-:Y:S03]  /*5c30*/  STL.64 [R1+0x4e0], R156 ;  /* 0x0004e09c01007387 */ /* 0x0003e60000100a00 */
[----:B------:R-:W-:Y:S01]  /*5c40*/  VIADD R84, R0, 0xffffffeb ;  /* 0xffffffeb00547836 */ /* 0x000fe20000000000 */
[----:B------:R3:W-:Y:S01]  /*5c50*/  STL.64 [R1+0x4d8], R154 ;  /* 0x0004d89a01007387 */ /* 0x0007e20000100a00 */
[----:B----4-:R-:W-:-:S03]  /*5c60*/  IMAD.WIDE R158, R85, 0x4, R142 ;  /* 0x00000004559e7825 */ /* 0x010fc600078e028e */
[----:B------:R2:W-:Y:S01]  /*5c70*/  LDGSTS.E [R82+0x3800], desc[UR26][R160.64], !P2 ;  /* 0x03800000a0527fae */ /* 0x0005e2000d1a101a */
[C---:B------:R-:W-:Y:S02]  /*5c80*/  IMAD.SHL.U32 R85, R2.reuse, 0x10, RZ ;  /* 0x0000001002557824 */ /* 0x040fe400078e00ff */
[----:B------:R-:W-:Y:S01]  /*5c90*/  IMAD R180, R2, 0x67, RZ ;  /* 0x0000006702b47824 */ /* 0x000fe200078e02ff */
[----:B------:R4:W-:Y:S01]  /*5ca0*/  LDGSTS.E [R82+0x3a00], desc[UR26][R158.64], !P2 ;  /* 0x03a000009e527fae */ /* 0x0009e2000d1a101a */
[C---:B-1----:R-:W-:Y:S01]  /*5cb0*/  IMAD.WIDE R156, R87.reuse, 0x4, R144 ;  /* 0x00000004579c7825 */ /* 0x042fe200078e0290 */
[----:B------:R-:W-:Y:S02]  /*5cc0*/  ISETP.GE.U32.AND P2, PT, R84, 0x7fffff6c, PT ;  /* 0x7fffff6c5400780c */ /* 0x000fe40003f46070 */
[----:B------:R-:W-:Y:S01]  /*5cd0*/  IADD3 R84, PT, PT, R0, -0x16, RZ ;  /* 0xffffffea00547810 */ /* 0x000fe20007ffe0ff */
[----:B---3--:R-:W-:Y:S01]  /*5ce0*/  IMAD.WIDE R154, R87, 0x4, R142 ;  /* 0x00000004579a7825 */ /* 0x008fe200078e028e */
[----:B------:R2:W-:Y:S03]  /*5cf0*/  STL.64 [R1+0x4d0], R160 ;  /* 0x0004d0a001007387 */ /* 0x0005e60000100a00 */
[----:B------:R-:W-:Y:S01]  /*5d00*/  IMAD R87, R2, 0x11, RZ ;  /* 0x0000001102577824 */ /* 0x000fe200078e02ff */
[----:B------:R1:W-:Y:S01]  /*5d10*/  LDGSTS.E [R82+0x3c00], desc[UR26][R156.64], !P0 ;  /* 0x03c000009c527fae */ /* 0x0003e2000c1a101a */
[----:B------:R-:W-:-:S03]  /*5d20*/  IMAD.WIDE R178, R180, 0x4, R144 ;  /* 0x00000004b4b27825 */ /* 0x000fc600078e0290 */
        /* <DEDUP_REMOVED lines=18> */
[----:B------:R4:W-:Y:S01]  /*5e50*/  STL.64 [R1+0x4a8], R158 ;  /* 0x0004a89e01007387 */ /* 0x0009e20000100a00 */
[----:B---3--:R-:W-:-:S03]  /*5e60*/  IMAD.WIDE R154, R87, 0x4, R142 ;  /* 0x00000004579a7825 */ /* 0x008fc600078e028e */
[----:B------:R1:W-:Y:S01]  /*5e70*/  LDGSTS.E [R82+0x4400], desc[UR26][R156.64], !P6 ;  /* 0x044000009c527fae */ /* 0x0003e2000f1a101a */
[----:B------:R-:W-:Y:S02]  /*5e80*/  IMAD R87, R2, 0x13, RZ ;  /* 0x0000001302577824 */ /* 0x000fe400078e02ff */
[----:B------:R-:W-:Y:S01]  /*5e90*/  IMAD.WIDE R184, R184, 0x4, R142 ;  /* 0x00000004b8b87825 */ /* 0x000fe200078e028e */
[----:B------:R3:W-:Y:S01]  /*5ea0*/  LDGSTS.E [R82+0x4600], desc[UR26][R154.64], !P6 ;  /* 0x046000009a527fae */ /* 0x0007e2000f1a101a */
[----:B------:R-:W-:Y:S02]  /*5eb0*/  ISETP.GE.U32.AND P6, PT, R84, 0x7fffff69, PT ;  /* 0x7fffff695400780c */ /* 0x000fe40003fc6070 */
[C---:B--2---:R-:W-:Y:S01]  /*5ec0*/  IMAD.WIDE R160, R85.reuse, 0x4, R144 ;  /* 0x0000000455a07825 */ /* 0x044fe200078e0290 */
[----:B------:R-:W-:Y:S01]  /*5ed0*/  IADD3 R84, PT, PT, R0, -0x19, RZ ;  /* 0xffffffe700547810 */ /* 0x000fe20007ffe0ff */
[----:B------:R1:W-:Y:S02]  /*5ee0*/  STL.64 [R1+0x4a0], R156 ;  /* 0x0004a09c01007387 */ /* 0x0003e40000100a00 */
[----:B----4-:R-:W-:-:S02]  /*5ef0*/  IMAD.WIDE R158, R85, 0x4, R142 ;  /* 0x00000004559e7825 */ /* 0x010fc400078e028e */
[----:B------:R2:W-:Y:S02]  /*5f00*/  LDGSTS.E [R82+0x4800], desc[UR26][R160.64], !P5 ;  /* 0x04800000a0527fae */ /* 0x0005e4000e9a101a */
[C---:B------:R-:W-:Y:S02]  /*5f10*/  IMAD R85, R2.reuse, 0x14, RZ ;  /* 0x0000001402557824 */ /* 0x040fe400078e02ff */
[----:B------:R3:W-:Y:S01]  /*5f20*/  STL.64 [R1+0x498], R154 ;  /* 0x0004989a01007387 */ /* 0x0007e20000100a00 */
[C---:B------:R-:W-:Y:S02]  /*5f30*/  IMAD R188, R2.reuse, 0x69, RZ ;  /* 0x0000006902bc7824 */ /* 0x040fe400078e02ff */
[----:B------:R-:W-:Y:S01]  /*5f40*/  IMAD R192, R2, 0x6a, RZ ;  /* 0x0000006a02c07824 */ /* 0x000fe200078e02ff */
[----:B------:R4:W-:Y:S01]  /*5f50*/  LDGSTS.E [R82+0x4a00], desc[UR26][R158.64], !P5 ;  /* 0x04a000009e527fae */ /* 0x0009e2000e9a101a */
[----:B-1----:R-:W-:Y:S01]  /*5f60*/  IMAD.WIDE R156, R87, 0x4, R144 ;  /* 0x00000004579c7825 */ /* 0x002fe200078e0290 */
[----:B------:R-:W-:-:S02]  /*5f70*/  ISETP.GE.U32.AND P5, PT, R84, 0x7fffff68, PT ;  /* 0x7fffff685400780c */ /* 0x000fc40003fa6070 */
[----:B------:R2:W-:Y:S01]  /*5f80*/  STL.64 [R1+0x490], R160 ;  /* 0x000490a001007387 */ /* 0x0005e20000100a00 */
[----:B------:R-:W-:Y:S02]  /*5f90*/  VIADD R84, R0, 0xffffffe6 ;  /* 0xffffffe600547836 */ /* 0x000fe40000000000 */
[----:B------:R-:W-:Y:S01]  /*5fa0*/  IMAD.WIDE R186, R188, 0x4, R144 ;  /* 0x00000004bcba7825 */ /* 0x000fe200078e0290 */
[----:B------:R1:W-:Y:S03]  /*5fb0*/  LDGSTS.E [R82+0x4c00], desc[UR26][R156.64], !P3 ;  /* 0x04c000009c527fae */ /* 0x0003e6000d9a101a */
[----:B---3--:R-:W-:Y:S01]  /*5fc0*/  IMAD.WIDE R154, R87, 0x4, R142 ;  /* 0x00000004579a7825 */ /* 0x008fe200078e028e */
[----:B------:R4:W-:Y:S03]  /*5fd0*/  STL.64 [R1+0x488], R158 ;  /* 0x0004889e01007387 */ /* 0x0009e60000100a00 */
[----:B------:R-:W-:Y:S01]  /*5fe0*/  IMAD R87, R2, 0x15, RZ ;  /* 0x0000001502577824 */ /* 0x000fe200078e02ff */
[----:B------:R3:W-:Y:S01]  /*5ff0*/  LDGSTS.E [R82+0x4e00], desc[UR26][R154.64], !P3 ;  /* 0x04e000009a527fae */ /* 0x0007e2000d9a101a */
[----:B--2---:R-:W-:Y:S01]  /*6000*/  IMAD.WIDE R160, R85, 0x4, R144 ;  /* 0x0000000455a07825 */ /* 0x004fe200078e0290 */
[----:B------:R-:W-:-:S02]  /*6010*/  ISETP.GE.U32.AND P3, PT, R84, 0x7fffff67, PT ;  /* 0x7fffff675400780c */ /* 0x000fc40003f66070 */
[----:B------:R1:W-:Y:S01]  /*6020*/  STL.64 [R1+0x480], R156 ;  /* 0x0004809c01007387 */ /* 0x0003e20000100a00 */
[----:B------:R-:W-:Y:S02]  /*6030*/  VIADD R84, R0, 0xffffffe5 ;  /* 0xffffffe500547836 */ /* 0x000fe40000000000 */
[--C-:B------:R-:W-:Y:S01]  /*6040*/  IMAD.WIDE R188, R188, 0x4, R142.reuse ;  /* 0x00000004bcbc7825 */ /* 0x100fe200078e028e */
[----:B------:R2:W-:Y:S03]  /*6050*/  LDGSTS.E [R82+0x5000], desc[UR26][R160.64], !P2 ;  /* 0x05000000a0527fae */ /* 0x0005e6000d1a101a */
[----:B----4-:R-:W-:Y:S01]  /*6060*/  IMAD.WIDE R158, R85, 0x4, R142 ;  /* 0x00000004559e7825 */ /* 0x010fe200078e028e */
[----:B------:R3:W-:Y:S03]  /*6070*/  STL.64 [R1+0x478], R154 ;  /* 0x0004789a01007387 */ /* 0x0007e60000100a00 */
[----:B------:R-:W-:Y:S01]  /*6080*/  IMAD R85, R2, 0x16, RZ ;  /* 0x0000001602557824 */ /* 0x000fe200078e02ff */
[----:B------:R4:W-:Y:S01]  /*6090*/  LDGSTS.E [R82+0x5200], desc[UR26][R158.64], !P2 ;  /* 0x052000009e527fae */ /* 0x0009e2000d1a101a */
[----:B-1----:R-:W-:Y:S01]  /*60a0*/  IMAD.WIDE R156, R87, 0x4, R144 ;  /* 0x00000004579c7825 */ /* 0x002fe200078e0290 */
[----:B------:R-:W-:-:S02]  /*60b0*/  ISETP.GE.U32.AND P2, PT, R84, 0x7fffff66, PT ;  /* 0x7fffff665400780c */ /* 0x000fc40003f46070 */
[----:B------:R2:W-:Y:S01]  /*60c0*/  STL.64 [R1+0x470], R160 ;  /* 0x000470a001007387 */ /* 0x0005e20000100a00 */
[----:B------:R-:W-:Y:S02]  /*60d0*/  VIADD R84, R0, 0xffffffe4 ;  /* 0xffffffe400547836 */ /* 0x000fe40000000000 */
[----:B------:R-:W-:Y:S01]  /*60e0*/  IMAD.WIDE R190, R192, 0x4, R144 ;  /* 0x00000004c0be7825 */ /* 0x000fe200078e0290 */
[----:B------:R4:W-:Y:S03]  /*60f0*/  STL.64 [R1+0x468], R158 ;  /* 0x0004689e01007387 */ /* 0x0009e60000100a00 */
[----:B---3--:R-:W-:Y:S01]  /*6100*/  IMAD.WIDE R154, R87, 0x4, R142 ;  /* 0x00000004579a7825 */ /* 0x008fe200078e028e */
[----:B------:R1:W-:Y:S03]  /*6110*/  LDGSTS.E [R82+0x5400], desc[UR26][R156.64], !P0 ;  /* 0x054000009c527fae */ /* 0x0003e6000c1a101a */
[----:B------:R-:W-:Y:S01]  /*6120*/  IMAD R87, R2, 0x17, RZ ;  /* 0x0000001702577824 */ /* 0x000fe200078e02ff */
[----:B------:R3:W-:Y:S01]  /*6130*/  LDGSTS.E [R82+0x5600], desc[UR26][R154.64], !P0 ;  /* 0x056000009a527fae */ /* 0x0007e2000c1a101a */
[----:B--2---:R-:W-:Y:S01]  /*6140*/  IMAD.WIDE R160, R85, 0x4, R144 ;  /* 0x0000000455a07825 */ /* 0x004fe200078e0290 */
[----:B------:R-:W-:-:S02]  /*6150*/  ISETP.GE.U32.AND P0, PT, R84, 0x7fffff65, PT ;  /* 0x7fffff655400780c */ /* 0x000fc40003f06070 */
[----:B------:R-:W-:Y:S01]  /*6160*/  IADD3 R84, PT, PT, R0, -0x1d, RZ ;  /* 0xffffffe300547810 */ /* 0x000fe20007ffe0ff */
[--C-:B----4-:R-:W-:Y:S01]  /*6170*/  IMAD.WIDE R158, R85, 0x4, R142.reuse ;  /* 0x00000004559e7825 */ /* 0x110fe200078e028e */
[----:B------:R1:W-:Y:S03]  /*6180*/  STL.64 [R1+0x460], R156 ;  /* 0x0004609c01007387 */ /* 0x0003e60000100a00 */
[----:B------:R-:W-:Y:S01]  /*6190*/  IMAD R85, R2, 0x18, RZ ;  /* 0x0000001802557824 */ /* 0x000fe200078e02ff */
[----:B------:R2:W-:Y:S01]  /*61a0*/  LDGSTS.E [R82+0x5800], desc[UR26][R160.64], !P4 ;  /* 0x05800000a0527fae */ /* 0x0005e2000e1a101a */
[----:B------:R-:W-:-:S03]  /*61b0*/  IMAD.WIDE R192, R192, 0x4, R142 ;  /* 0x00000004c0c07825 */ /* 0x000fc600078e028e */
[----:B------:R3:W-:Y:S01]  /*61c0*/  STL.64 [R1+0x458], R154 ;  /* 0x0004589a01007387 */ /* 0x0007e20000100a00 */
[C---:B------:R-:W-:Y:S02]  /*61d0*/  IMAD R196, R2.reuse, 0x6b, RZ ;  /* 0x0000006b02c47824 */ /* 0x040fe400078e02ff */
[----:B------:R-:W-:Y:S01]  /*61e0*/  IMAD R204, R2, 0x6c, RZ ;  /* 0x0000006c02cc7824 */ /* 0x000fe200078e02ff */
[----:B------:R4:W-:Y:S01]  /*61f0*/  LDGSTS.E [R82+0x5a00], desc[UR26][R158.64], !P4 ;  /* 0x05a000009e527fae */ /* 0x0009e2000e1a101a */
[C-C-:B-1----:R-:W-:Y:S01]  /*6200*/  IMAD.WIDE R156, R87.reuse, 0x4, R144.reuse ;  /* 0x00000004579c7825 */ /* 0x142fe200078e0290 */
[----:B------:R-:W-:Y:S02]  /*6210*/  ISETP.GE.U32.AND P4, PT, R84, 0x7fffff64, PT ;  /* 0x7fffff645400780c */ /* 0x000fe40003f86070 */
        /* <DEDUP_REMOVED lines=34> */
[----:B------:R-:W-:Y:S01]  /*6440*/  LDGSTS.E [R82+0x6800], desc[UR26][R160.64], !P2 ;  /* 0x06800000a0527fae */ /* 0x000fe2000d1a101a */
[----:B------:R-:W-:-:S03]  /*6450*/  IMAD.WIDE R204, R204, 0x4, R142 ;  /* 0x00000004cccc7825 */ /* 0x000fc600078e028e */
[----:B------:R3:W-:Y:S01]  /*6460*/  STL.64 [R1+0x418], R154 ;  /* 0x0004189a01007387 */ /* 0x0007e20000100a00 */
[C---:B------:R-:W-:Y:S02]  /*6470*/  IMAD R208, R2.reuse, 0x6d, RZ ;  /* 0x0000006d02d07824 */ /* 0x040fe400078e02ff */
[----:B------:R-:W-:Y:S01]  /*6480*/  IMAD R212, R2, 0x6e, RZ ;  /* 0x0000006e02d47824 */ /* 0x000fe200078e02ff */
[----:B------:R2:W-:Y:S01]  /*6490*/  LDGSTS.E [R82+0x6a00], desc[UR26][R158.64], !P2 ;  /* 0x06a000009e527fae */ /* 0x0005e2000d1a101a */
[C-C-:B-1----:R-:W-:Y:S01]  /*64a0*/  IMAD.WIDE R156, R87.reuse, 0x4, R144.reuse ;  /* 0x00000004579c7825 */ /* 0x142fe200078e0290 */
[----:B------:R-:W-:Y:S02]  /*64b0*/  ISETP.GE.U32.AND P2, PT, R84, 0x7fffff60, PT ;  /* 0x7fffff605400780c */ /* 0x000fe40003f46070 */
[----:B------:R-:W-:Y:S01]  /*64c0*/  STL.64 [R1+0x410], R160 ;  /* 0x000410a001007387 */ /* 0x000fe20000100a00 */
[----:B------:R-:W-:Y:S02]  /*64d0*/  VIADD R84, R0, 0xffffffde ;  /* 0xffffffde00547836 */ /* 0x000fe40000000000 */
[C---:B------:R-:W-:Y:S01]  /*64e0*/  IMAD.WIDE R206, R208.reuse, 0x4, R144 ;  /* 0x00000004d0ce7825 */ /* 0x040fe200078e0290 */
[----:B------:R2:W-:Y:S03]  /*64f0*/  STL.64 [R1+0x408], R158 ;  /* 0x0004089e01007387 */ /* 0x0005e60000100a00 */
[--C-:B---3--:R-:W-:Y:S01]  /*6500*/  IMAD.WIDE R154, R87, 0x4, R142.reuse ;  /* 0x00000004579a7825 */ /* 0x108fe200078e028e */
[----:B------:R1:W-:Y:S03]  /*6510*/  LDGSTS.E [R82+0x6c00], desc[UR26][R156.64], !P0 ;  /* 0x06c000009c527fae */ /* 0x0003e6000c1a101a */
[----:B------:R-:W-:Y:S01]  /*6520*/  IMAD.WIDE R208, R208, 0x4, R142 ;  /* 0x00000004d0d07825 */ /* 0x000fe200078e028e */
[----:B------:R1:W-:Y:S03]  /*6530*/  STL.64 [R1+0x400], R156 ;  /* 0x0004009c01007387 */ /* 0x0003e60000100a00 */
[----:B------:R-:W-:Y:S01]  /*6540*/  IMAD.WIDE R210, R212, 0x4, R144 ;  /* 0x00000004d4d27825 */ /* 0x000fe200078e0290 */
[----:B------:R3:W-:Y:S01]  /*6550*/  LDGSTS.E [R82+0x6e00], desc[UR26][R154.64], !P0 ;  /* 0x06e000009a527fae */ /* 0x0007e2000c1a101a */
[----:B------:R-:W-:-:S02]  /*6560*/  ISETP.GE.U32.AND P0, PT, R84, 0x7fffff5f, PT ;  /* 0x7fffff5f5400780c */ /* 0x000fc40003f06070 */
[C---:B--2---:R-:W-:Y:S01]  /*6570*/  IMAD.WIDE R158, R85.reuse, 0x4, R144 ;  /* 0x00000004559e7825 */ /* 0x044fe200078e0290 */
[----:B------:R3:W-:Y:S03]  /*6580*/  STL.64 [R1+0x3f8], R154 ;  /* 0x0003f89a01007387 */ /* 0x0007e60000100a00 */
[----:B------:R-:W-:Y:S01]  /*6590*/  IMAD R84, R2, 0x1d, RZ ;  /* 0x0000001d02547824 */ /* 0x000fe200078e02ff */
[----:B------:R2:W-:Y:S01]  /*65a0*/  LDGSTS.E [R82+0x7000], desc[UR26][R158.64], !P4 ;  /* 0x070000009e527fae */ /* 0x0005e2000e1a101a */
[----:B-1----:R-:W-:-:S03]  /*65b0*/  IMAD.WIDE R156, R85, 0x4, R142 ;  /* 0x00000004559c7825 */ /* 0x002fc600078e028e */
[----:B------:R2:W-:Y:S01]  /*65c0*/  STL.64 [R1+0x3f0], R158 ;  /* 0x0003f09e01007387 */ /* 0x0005e20000100a00 */
        /* <DEDUP_REMOVED lines=9> */
[----:B------:R-:W-:Y:S01]  /*6660*/  IMAD.WIDE R212, R212, 0x4, R142 ;  /* 0x00000004d4d47825 */ /* 0x000fe200078e028e */
[----:B------:R4:W-:Y:S01]  /*6670*/  LDGSTS.E [R82+0x7600], desc[UR26][R86.64], !P6 ;  /* 0x0760000056527fae */ /* 0x0009e2000f1a101a */
[----:B------:R-:W-:Y:S02]  /*6680*/  ISETP.GE.U32.AND P6, PT, R85, 0x7fffff5d, PT ;  /* 0x7fffff5d5500780c */ /* 0x000fe40003fc6070 */
[C---:B--2---:R-:W-:Y:S01]  /*6690*/  IMAD.WIDE R158, R84.reuse, 0x4, R144 ;  /* 0x00000004549e7825 */ /* 0x044fe200078e0290 */
[----:B------:R3:W-:Y:S03]  /*66a0*/  STL.64 [R1+0x3e0], R154 ;  /* 0x0003e09a01007387 */ /* 0x0007e60000100a00 */
[----:B-1----:R-:W-:Y:S01]  /*66b0*/  IMAD.WIDE R156, R84, 0x4, R142 ;  /* 0x00000004549c7825 */ /* 0x002fe200078e028e */
[----:B------:R-:W-:Y:S01]  /*66c0*/  IADD3 R84, PT, PT, R0, -0x25, RZ ;  /* 0xffffffdb00547810 */ /* 0x000fe20007ffe0ff */
[----:B------:R1:W-:Y:S02]  /*66d0*/  LDGSTS.E [R82+0x7800], desc[UR26][R158.64], !P5 ;  /* 0x078000009e527fae */ /* 0x0003e4000e9a101a */
[----:B------:R-:W-:-:S02]  /*66e0*/  IMAD R85, R2, 0x1f, RZ ;  /* 0x0000001f02557824 */ /* 0x000fc400078e02ff */
[----:B------:R4:W-:Y:S01]  /*66f0*/  STL.64 [R1+0x3d8], R86 ;  /* 0x0003d85601007387 */ /* 0x0009e20000100a00 */
[----:B------:R-:W-:Y:S02]  /*6700*/  IMAD R216, R2, 0x6f, RZ ;  /* 0x0000006f02d87824 */ /* 0x000fe400078e02ff */
[--C-:B---3--:R-:W-:Y:S01]  /*6710*/  IMAD.WIDE R154, R85, 0x4, R144.reuse ;  /* 0x00000004559a7825 */ /* 0x108fe200078e0290 */
[----:B------:R2:W-:Y:S01]  /*6720*/  LDGSTS.E [R82+0x7a00], desc[UR26][R156.64], !P5 ;  /* 0x07a000009c527fae */ /* 0x0005e2000e9a101a */
[----:B------:R-:W-:Y:S02]  /*6730*/  ISETP.GE.U32.AND P5, PT, R84, 0x7fffff5c, PT ;  /* 0x7fffff5c5400780c */ /* 0x000fe40003fa6070 */
[----:B------:R-:W-:Y:S01]  /*6740*/  IMAD.SHL.U32 R84, R2, 0x20, RZ ;  /* 0x0000002002547824 */ /* 0x000fe200078e00ff */
[----:B------:R1:W-:Y:S01]  /*6750*/  STL.64 [R1+0x3d0], R158 ;  /* 0x0003d09e01007387 */ /* 0x0003e20000100a00 */
[----:B------:R-:W-:-:S03]  /*6760*/  IMAD.WIDE R214, R216, 0x4, R144 ;  /* 0x00000004d8d67825 */ /* 0x000fc600078e0290 */
[----:B------:R3:W-:Y:S01]  /*6770*/  LDGSTS.E [R82+0x7c00], desc[UR26][R154.64], !P3 ;  /* 0x07c000009a527fae */ /* 0x0007e2000d9a101a */
[----:B----4-:R-:W-:-:S03]  /*6780*/  IMAD.WIDE R86, R85, 0x4, R142 ;  /* 0x0000000455567825 */ /* 0x010fc600078e028e */
[----:B------:R2:W-:Y:S01]  /*6790*/  STL.64 [R1+0x3c8], R156 ;  /* 0x0003c89c01007387 */ /* 0x0005e20000100a00 */
[----:B------:R-:W-:Y:S02]  /*67a0*/  VIADD R85, R0, 0xffffffda ;  /* 0xffffffda00557836 */ /* 0x000fe40000000000 */
[----:B------:R-:W-:Y:S01]  /*67b0*/  IMAD R220, R2, 0x70, RZ ;  /* 0x0000007002dc7824 */ /* 0x000fe200078e02ff */
[----:B------:R4:W-:Y:S01]  /*67c0*/  LDGSTS.E [R82+0x7e00], desc[UR26][R86.64], !P3 ;  /* 0x07e0000056527fae */ /* 0x0009e2000d9a101a */
[----:B-1----:R-:W-:Y:S01]  /*67d0*/  IMAD.WIDE R158, R84, 0x4, R144 ;  /* 0x00000004549e7825 */ /* 0x002fe200078e0290 */
[----:B------:R-:W-:Y:S02]  /*67e0*/  ISETP.GE.U32.AND P3, PT, R85, 0x7fffff5b, PT ;  /* 0x7fffff5b5500780c */ /* 0x000fe40003f66070 */
[----:B------:R3:W-:Y:S01]  /*67f0*/  STL.64 [R1+0x3c0], R154 ;  /* 0x0003c09a01007387 */ /* 0x0007e20000100a00 */
[----:B------:R-:W-:Y:S02]  /*6800*/  IMAD R85, R2, 0x21, RZ ;  /* 0x0000002102557824 */ /* 0x000fe400078e02ff */
[--C-:B------:R-:W-:Y:S01]  /*6810*/  IMAD.WIDE R216, R216, 0x4, R142.reuse ;  /* 0x00000004d8d87825 */ /* 0x100fe200078e028e */
[----:B------:R1:W-:Y:S03]  /*6820*/  LDGSTS.E [R82+0x8000], desc[UR26][R158.64], !P2 ;  /* 0x080000009e527fae */ /* 0x0003e6000d1a101a */
[----:B--2---:R-:W-:Y:S01]  /*6830*/  IMAD.WIDE R156, R84, 0x4, R142 ;  /* 0x00000004549c7825 */ /* 0x004fe200078e028e */
[----:B------:R4:W-:Y:S03]  /*6840*/  STL.64 [R1+0x3b8], R86 ;  /* 0x0003b85601007387 */ /* 0x0009e60000100a00 */
[----:B------:R-:W-:Y:S01]  /*6850*/  VIADD R84, R0, 0xffffffd9 ;  /* 0xffffffd900547836 */ /* 0x000fe20000000000 */
[----:B------:R2:W-:Y:S01]  /*6860*/  LDGSTS.E [R82+0x8200], desc[UR26][R156.64], !P2 ;  /* 0x082000009c527fae */ /* 0x0005e2000d1a101a */
[----:B---3--:R-:W-:-:S03]  /*6870*/  IMAD.WIDE R154, R85, 0x4, R144 ;  /* 0x00000004559a7825 */ /* 0x008fc600078e0290 */
[----:B------:R-:W-:Y:S01]  /*6880*/  ISETP.GE.U32.AND P2, PT, R84, 0x7fffff5a, PT ;  /* 0x7fffff5a5400780c */ /* 0x000fe20003f46070 */
[----:B------:R-:W-:Y:S01]  /*6890*/  IMAD R84, R2, 0x22, RZ ;  /* 0x0000002202547824 */ /* 0x000fe200078e02ff */
[----:B------:R1:W-:Y:S01]  /*68a0*/  STL.64 [R1+0x3b0], R158 ;  /* 0x0003b09e01007387 */ /* 0x0003e20000100a00 */
[----:B------:R-:W-:-:S03]  /*68b0*/  IMAD.WIDE R218, R220, 0x4, R144 ;  /* 0x00000004dcda7825 */ /* 0x000fc600078e0290 */
[----:B------:R3:W-:Y:S01]  /*68c0*/  LDGSTS.E [R82+0x8400], desc[UR26][R154.64], !P0 ;  /* 0x084000009a527fae */ /* 0x0007e2000c1a101a */
[--C-:B----4-:R-:W-:Y:S01]  /*68d0*/  IMAD.WIDE R86, R85, 0x4, R142.reuse ;  /* 0x0000000455567825 */ /* 0x110fe200078e028e */
[----:B------:R-:W-:Y:S02]  /*68e0*/  IADD3 R85, PT, PT, R0, -0x28, RZ ;  /* 0xffffffd800557810 */ /* 0x000fe40007ffe0ff */
[----:B------:R2:W-:Y:S01]  /*68f0*/  STL.64 [R1+0x3a8], R156 ;  /* 0x0003a89c01007387 */ /* 0x0005e20000100a00 */
[----:B------:R-:W-:-:S03]  /*6900*/  IMAD.WIDE R220, R220, 0x4, R142 ;  /* 0x00000004dcdc7825 */ /* 0x000fc600078e028e */
[----:B------:R4:W-:Y:S01]  /*6910*/  LDGSTS.E [R82+0x8600], desc[UR26][R86.64], !P0 ;  /* 0x0860000056527fae */ /* 0x0009e2000c1a101a */
[----:B-1----:R-:W-:Y:S01]  /*6920*/  IMAD.WIDE R158, R84, 0x4, R144 ;  /* 0x00000004549e7825 */ /* 0x002fe200078e0290 */
[----:B------:R-:W-:Y:S02]  /*6930*/  ISETP.GE.U32.AND P0, PT, R85, 0x7fffff59, PT ;  /* 0x7fffff595500780c */ /* 0x000fe40003f06070 */
[----:B------:R3:W-:Y:S01]  /*6940*/  STL.64 [R1+0x3a0], R154 ;  /* 0x0003a09a01007387 */ /* 0x0007e20000100a00 */
[C---:B------:R-:W-:Y:S02]  /*6950*/  IMAD R85, R2.reuse, 0x23, RZ ;  /* 0x0000002302557824 */ /* 0x040fe400078e02ff */
[----:B------:R-:W-:Y:S01]  /*6960*/  IMAD R224, R2, 0x71, RZ ;  /* 0x0000007102e07824 */ /* 0x000fe200078e02ff */
[----:B------:R1:W-:Y:S01]  /*6970*/  LDGSTS.E [R82+0x8800], desc[UR26][R158.64], !P4 ;  /* 0x088000009e527fae */ /* 0x0003e2000e1a101a */
[----:B--2---:R-:W-:-:S03]  /*6980*/  IMAD.WIDE R156, R84, 0x4, R142 ;  /* 0x00000004549c7825 */ /* 0x004fc600078e028e */
[----:B------:R4:W-:Y:S01]  /*6990*/  STL.64 [R1+0x398], R86 ;  /* 0x0003985601007387 */ /* 0x0009e20000100a00 */
[----:B------:R-:W-:Y:S02]  /*69a0*/  VIADD R84, R0, 0xffffffd7 ;  /* 0xffffffd700547836 */ /* 0x000fe40000000000 */
[--C-:B------:R-:W-:Y:S01]  /*69b0*/  IMAD.WIDE R222, R224, 0x4, R144.reuse ;  /* 0x00000004e0de7825 */ /* 0x100fe200078e0290 */
[----:B------:R2:W-:Y:S02]  /*69c0*/  LDGSTS.E [R82+0x8a00], desc[UR26][R156.64], !P4 ;  /* 0x08a000009c527fae */ /* 0x0005e4000e1a101a */
[----:B------:R-:W-:Y:S01]  /*69d0*/  ISETP.GE.U32.AND P4, PT, R84, 0x7fffff58, PT ;  /* 0x7fffff585400780c */ /* 0x000fe20003f86070 */
[C---:B---3--:R-:W-:Y:S01]  /*69e0*/  IMAD.WIDE R154, R85.reuse, 0x4, R144 ;  /* 0x00000004559a7825 */ /* 0x048fe200078e0290 */
[----:B------:R1:W-:Y:S03]  /*69f0*/  STL.64 [R1+0x390], R158 ;  /* 0x0003909e01007387 */ /* 0x0003e60000100a00 */
[----:B------:R-:W-:Y:S01]  /*6a00*/  IMAD R84, R2, 0x24, RZ ;  /* 0x0000002402547824 */ /* 0x000fe200078e02ff */
[----:B------:R3:W-:Y:S01]  /*6a10*/  LDGSTS.E [R82+0x8c00], desc[UR26][R154.64], !P6 ;  /* 0x08c000009a527fae */ /* 0x0007e2000f1a101a */
[----:B----4-:R-:W-:-:S03]  /*6a20*/  IMAD.WIDE R86, R85, 0x4, R142 ;  /* 0x0000000455567825 */ /* 0x010fc600078e028e */
[----:B------:R2:W-:Y:S01]  /*6a30*/  STL.64 [R1+0x388], R156 ;  /* 0x0003889c01007387 */ /* 0x0005e20000100a00 */
[----:B------:R-:W-:Y:S02]  /*6a40*/  VIADD R85, R0, 0xffffffd6 ;  /* 0xffffffd600557836 */ /* 0x000fe40000000000 */
[----:B------:R-:W-:Y:S01]  /*6a50*/  IMAD.WIDE R224, R224, 0x4, R142 ;  /* 0x00000004e0e07825 */ /* 0x000fe200078e028e */
[----:B------:R4:W-:Y:S02]  /*6a60*/  LDGSTS.E [R82+0x8e00], desc[UR26][R86.64], !P6 ;  /* 0x08e0000056527fae */ /* 0x0009e4000f1a101a */
[----:B------:R-:W-:Y:S01]  /*6a70*/  ISETP.GE.U32.AND P6, PT, R85, 0x7fffff57, PT ;  /* 0x7fffff575500780c */ /* 0x000fe20003fc6070 */
[----:B-1----:R-:W-:Y:S01]  /*6a80*/  IMAD.WIDE R158, R84, 0x4, R144 ;  /* 0x00000004549e7825 */ /* 0x002fe200078e0290 */
[----:B------:R3:W-:Y:S03]  /*6a90*/  STL.64 [R1+0x380], R154 ;  /* 0x0003809a01007387 */ /* 0x0007e60000100a00 */
[----:B------:R-:W-:Y:S01]  /*6aa0*/  IMAD R85, R2, 0x25, RZ ;  /* 0x0000002502557824 */ /* 0x000fe200078e02ff */
[----:B------:R1:W-:Y:S01]  /*6ab0*/  LDGSTS.E [R82+0x9000], desc[UR26][R158.64], !P5 ;  /* 0x090000009e527fae */ /* 0x0003e2000e9a101a */
[----:B--2---:R-:W-:-:S03]  /*6ac0*/  IMAD.WIDE R156, R84, 0x4, R142 ;  /* 0x00000004549c7825 */ /* 0x004fc600078e028e */
[----:B------:R4:W-:Y:S01]  /*6ad0*/  STL.64 [R1+0x378], R86 ;  /* 0x0003785601007387 */ /* 0x0009e20000100a00 */
[----:B------:R-:W-:Y:S02]  /*6ae0*/  VIADD R84, R0, 0xffffffd5 ;  /* 0xffffffd500547836 */ /* 0x000fe40000000000 */
[----:B------:R-:W-:Y:S01]  /*6af0*/  IMAD R228, R2, 0x72, RZ ;  /* 0x0000007202e47824 */ /* 0x000fe200078e02ff */
[----:B------:R2:W-:Y:S01]  /*6b00*/  LDGSTS.E [R82+0x9200], desc[UR26][R156.64], !P5 ;  /* 0x092000009c527fae */ /* 0x0005e2000e9a101a */
[C-C-:B---3--:R-:W-:Y:S01]  /*6b10*/  IMAD.WIDE R154, R85.reuse, 0x4, R144.reuse ;  /* 0x00000004559a7825 */ /* 0x148fe200078e0290 */
[----:B------:R-:W-:Y:S02]  /*6b20*/  ISETP.GE.U32.AND P5, PT, R84, 0x7fffff56, PT ;  /* 0x7fffff565400780c */ /* 0x000fe40003fa6070 */
[----:B------:R1:W-:Y:S01]  /*6b30*/  STL.64 [R1+0x370], R158 ;  /* 0x0003709e01007387 */ /* 0x0003e20000100a00 */
[----:B------:R-:W-:Y:S02]  /*6b40*/  IMAD R84, R2, 0x26, RZ ;  /* 0x0000002602547824 */ /* 0x000fe400078e02ff */
[----:B------:R-:W-:Y:S01]  /*6b50*/  IMAD.WIDE R226, R228, 0x4, R144 ;  /* 0x00000004e4e27825 */ /* 0x000fe200078e0290 */
[----:B------:R3:W-:Y:S03]  /*6b60*/  LDGSTS.E [R82+0x9400], desc[UR26][R154.64], !P3 ;  /* 0x094000009a527fae */ /* 0x0007e6000d9a101a */
[--C-:B----4-:R-:W-:Y:S01]  /*6b70*/  IMAD.WIDE R86, R85, 0x4, R142.reuse ;  /* 0x0000000455567825 */ /* 0x110fe200078e028e */
[----:B------:R-:W-:Y:S01]  /*6b80*/  IADD3 R85, PT, PT, R0, -0x2c, RZ ;  /* 0xffffffd400557810 */ /* 0x000fe20007ffe0ff */
[----:B------:R2:W-:Y:S02]  /*6b90*/  STL.64 [R1+0x368], R156 ;  /* 0x0003689c01007387 */ /* 0x0005e40000100a00 */
[----:B------:R-:W-:-:S02]  /*6ba0*/  IMAD.WIDE R228, R228, 0x4, R142 ;  /* 0x00000004e4e47825 */ /* 0x000fc400078e028e */
[----:B------:R4:W-:Y:S01]  /*6bb0*/  LDGSTS.E [R82+0x9600], desc[UR26][R86.64], !P3 ;  /* 0x0960000056527fae */ /* 0x0009e2000d9a101a */
[----:B------:R-:W-:Y:S01]  /*6bc0*/  ISETP.GE.U32.AND P3, PT, R85, 0x7fffff55, PT ;  /* 0x7fffff555500780c */ /* 0x000fe20003f66070 */
[----:B-1----:R-:W-:Y:S02]  /*6bd0*/  IMAD.WIDE R158, R84, 0x4, R144 ;  /* 0x00000004549e7825 */ /* 0x002fe400078e0290 */
[----:B------:R3:W-:Y:S02]  /*6be0*/  STL.64 [R1+0x360], R154 ;  /* 0x0003609a01007387 */ /* 0x0007e40000100a00 */
[----:B------:R-:W-:Y:S02]  /*6bf0*/  IMAD R85, R2, 0x27, RZ ;  /* 0x0000002702557824 */ /* 0x000fe400078e02ff */
[----:B--2---:R-:W-:Y:S01]  /*6c00*/  IMAD.WIDE R156, R84, 0x4, R142 ;  /* 0x00000004549c7825 */ /* 0x004fe200078e028e */
[----:B------:R1:W-:Y:S03]  /*6c10*/  LDGSTS.E [R82+0x9800], desc[UR26][R158.64], !P2 ;  /* 0x098000009e527fae */ /* 0x0003e6000d1a101a */
[----:B------:R-:W-:Y:S01]  /*6c20*/  VIADD R84, R0, 0xffffffd3 ;  /* 0xffffffd300547836 */ /* 0x000fe20000000000 */
[----:B------:R4:W-:Y:S01]  /*6c30*/  STL.64 [R1+0x358], R86 ;  /* 0x0003585601007387 */ /* 0x0009e20000100a00 */
[----:B------:R-:W-:-:S02]  /*6c40*/  IMAD R232, R2, 0x73, RZ ;  /* 0x0000007302e87824 */ /* 0x000fc400078e02ff */
[--C-:B---3--:R-:W-:Y:S01]  /*6c50*/  IMAD.WIDE R154, R85, 0x4, R144.reuse ;  /* 0x00000004559a7825 */ /* 0x108fe200078e0290 */
[----:B------:R2:W-:Y:S01]  /*6c60*/  LDGSTS.E [R82+0x9a00], desc[UR26][R156.64], !P2 ;  /* 0x09a000009c527fae */ /* 0x0005e2000d1a101a */
[----:B------:R-:W-:Y:S02]  /*6c70*/  ISETP.GE.U32.AND P2, PT, R84, 0x7fffff54, PT ;  /* 0x7fffff545400780c */ /* 0x000fe40003f46070 */
[----:B------:R-:W-:Y:S01]  /*6c80*/  IMAD R84, R2, 0x28, RZ ;  /* 0x0000002802547824 */ /* 0x000fe200078e02ff */
[----:B------:R1:W-:Y:S01]  /*6c90*/  STL.64 [R1+0x350], R158 ;  /* 0x0003509e01007387 */ /* 0x0003e20000100a00 */
[----:B------:R-:W-:-:S03]  /*6ca0*/  IMAD.WIDE R230, R232, 0x4, R144 ;  /* 0x00000004e8e67825 */ /* 0x000fc600078e0290 */
        /* <DEDUP_REMOVED lines=14> */
[C---:B---3--:R-:W-:Y:S01]  /*6d90*/  IMAD.WIDE R154, R85.reuse, 0x4, R144 ;  /* 0x00000004559a7825 */ /* 0x048fe200078e0290 */
[----:B------:R2:W-:Y:S02]  /*6da0*/  LDGSTS.E [R82+0xa200], desc[UR26][R156.64], !P4 ;  /* 0x0a2000009c527fae */ /* 0x0005e4000e1a101a */
[----:B------:R-:W-:Y:S01]  /*6db0*/  ISETP.GE.U32.AND P4, PT, R84, 0x7fffff52, PT ;  /* 0x7fffff525400780c */ /* 0x000fe20003f86070 */
[----:B------:R-:W-:Y:S01]  /*6dc0*/  IMAD R84, R2, 0x2a, RZ ;  /* 0x0000002a02547824 */ /* 0x000fe200078e02ff */
[----:B------:R1:W-:Y:S01]  /*6dd0*/  STL.64 [R1+0x330], R158 ;  /* 0x0003309e01007387 */ /* 0x0003e20000100a00 */
[----:B----4-:R-:W-:Y:S01]  /*6de0*/  IMAD.WIDE R86, R85, 0x4, R142 ;  /* 0x0000000455567825 */ /* 0x010fe200078e028e */
[----:B------:R-:W-:-:S02]  /*6df0*/  IADD3 R85, PT, PT, R0, -0x30, RZ ;  /* 0xffffffd000557810 */ /* 0x000fc40007ffe0ff */
[----:B------:R3:W-:Y:S04]  /*6e00*/  LDGSTS.E [R82+0xa400], desc[UR26][R154.64], !P6 ;  /* 0x0a4000009a527fae */ /* 0x0007e8000f1a101a */
[----:B------:R2:W-:Y:S01]  /*6e10*/  STL.64 [R1+0x328], R156 ;  /* 0x0003289c01007387 */ /* 0x0005e20000100a00 */
[----:B-1----:R-:W-:-:S03]  /*6e20*/  IMAD.WIDE R158, R84, 0x4, R144 ;  /* 0x00000004549e7825 */ /* 0x002fc600078e0290 */
[----:B------:R1:W-:Y:S01]  /*6e30*/  LDGSTS.E [R82+0xa600], desc[UR26][R86.64], !P6 ;  /* 0x0a60000056527fae */ /* 0x0003e2000f1a101a */
[----:B------:R-:W-:Y:S01]  /*6e40*/  ISETP.GE.U32.AND P6, PT, R85, 0x7fffff51, PT ;  /* 0x7fffff515500780c */ /* 0x000fe20003fc6070 */
[----:B------:R-:W-:Y:S02]  /*6e50*/  IMAD R85, R2, 0x2b, RZ ;  /* 0x0000002b02557824 */ /* 0x000fe400078e02ff */
[----:B------:R3:W-:Y:S01]  /*6e60*/  STL.64 [R1+0x320], R154 ;  /* 0x0003209a01007387 */ /* 0x0007e20000100a00 */
[----:B--2---:R-:W-:-:S03]  /*6e70*/  IMAD.WIDE R156, R84, 0x4, R142 ;  /* 0x00000004549c7825 */ /* 0x004fc600078e028e */
[----:B------:R2:W-:Y:S01]  /*6e80*/  LDGSTS.E [R82+0xa800], desc[UR26][R158.64], !P5 ;  /* 0x0a8000009e527fae */ /* 0x0005e2000e9a101a */
[----:B------:R-:W-:-:S03]  /*6e90*/  VIADD R84, R0, 0xffffffcf ;  /* 0xffffffcf00547836 */ /* 0x000fc60000000000 */
[----:B------:R1:W-:Y:S01]  /*6ea0*/  STL.64 [R1+0x318], R86 ;  /* 0x0003185601007387 */ /* 0x0003e20000100a00 */
[----:B---3--:R-:W-:-:S03]  /*6eb0*/  IMAD.WIDE R154, R85, 0x4, R144 ;  /* 0x00000004559a7825 */ /* 0x008fc600078e0290 */
[----:B------:R3:W-:Y:S01]  /*6ec0*/  LDGSTS.E [R82+0xaa00], desc[UR26][R156.64], !P5 ;  /* 0x0aa000009c527fae */ /* 0x0007e2000e9a101a */
[----:B------:R-:W-:Y:S01]  /*6ed0*/  ISETP.GE.U32.AND P5, PT, R84, 0x7fffff50, PT ;  /* 0x7fffff505400780c */ /* 0x000fe20003fa6070 */
[----:B------:R-:W-:Y:S02]  /*6ee0*/  IMAD R84, R2, 0x2c, RZ ;  /* 0x0000002c02547824 */ /* 0x000fe400078e02ff */
[----:B------:R2:W-:Y:S01]  /*6ef0*/  STL.64 [R1+0x310], R158 ;  /* 0x0003109e01007387 */ /* 0x0005e20000100a00 */
[----:B-1----:R-:W-:-:S03]  /*6f00*/  IMAD.WIDE R86, R85, 0x4, R142 ;  /* 0x0000000455567825 */ /* 0x002fc600078e028e */
[----:B------:R1:W-:Y:S01]  /*6f10*/  LDGSTS.E [R82+0xac00], desc[UR26][R154.64], !P3 ;  /* 0x0ac000009a527fae */ /* 0x0003e2000d9a101a */
[----:B------:R-:W-:-:S03]  /*6f20*/  VIADD R85, R0, 0xffffffce ;  /* 0xffffffce00557836 */ /* 0x000fc60000000000 */
[----:B------:R3:W-:Y:S01]  /*6f30*/  STL.64 [R1+0x308], R156 ;  /* 0x0003089c01007387 */ /* 0x0007e20000100a00 */
[----:B--2---:R-:W-:-:S03]  /*6f40*/  IMAD.WIDE R158, R84, 0x4, R144 ;  /* 0x00000004549e7825 */ /* 0x004fc600078e0290 */
[----:B------:R2:W-:Y:S01]  /*6f50*/  LDGSTS.E [R82+0xae00], desc[UR26][R86.64], !P3 ;  /* 0x0ae0000056527fae */ /* 0x0005e2000d9a101a */
[----:B------:R-:W-:Y:S01]  /*6f60*/  ISETP.GE.U32.AND P3, PT, R85, 0x7fffff4f, PT ;  /* 0x7fffff4f5500780c */ /* 0x000fe20003f66070 */
[----:B------:R-:W-:Y:S02]  /*6f70*/  IMAD R85, R2, 0x2d, RZ ;  /* 0x0000002d02557824 */ /* 0x000fe400078e02ff */
[----:B------:R1:W-:Y:S01]  /*6f80*/  STL.64 [R1+0x300], R154 ;  /* 0x0003009a01007387 */ /* 0x0003e20000100a00 */
[----:B---3--:R-:W-:-:S03]  /*6f90*/  IMAD.WIDE R156, R84, 0x4, R142 ;  /* 0x00000004549c7825 */ /* 0x008fc600078e028e */
[----:B------:R3:W-:Y:S01]  /*6fa0*/  LDGSTS.E [R82+0xb000], desc[UR26][R158.64], !P2 ;  /* 0x0b0000009e527fae */ /* 0x0007e2000d1a101a */
[----:B------:R-:W-:-:S03]  /*6fb0*/  VIADD R84, R0, 0xffffffcd ;  /* 0xffffffcd00547836 */ /* 0x000fc60000000000 */
[----:B------:R2:W-:Y:S01]  /*6fc0*/  STL.64 [R1+0x2f8], R86 ;  /* 0x0002f85601007387 */ /* 0x0005e20000100a00 */
[----:B-1----:R-:W-:-:S03]  /*6fd0*/  IMAD.WIDE R154, R85, 0x4, R144 ;  /* 0x00000004559a7825 */ /* 0x002fc600078e0290 */
[----:B------:R1:W-:Y:S01]  /*6fe0*/  LDGSTS.E [R82+0xb200], desc[UR26][R156.64], !P2 ;  /* 0x0b2000009c527fae */ /* 0x0003e2000d1a101a */
[----:B------:R-:W-:Y:S01]  /*6ff0*/  ISETP.GE.U32.AND P2, PT, R84, 0x7fffff4e, PT ;  /* 0x7fffff4e5400780c */ /* 0x000fe20003f46070 */
[----:B------:R-:W-:Y:S02]  /*7000*/  IMAD R84, R2, 0x2e, RZ ;  /* 0x0000002e02547824 */ /* 0x000fe400078e02ff */
[----:B------:R3:W-:Y:S01]  /*7010*/  STL.64 [R1+0x2f0], R158 ;  /* 0x0002f09e01007387 */ /* 0x0007e20000100a00 */
[----:B--2---:R-:W-:Y:S01]  /*7020*/  IMAD.WIDE R86, R85, 0x4, R142 ;  /* 0x0000000455567825 */ /* 0x004fe200078e028e */
[----:B------:R-:W-:Y:S02]  /*7030*/  IADD3 R85, PT, PT, R0, -0x34, RZ ;  /* 0xffffffcc00557810 */ /* 0x000fe40007ffe0ff */
[----:B------:R2:W-:Y:S04]  /*7040*/  LDGSTS.E [R82+0xb400], desc[UR26][R154.64], !P0 ;  /* 0x0b4000009a527fae */ /* 0x0005e8000c1a101a */
        /* <DEDUP_REMOVED lines=33> */
[----:B-1----:R-:W-:Y:S01]  /*7260*/  IMAD.WIDE R86, R85, 0x4, R142 ;  /* 0x0000000455567825 */ /* 0x002fe200078e028e */
[----:B------:R-:W-:Y:S02]  /*7270*/  IADD3 R85, PT, PT, R0, -0x38, RZ ;  /* 0xffffffc800557810 */ /* 0x000fe40007ffe0ff */
[----:B------:R1:W-:Y:S04]  /*7280*/  LDGSTS.E [R82+0xc400], desc[UR26][R154.64], !P3 ;  /* 0x0c4000009a527fae */ /* 0x0003e8000d9a101a */
        /* <DEDUP_REMOVED lines=33> */
[----:B---3--:R-:W-:Y:S01]  /*74a0*/  IMAD.WIDE R86, R85, 0x4, R142 ;  /* 0x0000000455567825 */ /* 0x008fe200078e028e */
[----:B------:R-:W-:Y:S02]  /*74b0*/  IADD3 R85, PT, PT, R0, -0x3c, RZ ;  /* 0xffffffc400557810 */ /* 0x000fe40007ffe0ff */
        /* <DEDUP_REMOVED lines=62> */
[----:B------:R-:W-:Y:S01]  /*78a0*/  LDGSTS.E [R82+0xf000], desc[UR26][R158.64], !P5 ;  /* 0x0f0000009e527fae */ /* 0x000fe2000e9a101a */
[----:B------:R-:W-:-:S03]  /*78b0*/  VIADD R84, R0, 0xffffffbd ;  /* 0xffffffbd00547836 */ /* 0x000fc60000000000 */
[----:B------:R2:W-:Y:S01]  /*78c0*/  LDGSTS.E [R82+0xf200], desc[UR26][R156.64], !P5 ;  /* 0x0f2000009c527fae */ /* 0x0005e2000e9a101a */
[----:B---3--:R-:W-:Y:S01]  /*78d0*/  IMAD.WIDE R154, R85, 0x4, R144 ;  /* 0x00000004559a7825 */ /* 0x008fe200078e0290 */
[----:B------:R-:W-:Y:S02]  /*78e0*/  ISETP.GE.U32.AND P5, PT, R84, 0x7fffff3e, PT ;  /* 0x7fffff3e5400780c */ /* 0x000fe40003fa6070 */
[----:B------:R1:W-:Y:S01]  /*78f0*/  STL.64 [R1+0x1f8], R86 ;  /* 0x0001f85601007387 */ /* 0x0003e20000100a00 */
[----:B------:R-:W-:-:S03]  /*7900*/  IMAD R84, R2, 0x3e, RZ ;  /* 0x0000003e02547824 */ /* 0x000fc600078e02ff */
[----:B------:R-:W-:Y:S04]  /*7910*/  STL.64 [R1+0x1f0], R158 ;  /* 0x0001f09e01007387 */ /* 0x000fe80000100a00 */
[----:B------:R2:W-:Y:S01]  /*7920*/  STL.64 [R1+0x1e8], R156 ;  /* 0x0001e89c01007387 */ /* 0x0005e20000100a00 */
[----:B-1----:R-:W-:-:S03]  /*7930*/  IMAD.WIDE R86, R85, 0x4, R142 ;  /* 0x0000000455567825 */ /* 0x002fc600078e028e */
[----:B------:R1:W-:Y:S01]  /*7940*/  STL.64 [R1+0x1e0], R154 ;  /* 0x0001e09a01007387 */ /* 0x0003e20000100a00 */
[----:B------:R-:W-:-:S03]  /*7950*/  IADD3 R85, PT, PT, R0, -0x44, RZ ;  /* 0xffffffbc00557810 */ /* 0x000fc60007ffe0ff */
[----:B------:R1:W-:Y:S01]  /*7960*/  LDGSTS.E [R82+0xf400], desc[UR26][R154.64], !P3 ;  /* 0x0f4000009a527fae */ /* 0x0003e2000d9a101a */
[----:B--2---:R-:W-:-:S03]  /*7970*/  IMAD.WIDE R156, R84, 0x4, R144 ;  /* 0x00000004549c7825 */ /* 0x004fc600078e0290 */
[----:B------:R-:W-:Y:S01]  /*7980*/  LDGSTS.E [R82+0xf600], desc[UR26][R86.64], !P3 ;  /* 0x0f60000056527fae */ /* 0x000fe2000d9a101a */
[----:B------:R-:W-:Y:S01]  /*7990*/  ISETP.GE.U32.AND P3, PT, R85, 0x7fffff3d, PT ;  /* 0x7fffff3d5500780c */ /* 0x000fe20003f66070 */
[----:B------:R-:W-:Y:S02]  /*79a0*/  IMAD.SHL.U32 R85, R2, 0x40, RZ ;  /* 0x0000004002557824 */ /* 0x000fe400078e00ff */
[----:B------:R-:W-:Y:S01]  /*79b0*/  STL.64 [R1+0x1d8], R86 ;  /* 0x0001d85601007387 */ /* 0x000fe20000100a00 */
[----:B-1----:R-:W-:-:S03]  /*79c0*/  IMAD.WIDE R154, R84, 0x4, R142 ;  /* 0x00000004549a7825 */ /* 0x002fc600078e028e */
[----:B------:R1:W-:Y:S01]  /*79d0*/  LDGSTS.E [R82+0xf800], desc[UR26][R156.64], !P2 ;  /* 0x0f8000009c527fae */ /* 0x0003e2000d1a101a */
[----:B------:R-:W-:-:S03]  /*79e0*/  IMAD R84, R2, 0x3f, RZ ;  /* 0x0000003f02547824 */ /* 0x000fc600078e02ff */
[----:B------:R1:W-:Y:S01]  /*79f0*/  STL.64 [R1+0x1d0], R156 ;  /* 0x0001d09c01007387 */ /* 0x0003e20000100a00 */
[----:B------:R-:W-:-:S03]  /*7a00*/  IMAD.WIDE R160, R84, 0x4, R144 ;  /* 0x0000000454a07825 */ /* 0x000fc600078e0290 */
[----:B------:R2:W-:Y:S01]  /*7a10*/  LDGSTS.E [R82+0xfa00], desc[UR26][R154.64], !P2 ;  /* 0x0fa000009a527fae */ /* 0x0005e2000d1a101a */
[----:B------:R-:W-:-:S03]  /*7a20*/  IMAD.WIDE R158, R84, 0x4, R142 ;  /* 0x00000004549e7825 */ /* 0x000fc600078e028e */
[----:B------:R2:W-:Y:S01]  /*7a30*/  STL.64 [R1+0x1c8], R154 ;  /* 0x0001c89a01007387 */ /* 0x0005e20000100a00 */
[----:B------:R-:W-:-:S03]  /*7a40*/  VIADD R84, R0, 0xffffffba ;  /* 0xffffffba00547836 */ /* 0x000fc60000000000 */
[----:B------:R3:W-:Y:S01]  /*7a50*/  LDGSTS.E [R82+0xfc00], desc[UR26][R160.64], !P0 ;  /* 0x0fc00000a0527fae */ /* 0x0007e2000c1a101a */
[----:B-1----:R-:W-:-:S03]  /*7a60*/  IMAD.WIDE R156, R85, 0x4, R144 ;  /* 0x00000004559c7825 */ /* 0x002fc600078e0290 */
[----:B------:R1:W-:Y:S01]  /*7a70*/  LDGSTS.E [R82+0xfe00], desc[UR26][R158.64], !P0 ;  /* 0x0fe000009e527fae */ /* 0x0003e2000c1a101a */
[----:B------:R-:W-:Y:S01]  /*7a80*/  ISETP.GE.U32.AND P0, PT, R84, 0x7fffff3b, PT ;  /* 0x7fffff3b5400780c */ /* 0x000fe20003f06070 */
[----:B------:R-:W-:Y:S02]  /*7a90*/  IMAD R84, R2, 0x41, RZ ;  /* 0x0000004102547824 */ /* 0x000fe400078e02ff */
[----:B--2---:R-:W-:Y:S01]  /*7aa0*/  IMAD.WIDE R154, R85, 0x4, R142 ;  /* 0x00000004559a7825 */ /* 0x004fe200078e028e */
[C---:B------:R-:W-:Y:S01]  /*7ab0*/  IADD3 R85, PT, PT, R0.reuse, -0x47, RZ ;  /* 0xffffffb900557810 */ /* 0x040fe20007ffe0ff */
[----:B------:R3:W-:Y:S02]  /*7ac0*/  STL.64 [R1+0x1c0], R160 ;  /* 0x0001c0a001007387 */ /* 0x0007e40000100a00 */
[----:B------:R-:W-:Y:S02]  /*7ad0*/  VIADD R86, R0, 0xffffffbb ;  /* 0xffffffbb00567836 */ /* 0x000fe40000000000 */
[----:B------:R2:W-:Y:S03]  /*7ae0*/  LDGSTS.E [R82+0x10000], desc[UR26][R156.64], !P4 ;  /* 0x100000009c527fae */ /* 0x0005e6000e1a101a */
[----:B------:R-:W-:Y:S01]  /*7af0*/  ISETP.GE.U32.AND P2, PT, R86, 0x7fffff3c, PT ;  /* 0x7fffff3c5600780c */ /* 0x000fe20003f46070 */
[----:B------:R1:W-:Y:S04]  /*7b00*/  STL.64 [R1+0x1b8], R158 ;  /* 0x0001b89e01007387 */ /* 0x0003e80000100a00 */
[----:B------:R4:W-:Y:S01]  /*7b10*/  LDGSTS.E [R82+0x10200], desc[UR26][R154.64], !P4 ;  /* 0x102000009a527fae */ /* 0x0009e2000e1a101a */
[----:B------:R-:W-:Y:S01]  /*7b20*/  ISETP.GE.U32.AND P4, PT, R85, 0x7fffff3a, PT ;  /* 0x7fffff3a5500780c */ /* 0x000fe20003f86070 */
[----:B------:R-:W-:-:S02]  /*7b30*/  IMAD R85, R2, 0x42, RZ ;  /* 0x0000004202557824 */ /* 0x000fc400078e02ff */
[----:B------:R2:W-:Y:S01]  /*7b40*/  STL.64 [R1+0x1b0], R156 ;  /* 0x0001b09c01007387 */ /* 0x0005e20000100a00 */
[----:B---3--:R-:W-:Y:S02]  /*7b50*/  IMAD R160, R2, 0x62, RZ ;  /* 0x0000006202a07824 */ /* 0x008fe400078e02ff */
[----:B------:R-:W-:Y:S01]  /*7b60*/  IMAD.WIDE R86, R85, 0x4, R142 ;  /* 0x0000000455567825 */ /* 0x000fe200078e028e */
[----:B------:R4:W-:Y:S03]  /*7b70*/  STL.64 [R1+0x1a8], R154 ;  /* 0x0001a89a01007387 */ /* 0x0009e60000100a00 */
[----:B-1----:R-:W-:-:S04]  /*7b80*/  IMAD.WIDE R158, R84, 0x4, R144 ;  /* 0x00000004549e7825 */ /* 0x002fc800078e0290 */
[----:B--2---:R-:W-:Y:S01]  /*7b90*/  IMAD.WIDE R156, R84, 0x4, R142 ;  /* 0x00000004549c7825 */ /* 0x004fe200078e028e */
[----:B------:R1:W-:Y:S03]  /*7ba0*/  LDGSTS.E [R82+0x10400], desc[UR26][R158.64], !P6 ;  /* 0x104000009e527fae */ /* 0x0003e6000f1a101a */
[----:B------:R-:W-:Y:S01]  /*7bb0*/  VIADD R84, R0, 0xffffffb8 ;  /* 0xffffffb800547836 */ /* 0x000fe20000000000 */
[----:B------:R2:W-:Y:S01]  /*7bc0*/  LDGSTS.E [R82+0x10600], desc[UR26][R156.64], !P6 ;  /* 0x106000009c527fae */ /* 0x0005e2000f1a101a */
[----:B----4-:R-:W-:-:S03]  /*7bd0*/  IMAD.WIDE R154, R85, 0x4, R144 ;  /* 0x00000004559a7825 */ /* 0x010fc600078e0290 */
[----:B------:R-:W-:Y:S01]  /*7be0*/  ISETP.GE.U32.AND P6, PT, R84, 0x7fffff39, PT ;  /* 0x7fffff395400780c */ /* 0x000fe20003fc6070 */
[----:B------:R-:W-:Y:S01]  /*7bf0*/  VIADD R85, R0, 0xffffffb7 ;  /* 0xffffffb700557836 */ /* 0x000fe20000000000 */
[----:B------:R3:W-:Y:S01]  /*7c00*/  LDGSTS.E [R82+0x10800], desc[UR26][R154.64], !P5 ;  /* 0x108000009a527fae */ /* 0x0007e2000e9a101a */
[----:B------:R-:W-:-:S03]  /*7c10*/  IMAD R84, R2, 0x43, RZ ;  /* 0x0000004302547824 */ /* 0x000fc600078e02ff */
[----:B------:R1:W-:Y:S04]  /*7c20*/  STL.64 [R1+0x1a0], R158 ;  /* 0x0001a09e01007387 */ /* 0x0003e80000100a00 */
[----:B------:R4:W-:Y:S01]  /*7c30*/  LDGSTS.E [R82+0x10a00], desc[UR26][R86.64], !P5 ;  /* 0x10a0000056527fae */ /* 0x0009e2000e9a101a */
[----:B------:R-:W-:Y:S01]  /*7c40*/  ISETP.GE.U32.AND P5, PT, R85, 0x7fffff38, PT ;  /* 0x7fffff385500780c */ /* 0x000fe20003fa6070 */
[----:B------:R-:W-:Y:S02]  /*7c50*/  IMAD R85, R2, 0x44, RZ ;  /* 0x0000004402557824 */ /* 0x000fe400078e02ff */
[----:B------:R2:W-:Y:S01]  /*7c60*/  STL.64 [R1+0x198], R156 ;  /* 0x0001989c01007387 */ /* 0x0005e20000100a00 */
[----:B-1----:R-:W-:-:S03]  /*7c70*/  IMAD.WIDE R158, R84, 0x4, R144 ;  /* 0x00000004549e7825 */ /* 0x002fc600078e0290 */
[----:B------:R3:W-:Y:S04]  /*7c80*/  STL.64 [R1+0x190], R154 ;  /* 0x0001909a01007387 */ /* 0x0007e80000100a00 */
[----:B------:R4:W-:Y:S01]  /*7c90*/  STL.64 [R1+0x188], R86 ;  /* 0x0001885601007387 */ /* 0x0009e20000100a00 */
[----:B--2---:R-:W-:-:S03]  /*7ca0*/  IMAD.WIDE R156, R84, 0x4, R142 ;  /* 0x00000004549c7825 */ /* 0x004fc600078e028e */
[----:B------:R1:W-:Y:S01]  /*7cb0*/  LDGSTS.E [R82+0x10c00], desc[UR26][R158.64], !P3 ;  /* 0x10c000009e527fae */ /* 0x0003e2000d9a101a */
[----:B------:R-:W-:-:S03]  /*7cc0*/  VIADD R84, R0, 0xffffffb6 ;  /* 0xffffffb600547836 */ /* 0x000fc60000000000 */
[----:B------:R2:W-:Y:S01]  /*7cd0*/  LDGSTS.E [R82+0x10e00], desc[UR26][R156.64], !P3 ;  /* 0x10e000009c527fae */ /* 0x0005e2000d9a101a */
[----:B---3--:R-:W-:Y:S01]  /*7ce0*/  IMAD.WIDE R154, R85, 0x4, R144 ;  /* 0x00000004559a7825 */ /* 0x008fe200078e0290 */
[----:B------:R-:W-:-:S03]  /*7cf0*/  ISETP.GE.U32.AND P3, PT, R84, 0x7fffff37, PT ;  /* 0x7fffff375400780c */ /* 0x000fc60003f66070 */
[----:B----4-:R-:W-:Y:S01]  /*7d00*/  IMAD.WIDE R86, R85, 0x4, R142 ;  /* 0x0000000455567825 */ /* 0x010fe200078e028e */
[----:B------:R-:W-:Y:S01]  /*7d10*/  IADD3 R85, PT, PT, R0, -0x4b, RZ ;  /* 0xffffffb500557810 */ /* 0x000fe20007ffe0ff */
[----:B------:R3:W-:Y:S02]  /*7d20*/  LDGSTS.E [R82+0x11000], desc[UR26][R154.64], !P2 ;  /* 0x110000009a527fae */ /* 0x0007e4000d1a101a */
[C---:B------:R-:W-:Y:S02]  /*7d30*/  IMAD R84, R2.reuse, 0x45, RZ ;  /* 0x0000004502547824 */ /* 0x040fe400078e02ff */
[----:B------:R1:W-:Y:S04]  /*7d40*/  STL.64 [R1+0x180], R158 ;  /* 0x0001809e01007387 */ /* 0x0003e80000100a00 */
[----:B------:R4:W-:Y:S01]  /*7d50*/  LDGSTS.E [R82+0x11200], desc[UR26][R86.64], !P2 ;  /* 0x1120000056527fae */ /* 0x0009e2000d1a101a */
[----:B------:R-:W-:Y:S01]  /*7d60*/  ISETP.GE.U32.AND P2, PT, R85, 0x7fffff36, PT ;  /* 0x7fffff365500780c */ /* 0x000fe20003f46070 */
[----:B------:R-:W-:-:S02]  /*7d70*/  IMAD R85, R2, 0x46, RZ ;  /* 0x0000004602557824 */ /* 0x000fc400078e02ff */
        /* <DEDUP_REMOVED lines=11> */
[----:B------:R3:W-:Y:S03]  /*7e30*/  LDGSTS.E [R82+0x11800], desc[UR26][R154.64], !P4 ;  /* 0x118000009a527fae */ /* 0x0007e6000e1a101a */
[----:B------:R-:W-:Y:S01]  /*7e40*/  VIADD R85, R0, 0xffffffb3 ;  /* 0xffffffb300557836 */ /* 0x000fe20000000000 */
[----:B------:R1:W-:Y:S01]  /*7e50*/  STL.64 [R1+0x160], R158 ;  /* 0x0001609e01007387 */ /* 0x0003e20000100a00 */
[----:B------:R-:W-:-:S03]  /*7e60*/  IMAD R84, R2, 0x47, RZ ;  /* 0x0000004702547824 */ /* 0x000fc600078e02ff */
        /* <DEDUP_REMOVED lines=176> */
[----:B------:R1:W-:Y:S03]  /*8970*/  STL.64 [R1+0x20], R158 ;  /* 0x0000209e01007387 */ /* 0x0003e60000100a00 */
[C---:B------:R-:W-:Y:S01]  /*8980*/  VIADD R84, R0.reuse, 0xffffff9f ;  /* 0xffffff9f00547836 */ /* 0x040fe20000000000 */
[----:B------:R2:W-:Y:S01]  /*8990*/  STL.64 [R1+0x18], R156 ;  /* 0x0000189c01007387 */ /* 0x0005e20000100a00 */
[----:B------:R-:W-:-:S03]  /*89a0*/  VIADD R85, R0, 0xffffff86 ;  /* 0xffffff8600557836 */ /* 0x000fc60000000000 */
[----:B------:R3:W-:Y:S04]  /*89b0*/  STL.64 [R1+0x10], R154 ;  /* 0x0000109a01007387 */ /* 0x0007e80000100a00 */
[----:B------:R3:W-:Y:S01]  /*89c0*/  LDGSTS.E [R82+0x16800], desc[UR26][R154.64], !P5 ;  /* 0x168000009a527fae */ /* 0x0007e2000e9a101a */
[----:B-1----:R-:W-:-:S03]  /*89d0*/  IMAD.WIDE R158, R160, 0x4, R144 ;  /* 0x00000004a09e7825 */ /* 0x002fc600078e0290 */
[----:B------:R1:W-:Y:S01]  /*89e0*/  STL.64 [R1+0x8], R86 ;  /* 0x0000085601007387 */ /* 0x0003e20000100a00 */
[----:B--2---:R-:W-:Y:S02]  /*89f0*/  IMAD R156, R2, 0x61, RZ ;  /* 0x00000061029c7824 */ /* 0x004fe400078e02ff */
[----:B------:R-:W-:Y:S01]  /*8a00*/  IMAD.WIDE R160, R160, 0x4, R142 ;  /* 0x00000004a0a07825 */ /* 0x000fe200078e028e */
[----:B------:R1:W-:Y:S01]  /*8a10*/  LDGSTS.E [R82+0x16a00], desc[UR26][R86.64], !P5 ;  /* 0x16a0000056527fae */ /* 0x0003e2000e9a101a */
[----:B------:R-:W-:Y:S02]  /*8a20*/  ISETP.GE.U32.AND P5, PT, R84, 0x7fffff20, PT ;  /* 0x7fffff205400780c */ /* 0x000fe40003fa6070 */
[----:B------:R-:W-:Y:S02]  /*8a30*/  VIADD R84, R0, 0xffffff9e ;  /* 0xffffff9e00547836 */ /* 0x000fe40000000000 */
[----:B---3--:R-:W-:-:S04]  /*8a40*/  IMAD.WIDE R154, R156, 0x4, R144 ;  /* 0x000000049c9a7825 */ /* 0x008fc800078e0290 */
[----:B------:R-:W-:-:S04]  /*8a50*/  IMAD.WIDE R156, R156, 0x4, R142 ;  /* 0x000000049c9c7825 */ /* 0x000fc800078e028e */
[----:B-1----:R-:W-:-:S04]  /*8a60*/  IMAD.WIDE R86, R250, 0x4, R144 ;  /* 0x00000004fa567825 */ /* 0x002fc800078e0290 */
[----:B------:R-:W-:Y:S01]  /*8a70*/  IMAD.WIDE R250, R250, 0x4, R142 ;  /* 0x00000004fafa7825 */ /* 0x000fe200078e028e */
[----:B------:R-:W-:Y:S04]  /*8a80*/  LDGSTS.E [R82+0x16c00], desc[UR26][R86.64], !P3 ;  /* 0x16c0000056527fae */ /* 0x000fe8000d9a101a */
[----:B------:R1:W-:Y:S01]  /*8a90*/  LDGSTS.E [R82+0x16e00], desc[UR26][R250.64], !P3 ;  /* 0x16e00000fa527fae */ /* 0x0003e2000d9a101a */
[----:B------:R-:W-:Y:S02]  /*8aa0*/  ISETP.GE.U32.AND P3, PT, R84, 0x7fffff1f, PT ;  /* 0x7fffff1f5400780c */ /* 0x000fe40003f66070 */
[----:B------:R-:W-:Y:S01]  /*8ab0*/  IADD3 R84, PT, PT, R0, -0x63, RZ ;  /* 0xffffff9d00547810 */ /* 0x000fe20007ffe0ff */
[----:B------:R2:W-:Y:S04]  /*8ac0*/  LDGSTS.E [R82+0x17000], desc[UR26][R248.64], !P2 ;  /* 0x17000000f8527fae */ /* 0x0005e8000d1a101a */
[----:B------:R3:W-:Y:S01]  /*8ad0*/  LDGSTS.E [R82+0x17200], desc[UR26][R246.64], !P2 ;  /* 0x17200000f6527fae */ /* 0x0007e2000d1a101a */
[----:B------:R-:W-:Y:S01]  /*8ae0*/  ISETP.GE.U32.AND P2, PT, R84, 0x7fffff1e, PT ;  /* 0x7fffff1e5400780c */ /* 0x000fe20003f46070 */
[----:B------:R-:W-:-:S02]  /*8af0*/  VIADD R84, R0, 0xffffff9c ;  /* 0xffffff9c00547836 */ /* 0x000fc40000000000 */
[----:B------:R-:W-:Y:S04]  /*8b00*/  STL.64 [R1], R86 ;  /* 0x0000005601007387 */ /* 0x000fe80000100a00 */
[----:B------:R1:W-:Y:S04]  /*8b10*/  STL.64 [R1+0xe28], R250 ;  /* 0x000e28fa01007387 */ /* 0x0003e80000100a00 */
[----:B------:R2:W-:Y:S04]  /*8b20*/  STL.64 [R1+0xe18], R248 ;  /* 0x000e18f801007387 */ /* 0x0005e80000100a00 */
[----:B------:R4:W-:Y:S04]  /*8b30*/  LDGSTS.E [R82+0x17400], desc[UR26][R244.64], !P0 ;  /* 0x17400000f4527fae */ /* 0x0009e8000c1a101a */
[----:B------:R3:W-:Y:S01]  /*8b40*/  STL.64 [R1+0xe20], R246 ;  /* 0x000e20f601007387 */ /* 0x0007e20000100a00 */
[----:B-1----:R-:W-:Y:S01]  /*8b50*/  MOV R250, R150 ;  /* 0x0000009600fa7202 */ /* 0x002fe20000000f00 */
[----:B------:R-:W-:-:S02]  /*8b60*/  IMAD.MOV.U32 R251, RZ, RZ, R151 ;  /* 0x000000fffffb7224 */ /* 0x000fc400078e0097 */
[----:B------:R1:W-:Y:S01]  /*8b70*/  LDGSTS.E [R82+0x17600], desc[UR26][R242.64], !P0 ;  /* 0x17600000f2527fae */ /* 0x0003e2000c1a101a */
[----:B------:R-:W-:Y:S01]  /*8b80*/  ISETP.GE.U32.AND P0, PT, R84, 0x7fffff1d, PT ;  /* 0x7fffff1d5400780c */ /* 0x000fe20003f06070 */
[----:B------:R-:W-:Y:S01]  /*8b90*/  VIADD R84, R0, 0xffffff9b ;  /* 0xffffff9b00547836 */ /* 0x000fe20000000000 */
[----:B--2---:R-:W-:Y:S01]  /*8ba0*/  MOV R248, R146 ;  /* 0x0000009200f87202 */ /* 0x004fe20000000f00 */
[----:B------:R4:W-:Y:S01]  /*8bb0*/  STL.64 [R1+0xe30], R244 ;  /* 0x000e30f401007387 */ /* 0x0009e20000100a00 */
[----:B------:R-:W-:Y:S02]  /*8bc0*/  IMAD.MOV.U32 R249, RZ, RZ, R147 ;  /* 0x000000fffff97224 */ /* 0x000fe400078e0093 */
[----:B---3--:R-:W-:Y:S01]  /*8bd0*/  IMAD.MOV.U32 R246, RZ, RZ, R148 ;  /* 0x000000fffff67224 */ /* 0x008fe200078e0094 */
[----:B------:R2:W-:Y:S01]  /*8be0*/  LDGSTS.E [R82+0x17800], desc[UR26][R240.64], !P4 ;  /* 0x17800000f0527fae */ /* 0x0005e2000e1a101a */
[----:B------:R-:W-:Y:S02]  /*8bf0*/  IMAD R148, R2, 0x5f, RZ ;  /* 0x0000005f02947824 */ /* 0x000fe400078e02ff */
[----:B------:R-:W-:Y:S01]  /*8c00*/  IMAD.MOV.U32 R247, RZ, RZ, R149 ;  /* 0x000000fffff77224 */ /* 0x000fe200078e0095 */
[----:B------:R3:W-:Y:S01]  /*8c10*/  LDGSTS.E [R82+0x17a00], desc[UR26][R238.64], !P4 ;  /* 0x17a00000ee527fae */ /* 0x0007e2000e1a101a */
[----:B------:R-:W-:Y:S01]  /*8c20*/  IMAD.WIDE R146, R148, 0x4, R144 ;  /* 0x0000000494927825 */ /* 0x000fe200078e0290 */
[----:B------:R-:W-:-:S02]  /*8c30*/  ISETP.GE.U32.AND P4, PT, R84, 0x7fffff1c, PT ;  /* 0x7fffff1c5400780c */ /* 0x000fc40003f86070 */
[----:B------:R1:W-:Y:S01]  /*8c40*/  STL.64 [R1+0xe10], R242 ;  /* 0x000e10f201007387 */ /* 0x0003e20000100a00 */
[----:B----4-:R-:W-:Y:S02]  /*8c50*/  IMAD.MOV.U32 R244, RZ, RZ, R152 ;  /* 0x000000fffff47224 */ /* 0x010fe400078e0098 */
[----:B------:R-:W-:Y:S01]  /*8c60*/  IMAD R152, R2, 0x60, RZ ;  /* 0x0000006002987824 */ /* 0x000fe200078e02ff */
[----:B------:R4:W-:Y:S01]  /*8c70*/  LDGSTS.E [R82+0x17c00], desc[UR26][R146.64], !P6 ;  /* 0x17c0000092527fae */ /* 0x0009e2000f1a101a */
[----:B------:R-:W-:-:S03]  /*8c80*/  IMAD.WIDE R148, R148, 0x4, R142 ;  /* 0x0000000494947825 */ /* 0x000fc600078e028e */
[----:B------:R2:W-:Y:S01]  /*8c90*/  STL.64 [R1+0xe38], R240 ;  /* 0x000e38f001007387 */ /* 0x0005e20000100a00 */
[----:B------:R-:W-:Y:S02]  /*8ca0*/  VIADD R84, R0, 0xffffff9a ;  /* 0xffffff9a00547836 */ /* 0x000fe40000000000 */
[----:B------:R-:W-:Y:S01]  /*8cb0*/  IMAD.MOV.U32 R245, RZ, RZ, R153 ;  /* 0x000000fffff57224 */ /* 0x000fe200078e0099 */
[----:B------:R2:W-:Y:S01]  /*8cc0*/  LDGSTS.E [R82+0x17e00], desc[UR26][R148.64], !P6 ;  /* 0x17e0000094527fae */ /* 0x0005e2000f1a101a */
[----:B------:R-:W-:Y:S01]  /*8cd0*/  IMAD.WIDE R150, R152, 0x4, R144 ;  /* 0x0000000498967825 */ /* 0x000fe200078e0290 */
[----:B------:R-:W-:Y:S02]  /*8ce0*/  ISETP.GE.U32.AND P6, PT, R84, 0x7fffff1b, PT ;  /* 0x7fffff1b5400780c */ /* 0x000fe40003fc6070 */
[----:B------:R-:W-:Y:S01]  /*8cf0*/  IADD3 R84, PT, PT, R0, -0x67, RZ ;  /* 0xffffff9900547810 */ /* 0x000fe20007ffe0ff */
[----:B------:R-:W-:Y:S01]  /*8d00*/  IMAD.WIDE R152, R152, 0x4, R142 ;  /* 0x0000000498987825 */ /* 0x000fe200078e028e */
[----:B------:R-:W-:Y:S03]  /*8d10*/  LDGSTS.E [R82+0x18000], desc[UR26][R150.64], !P5 ;  /* 0x1800000096527fae */ /* 0x000fe6000e9a101a */
[----:B-1----:R-:W-:Y:S01]  /*8d20*/  IMAD.MOV.U32 R242, RZ, RZ, R88 ;  /* 0x000000fffff27224 */ /* 0x002fe200078e0058 */
[----:B------:R-:W-:Y:S01]  /*8d30*/  LDGSTS.E [R82+0x18200], desc[UR26][R152.64], !P5 ;  /* 0x1820000098527fae */ /* 0x000fe2000e9a101a */
[----:B------:R-:W-:Y:S01]  /*8d40*/  ISETP.GE.U32.AND P5, PT, R84, 0x7fffff1a, PT ;  /* 0x7fffff1a5400780c */ /* 0x000fe20003fa6070 */
[----:B------:R-:W-:-:S02]  /*8d50*/  VIADD R84, R0, 0xffffff98 ;  /* 0xffffff9800547836 */ /* 0x000fc40000000000 */
[----:B------:R1:W-:Y:S01]  /*8d60*/  LDGSTS.E [R82+0x18400], desc[UR26][R154.64], !P3 ;  /* 0x184000009a527fae */ /* 0x0003e2000d9a101a */
[----:B------:R-:W-:Y:S02]  /*8d70*/  IMAD.MOV.U32 R243, RZ, RZ, R89 ;  /* 0x000000fffff37224 */ /* 0x000fe400078e0059 */
[----:B--2---:R-:W-:Y:S01]  /*8d80*/  IMAD.MOV.U32 R240, RZ, RZ, R198 ;  /* 0x000000fffff07224 */ /* 0x004fe200078e00c6 */
[----:B------:R-:W-:Y:S01]  /*8d90*/  LDGSTS.E [R82+0x18600], desc[UR26][R156.64], !P3 ;  /* 0x186000009c527fae */ /* 0x000fe2000d9a101a */
[----:B------:R-:W-:Y:S01]  /*8da0*/  ISETP.GE.U32.AND P3, PT, R84, 0x7fffff19, PT ;  /* 0x7fffff195400780c */ /* 0x000fe20003f66070 */
[----:B------:R-:W-:Y:S02]  /*8db0*/  VIADD R84, R0, 0xffffff97 ;  /* 0xffffff9700547836 */ /* 0x000fe40000000000 */
[----:B------:R-:W-:Y:S01]  /*8dc0*/  LDGSTS.E [R82+0x18800], desc[UR26][R158.64], !P2 ;  /* 0x188000009e527fae */ /* 0x000fe2000d1a101a */
[----:B------:R-:W-:-:S03]  /*8dd0*/  IMAD.MOV.U32 R241, RZ, RZ, R199 ;  /* 0x000000fffff17224 */ /* 0x000fc600078e00c7 */
[----:B------:R-:W-:Y:S01]  /*8de0*/  LDGSTS.E [R82+0x18a00], desc[UR26][R160.64], !P2 ;  /* 0x18a00000a0527fae */ /* 0x000fe2000d1a101a */
[----:B------:R-:W-:Y:S01]  /*8df0*/  ISETP.GE.U32.AND P2, PT, R84, 0x7fffff18, PT ;  /* 0x7fffff185400780c */ /* 0x000fe20003f46070 */
[----:B------:R-:W-:Y:S02]  /*8e00*/  VIADD R84, R0, 0xffffff96 ;  /* 0xffffff9600547836 */ /* 0x000fe40000000000 */
[----:B------:R-:W-:Y:S04]  /*8e10*/  LDGSTS.E [R82+0x18c00], desc[UR26][R162.64], !P0 ;  /* 0x18c00000a2527fae */ /* 0x000fe8000c1a101a */
[----:B------:R-:W-:Y:S01]  /*8e20*/  LDGSTS.E [R82+0x18e00], desc[UR26][R164.64], !P0 ;  /* 0x18e00000a4527fae */ /* 0x000fe2000c1a101a */
[----:B------:R-:W-:Y:S02]  /*8e30*/  ISETP.GE.U32.AND P0, PT, R84, 0x7fffff17, PT ;  /* 0x7fffff175400780c */ /* 0x000fe40003f06070 */
[----:B------:R-:W-:Y:S01]  /*8e40*/  IADD3 R84, PT, PT, R0, -0x6b, RZ ;  /* 0xffffff9500547810 */ /* 0x000fe20007ffe0ff */
[----:B------:R-:W-:Y:S04]  /*8e50*/  LDGSTS.E [R82+0x19000], desc[UR26][R166.64], !P4 ;  /* 0x19000000a6527fae */ /* 0x000fe8000e1a101a */
[----:B------:R-:W-:Y:S01]  /*8e60*/  LDGSTS.E [R82+0x19200], desc[UR26][R168.64], !P4 ;  /* 0x19200000a8527fae */ /* 0x000fe2000e1a101a */
[----:B------:R-:W-:Y:S01]  /*8e70*/  ISETP.GE.U32.AND P4, PT, R84, 0x7fffff16, PT ;  /* 0x7fffff165400780c */ /* 0x000fe20003f86070 */
[----:B------:R-:W-:-:S02]  /*8e80*/  VIADD R84, R0, 0xffffff94 ;  /* 0xffffff9400547836 */ /* 0x000fc40000000000 */
[----:B------:R-:W-:Y:S04]  /*8e90*/  LDGSTS.E [R82+0x19400], desc[UR26][R170.64], !P6 ;  /* 0x19400000aa527fae */ /* 0x000fe8000f1a101a */
[----:B------:R-:W-:Y:S01]  /*8ea0*/  LDGSTS.E [R82+0x19600], desc[UR26][R172.64], !P6 ;  /* 0x19600000ac527fae */ /* 0x000fe2000f1a101a */
[----:B------:R-:W-:Y:S01]  /*8eb0*/  ISETP.GE.U32.AND P6, PT, R84, 0x7fffff15, PT ;  /* 0x7fffff155400780c */ /* 0x000fe20003fc6070 */
[----:B------:R-:W-:Y:S02]  /*8ec0*/  VIADD R84, R0, 0xffffff93 ;  /* 0xffffff9300547836 */ /* 0x000fe40000000000 */
[----:B------:R-:W-:Y:S04]  /*8ed0*/  LDGSTS.E [R82+0x19800], desc[UR26][R174.64], !P5 ;  /* 0x19800000ae527fae */ /* 0x000fe8000e9a101a */
[----:B------:R-:W-:Y:S01]  /*8ee0*/  LDGSTS.E [R82+0x19a00], desc[UR26][R176.64], !P5 ;  /* 0x19a00000b0527fae */ /* 0x000fe2000e9a101a */
[----:B------:R-:W-:Y:S01]  /*8ef0*/  ISETP.GE.U32.AND P5, PT, R84, 0x7fffff14, PT ;  /* 0x7fffff145400780c */ /* 0x000fe20003fa6070 */
[----:B------:R-:W-:-:S02]  /*8f00*/  VIADD R84, R0, 0xffffff92 ;  /* 0xffffff9200547836 */ /* 0x000fc40000000000 */
        /* <DEDUP_REMOVED lines=47> */
[----:B------:R-:W-:-:S02]  /*9200*/  IMAD R84, R2, 0x74, RZ ;  /* 0x0000007402547824 */ /* 0x000fc400078e02ff */
[----:B------:R-:W-:Y:S02]  /*9210*/  LDGSTS.E [R82+0x1cc00], desc[UR26][R230.64], !P3 ;  /* 0x1cc00000e6527fae */ /* 0x000fe4000d9a101a */
[C---:B------:R-:W-:Y:S02]  /*9220*/  IMAD.WIDE R234, R84.reuse, 0x4, R144 ;  /* 0x0000000454ea7825 */ /* 0x040fe400078e0290 */
[----:B------:R-:W-:Y:S01]  /*9230*/  LDGSTS.E [R82+0x1ce00], desc[UR26][R232.64], !P3 ;  /* 0x1ce00000e8527fae */ /* 0x000fe2000d9a101a */
[----:B------:R-:W-:Y:S01]  /*9240*/  ISETP.GE.U32.AND P3, PT, R85, 0x7fffff07, PT ;  /* 0x7fffff075500780c */ /* 0x000fe20003f66070 */
[----:B------:R-:W-:Y:S01]  /*9250*/  IMAD.WIDE R86, R84, 0x4, R142 ;  /* 0x0000000454567825 */ /* 0x000fe200078e028e */
[----:B------:R-:W-:Y:S01]  /*9260*/  IADD3 R85, PT, PT, R0, -0x7b, RZ ;  /* 0xffffff8500557810 */ /* 0x000fe20007ffe0ff */
[----:B------:R3:W-:Y:S02]  /*9270*/  STL.64 [R1+0xe40], R238 ;  /* 0x000e40ee01007387 */ /* 0x0007e40000100a00 */
[----:B------:R-:W-:-:S02]  /*9280*/  IMAD R84, R2, 0x75, RZ ;  /* 0x0000007502547824 */ /* 0x000fc400078e02ff */
[----:B------:R4:W-:Y:S02]  /*9290*/  STL.64 [R1+0xe48], R146 ;  /* 0x000e489201007387 */ /* 0x0009e40000100a00 */
[----:B------:R-:W-:Y:S02]  /*92a0*/  IMAD.WIDE R236, R84, 0x4, R144 ;  /* 0x0000000454ec7825 */ /* 0x000fe400078e0290 */
[----:B------:R-:W-:Y:S04]  /*92b0*/  LDGSTS.E [R82+0x1d000], desc[UR26][R234.64], !P2 ;  /* 0x1d000000ea527fae */ /* 0x000fe8000d1a101a */
[----:B------:R2:W-:Y:S01]  /*92c0*/  STL.64 [R1+0xe50], R148 ;  /* 0x000e509401007387 */ /* 0x0005e20000100a00 */
[----:B---3--:R-:W-:Y:S02]  /*92d0*/  IMAD.MOV.U32 R238, RZ, RZ, R244 ;  /* 0x000000ffffee7224 */ /* 0x008fe400078e00f4 */
[----:B------:R-:W-:Y:S01]  /*92e0*/  IMAD.MOV.U32 R239, RZ, RZ, R245 ;  /* 0x000000ffffef7224 */ /* 0x000fe200078e00f5 */
[----:B------:R3:W-:Y:S01]  /*92f0*/  LDGSTS.E [R82+0x1d200], desc[UR26][R86.64], !P2 ;  /* 0x1d20000056527fae */ /* 0x0007e2000d1a101a */
[----:B------:R-:W-:Y:S01]  /*9300*/  ISETP.GE.U32.AND P2, PT, R85, 0x7fffff06, PT ;  /* 0x7fffff065500780c */ /* 0x000fe20003f46070 */
[----:B------:R-:W-:-:S02]  /*9310*/  IMAD R85, R2, 0x76, RZ ;  /* 0x0000007602557824 */ /* 0x000fc400078e02ff */
[----:B------:R-:W-:Y:S02]  /*9320*/  STL.64 [R1+0xe58], R150 ;  /* 0x000e589601007387 */ /* 0x000fe40000100a00 */
[----:B----4-:R-:W-:Y:S02]  /*9330*/  IMAD.WIDE R146, R85, 0x4, R144 ;  /* 0x0000000455927825 */ /* 0x010fe400078e0290 */
[----:B------:R-:W-:Y:S02]  /*9340*/  STL.64 [R1+0xe60], R152 ;  /* 0x000e609801007387 */ /* 0x000fe40000100a00 */
[----:B--2---:R-:W-:Y:S02]  /*9350*/  IMAD.WIDE R148, R84, 0x4, R142 ;  /* 0x0000000454947825 */ /* 0x004fe400078e028e */
[----:B------:R1:W-:Y:S02]  /*9360*/  STL.64 [R1+0xe68], R154 ;  /* 0x000e689a01007387 */ /* 0x0003e40000100a00 */
[----:B------:R-:W-:-:S02]  /*9370*/  VIADD R84, R0, 0xffffff84 ;  /* 0xffffff8400547836 */ /* 0x000fc40000000000 */
[----:B------:R-:W-:Y:S04]  /*9380*/  LDGSTS.E [R82+0x1d400], desc[UR26][R236.64], !P0 ;  /* 0x1d400000ec527fae */ /* 0x000fe8000c1a101a */
[----:B------:R3:W-:Y:S04]  /*9390*/  STL.64 [R1+0x5a8], R86 ;  /* 0x0005a85601007387 */ /* 0x0007e80000100a00 */
[----:B------:R2:W-:Y:S01]  /*93a0*/  LDGSTS.E [R82+0x1d600], desc[UR26][R148.64], !P0 ;  /* 0x1d60000094527fae */ /* 0x0005e2000c1a101a */
[----:B------:R-:W-:Y:S01]  /*93b0*/  ISETP.GE.U32.AND P0, PT, R84, 0x7fffff05, PT ;  /* 0x7fffff055400780c */ /* 0x000fe20003f06070 */
[----:B------:R-:W-:Y:S01]  /*93c0*/  IMAD R84, R2, 0x77, RZ ;  /* 0x0000007702547824 */ /* 0x000fe200078e02ff */
[----:B-1----:R-:W-:Y:S01]  /*93d0*/  MOV R154, R90 ;  /* 0x0000005a009a7202 */ /* 0x002fe20000000f00 */
[----:B------:R1:W-:Y:S01]  /*93e0*/  LDGSTS.E [R82+0x1d800], desc[UR26][R146.64], !P4 ;  /* 0x1d80000092527fae */ /* 0x0003e2000e1a101a */
[----:B------:R-:W-:-:S02]  /*93f0*/  IMAD.MOV.U32 R155, RZ, RZ, R91 ;  /* 0x000000ffff9b7224 */ /* 0x000fc400078e005b */
[----:B------:R-:W-:Y:S01]  /*9400*/  IMAD.WIDE R150, R84, 0x4, R144 ;  /* 0x0000000454967825 */ /* 0x000fe200078e0290 */
[----:B------:R2:W-:Y:S03]  /*9410*/  STL.64 [R1+0x5b8], R148 ;  /* 0x0005b89401007387 */ /* 0x0005e60000100a00 */
[--C-:B---3--:R-:W-:Y:S01]  /*9420*/  IMAD.WIDE R86, R85, 0x4, R142.reuse ;  /* 0x0000000455567825 */ /* 0x108fe200078e028e */
[----:B------:R1:W-:Y:S03]  /*9430*/  STL.64 [R1+0x5b0], R146 ;  /* 0x0005b09201007387 */ /* 0x0003e60000100a00 */
[----:B------:R-:W-:Y:S01]  /*9440*/  VIADD R85, R0, 0xffffff83 ;  /* 0xffffff8300557836 */ /* 0x000fe20000000000 */
[----:B------:R3:W-:Y:S04]  /*9450*/  LDGSTS.E [R82+0x1da00], desc[UR26][R86.64], !P4 ;  /* 0x1da0000056527fae */ /* 0x0007e8000e1a101a */
[----:B------:R-:W-:Y:S01]  /*9460*/  ISETP.GE.U32.AND P4, PT, R85, 0x7fffff04, PT ;  /* 0x7fffff045500780c */ /* 0x000fe20003f86070 */
[----:B--2---:R-:W-:Y:S01]  /*9470*/  IMAD.WIDE R148, R84, 0x4, R142 ;  /* 0x0000000454947825 */ /* 0x004fe200078e028e */
[----:B------:R-:W-:Y:S03]  /*9480*/  LDGSTS.E [R82+0x1dc00], desc[UR26][R150.64], !P6 ;  /* 0x1dc0000096527fae */ /* 0x000fe6000f1a101a */
[----:B------:R-:W-:Y:S01]  /*9490*/  IMAD R85, R2, 0x78, RZ ;  /* 0x0000007802557824 */ /* 0x000fe200078e02ff */
[----:B------:R2:W-:Y:S01]  /*94a0*/  LDGSTS.E [R82+0x1de00], desc[UR26][R148.64], !P6 ;  /* 0x1de0000094527fae */ /* 0x0005e2000f1a101a */
[----:B------:R-:W-:-:S02]  /*94b0*/  VIADD R84, R0, 0xffffff82 ;  /* 0xffffff8200547836 */ /* 0x000fc40000000000 */
[C---:B-1----:R-:W-:Y:S01]  /*94c0*/  IMAD.WIDE R146, R85.reuse, 0x4, R144 ;  /* 0x0000000455927825 */ /* 0x042fe200078e0290 */
[----:B------:R3:W-:Y:S02]  /*94d0*/  STL.64 [R1+0x5c8], R86 ;  /* 0x0005c85601007387 */ /* 0x0007e40000100a00 */
[----:B------:R-:W-:Y:S01]  /*94e0*/  ISETP.GE.U32.AND P6, PT, R84, 0x7fffff03, PT ;  /* 0x7fffff035400780c */ /* 0x000fe20003fc6070 */
[----:B------:R-:W-:Y:S01]  /*94f0*/  IMAD R84, R2, 0x79, RZ ;  /* 0x0000007902547824 */ /* 0x000fe200078e02ff */
[----:B------:R-:W-:Y:S04]  /*9500*/  STL.64 [R1+0x5c0], R150 ;  /* 0x0005c09601007387 */ /* 0x000fe80000100a00 */
[----:B------:R2:W-:Y:S01]  /*9510*/  STL.64 [R1+0x5d8], R148 ;  /* 0x0005d89401007387 */ /* 0x0005e20000100a00 */
[----:B---3--:R-:W-:Y:S01]  /*9520*/  IMAD.WIDE R86, R85, 0x4, R142 ;  /* 0x0000000455567825 */ /* 0x008fe200078e028e */
[----:B------:R-:W-:-:S02]  /*9530*/  IADD3 R85, PT, PT, R0, -0x7f, RZ ;  /* 0xffffff8100557810 */ /* 0x000fc40007ffe0ff */
[----:B------:R1:W-:Y:S04]  /*9540*/  STL.64 [R1+0x5d0], R146 ;  /* 0x0005d09201007387 */ /* 0x0003e80000100a00 */
[----:B------:R1:W-:Y:S01]  /*9550*/  LDGSTS.E [R82+0x1e000], desc[UR26][R146.64], !P5 ;  /* 0x1e00000092527fae */ /* 0x0003e2000e9a101a */
[----:B--2---:R-:W-:-:S03]  /*9560*/  IMAD.WIDE R148, R84, 0x4, R144 ;  /* 0x0000000454947825 */ /* 0x004fc600078e0290 */
[----:B------:R2:W-:Y:S01]  /*9570*/  LDGSTS.E [R82+0x1e200], desc[UR26][R86.64], !P5 ;  /* 0x1e20000056527fae */ /* 0x0005e2000e9a101a */
[----:B------:R-:W-:Y:S01]  /*9580*/  ISETP.GE.U32.AND P5, PT, R85, 0x7fffff02, PT ;  /* 0x7fffff025500780c */ /* 0x000fe20003fa6070 */
[----:B------:R-:W-:Y:S02]  /*9590*/  IMAD R85, R2, 0x7b, RZ ;  /* 0x0000007b02557824 */ /* 0x000fe400078e02ff */
[----:B------:R2:W-:Y:S02]  /*95a0*/  STL.64 [R1+0x5e8], R86 ;  /* 0x0005e85601007387 */ /* 0x0005e40000100a00 */
[--C-:B------:R-:W-:Y:S02]  /*95b0*/  IMAD.WIDE R88, R85, 0x4, R142.reuse ;  /* 0x0000000455587825 */ /* 0x100fe400078e028e */
[----:B------:R3:W-:Y:S02]  /*95c0*/  STL.64 [R1+0x5e0], R148 ;  /* 0x0005e09401007387 */ /* 0x0007e40000100a00 */
[----:B-1----:R-:W-:-:S02]  /*95d0*/  IMAD.WIDE R146, R84, 0x4, R142 ;  /* 0x0000000454927825 */ /* 0x002fc400078e028e */
[----:B------:R3:W-:Y:S02]  /*95e0*/  LDGSTS.E [R82+0x1e400], desc[UR26][R148.64], !P3 ;  /* 0x1e40000094527fae */ /* 0x0007e4000d9a101a */
[----:B------:R-:W-:Y:S02]  /*95f0*/  IMAD R84, R2, 0x7a, RZ ;  /* 0x0000007a02547824 */ /* 0x000fe400078e02ff */
[----:B------:R1:W-:Y:S01]  /*9600*/  STL.64 [R1+0x5f0], R146 ;  /* 0x0005f09201007387 */ /* 0x0003e20000100a00 */
[----:B--2---:R-:W2:Y:S01]  /*9610*/  LDC R87, c[0x0][0x3a0] ;  /* 0x0000e800ff577b82 */ /* 0x004ea20000000800 */
[----:B------:R-:W-:Y:S02]  /*9620*/  IMAD.WIDE R150, R84, 0x4, R144 ;  /* 0x0000000454967825 */ /* 0x000fe400078e0290 */
[----:B------:R1:W-:Y:S01]  /*9630*/  LDGSTS.E [R82+0x1e600], desc[UR26][R146.64], !P3 ;  /* 0x1e60000092527fae */ /* 0x0003e2000d9a101a */
[----:B------:R-:W-:Y:S01]  /*9640*/  ISETP.GE.AND P3, PT, R83, R0, PT ;  /* 0x000000005300720c */ /* 0x000fe20003f66270 */
[----:B------:R-:W-:-:S02]  /*9650*/  VIADD R86, R0, 0xffffff80 ;  /* 0xffffff8000567836 */ /* 0x000fc40000000000 */
[----:B---3--:R-:W-:Y:S01]  /*9660*/  IMAD.WIDE R148, R84, 0x4, R142 ;  /* 0x0000000454947825 */ /* 0x008fe200078e028e */
[----:B------:R-:W-:Y:S04]  /*9670*/  STL.64 [R1+0x5f8], R150 ;  /* 0x0005f89601007387 */ /* 0x000fe80000100a00 */
[----:B------:R-:W-:Y:S01]  /*9680*/  LDGSTS.E [R82+0x1e800], desc[UR26][R150.64], !P2 ;  /* 0x1e80000096527fae */ /* 0x000fe2000d1a101a */
[----:B-1----:R-:W-:-:S03]  /*9690*/  IMAD.WIDE R146, R85, 0x4, R144 ;  /* 0x0000000455927825 */ /* 0x002fc600078e0290 */
[----:B------:R1:W-:Y:S01]  /*96a0*/  STL.64 [R1+0x608], R148 ;  /* 0x0006089401007387 */ /* 0x0003e20000100a00 */
[----:B------:R-:W-:-:S03]  /*96b0*/  IMAD R85, R2, 0x7c, RZ ;  /* 0x0000007c02557824 */ /* 0x000fc600078e02ff */
[----:B------:R1:W-:Y:S01]  /*96c0*/  LDGSTS.E [R82+0x1ea00], desc[UR26][R148.64], !P2 ;  /* 0x1ea0000094527fae */ /* 0x0003e2000d1a101a */
[----:B------:R-:W-:-:S03]  /*96d0*/  ISETP.GT.AND P2, PT, R252, 0x7f, PT ;  /* 0x0000007ffc00780c */ /* 0x000fc60003f44270 */
[----:B------:R3:W-:Y:S01]  /*96e0*/  STL.64 [R1+0x600], R146 ;  /* 0x0006009201007387 */ /* 0x0007e20000100a00 */
[----:B------:R-:W-:-:S03]  /*96f0*/  SEL R84, RZ, 0x4, !P2 ;  /* 0x00000004ff547807 */ /* 0x000fc60005000000 */
[----:B------:R3:W-:Y:S01]  /*9700*/  LDGSTS.E [R82+0x1ec00], desc[UR26][R146.64], !P0 ;  /* 0x1ec0000092527fae */ /* 0x0007e2000c1a101a */
[----:B------:R-:W-:Y:S02]  /*9710*/  SEL R84, R84, RZ, !P3 ;  /* 0x000000ff54547207 */ /* 0x000fe40005800000 */
[----:B------:R-:W-:Y:S01]  /*9720*/  ISETP.GE.U32.AND P3, PT, R86, 0x7fffff01, PT ;  /* 0x7fffff015600780c */ /* 0x000fe20003f66070 */
[----:B------:R4:W-:Y:S01]  /*9730*/  STL.64 [R1+0x610], R88 ;  /* 0x0006105801007387 */ /* 0x0009e20000100a00 */
[----:B-1----:R-:W-:-:S03]  /*9740*/  IMAD.WIDE R148, R85, 0x4, R144 ;  /* 0x0000000455947825 */ /* 0x002fc600078e0290 */
[----:B------:R4:W-:Y:S01]  /*9750*/  LDGSTS.E [R82+0x1ee00], desc[UR26][R88.64], !P0 ;  /* 0x1ee0000058527fae */ /* 0x0009e2000c1a101a */
[----:B------:R-:W-:Y:S02]  /*9760*/  ISETP.GE.AND P0, PT, R83, R86, PT ;  /* 0x000000565300720c */ /* 0x000fe40003f06270 */
[----:B------:R-:W1:Y:S01]  /*9770*/  LDC R86, c[0x0][0x3a0] ;  /* 0x0000e800ff567b82 */ /* 0x000e620000000800 */
[----:B---3--:R-:W-:Y:S01]  /*9780*/  IMAD.WIDE R146, R85, 0x4, R142 ;  /* 0x0000000455927825 */ /* 0x008fe200078e028e */
[----:B------:R-:W-:Y:S01]  /*9790*/  SEL R0, RZ, 0x4, P0 ;  /* 0x00000004ff007807 */ /* 0x000fe20000000000 */
[----:B------:R3:W-:Y:S01]  /*97a0*/  LDGSTS.E [R82+0x1f000], desc[UR26][R148.64], !P4 ;  /* 0x1f00000094527fae */ /* 0x0007e2000e1a101a */
[----:B------:R-:W-:-:S03]  /*97b0*/  ISETP.GT.AND P0, PT, R252, 0xff, PT ;  /* 0x000000fffc00780c */ /* 0x000fc60003f04270 */
[----:B------:R2:W-:Y:S01]  /*97c0*/  LDGSTS.E [R82+0x1f200], desc[UR26][R146.64], !P4 ;  /* 0x1f20000092527fae */ /* 0x0005e2000e1a101a */
[----:B------:R-:W-:Y:S01]  /*97d0*/  SEL R0, R0, RZ, P0 ;  /* 0x000000ff00007207 */ /* 0x000fe20000000000 */
[----:B----4-:R-:W4:Y:S01]  /*97e0*/  LDC R88, c[0x0][0x3a0] ;  /* 0x0000e800ff587b82 */ /* 0x010f220000000800 */
[----:B------:R-:W-:Y:S01]  /*97f0*/  ISETP.NE.U32.AND P4, PT, R84, RZ, PT ;  /* 0x000000ff5400720c */ /* 0x000fe20003f85070 */
[----:B------:R-:W-:Y:S01]  /*9800*/  IMAD R84, R2, 0x7d, RZ ;  /* 0x0000007d02547824 */ /* 0x000fe200078e02ff */
[----:B------:R-:W-:Y:S01]  /*9810*/  ISETP.NE.U32.AND P0, PT, R0, RZ, PT ;  /* 0x000000ff0000720c */ /* 0x000fe20003f05070 */
[----:B------:R-:W-:Y:S01]  /*9820*/  IMAD R0, R2, 0x7e, RZ ;  /* 0x0000007e02007824 */ /* 0x000fe200078e02ff */
[----:B------:R3:W-:Y:S01]  /*9830*/  STL.64 [R1+0x670], R148 ;  /* 0x0006709401007387 */ /* 0x0007e20000100a00 */
[C---:B------:R-:W-:Y:S02]  /*9840*/  IMAD.WIDE R152, R84.reuse, 0x4, R144 ;  /* 0x0000000454987825 */ /* 0x040fe400078e0290 */
[----:B------:R-:W1:Y:S01]  /*9850*/  LDC R85, c[0x0][0x3a0] ;  /* 0x0000e800ff557b82 */ /* 0x000e620000000800 */
[----:B------:R3:W-:Y:S01]  /*9860*/  STL.64 [R1+0x6e0], R146 ;  /* 0x0006e09201007387 */ /* 0x0007e20000100a00 */
[----:B------:R-:W-:-:S03]  /*9870*/  IMAD.WIDE R150, R84, 0x4, R142 ;  /* 0x0000000454967825 */ /* 0x000fc600078e028e */
[----:B------:R1:W-:Y:S01]  /*9880*/  LDGSTS.E [R82+0x1f400], desc[UR26][R152.64], !P6 ;  /* 0x1f40000098527fae */ /* 0x0003e2000f1a101a */
[----:B--2---:R-:W-:Y:S01]  /*9890*/  VIADD R84, R87, 0xffffff7f ;  /* 0xffffff7f57547836 */ /* 0x004fe20000000000 */
[----:B------:R-:W-:Y:S01]  /*98a0*/  LOP3.LUT R87, R201, 0x60, RZ, 0xc0, !PT ;  /* 0x00000060c9577812 */ /* 0x000fe200078ec0ff */
[----:B---3--:R-:W-:Y:S01]  /*98b0*/  IMAD.WIDE R148, R0, 0x4, R144 ;  /* 0x0000000400947825 */ /* 0x008fe200078e0290 */
[----:B------:R2:W-:Y:S02]  /*98c0*/  LDGSTS.E [R82+0x1f600], desc[UR26][R150.64], !P6 ;  /* 0x1f60000096527fae */ /* 0x0005e4000f1a101a */
[----:B------:R-:W-:Y:S01]  /*98d0*/  ISETP.GE.U32.AND P6, PT, R84, 0x7fffff00, PT ;  /* 0x7fffff005400780c */ /* 0x000fe20003fc6070 */
[----:B------:R-:W-:Y:S01]  /*98e0*/  IMAD.WIDE R146, R0, 0x4, R142 ;  /* 0x0000000400927825 */ /* 0x000fe200078e028e */
[----:B------:R1:W-:Y:S01]  /*98f0*/  STL.64 [R1+0x688], R152 ;  /* 0x0006889801007387 */ /* 0x0003e20000100a00 */
[----:B----4-:R-:W-:Y:S02]  /*9900*/  IADD3 R84, PT, PT, R88, -0x82, RZ ;  /* 0xffffff7e58547810 */ /* 0x010fe40007ffe0ff */
[C---:B------:R-:W-:Y:S01]  /*9910*/  IMAD R0, R2.reuse, 0x7f, RZ ;  /* 0x0000007f02007824 */ /* 0x040fe200078e02ff */
[----:B------:R2:W-:Y:S01]  /*9920*/  STL.64 [R1+0x6f8], R150 ;  /* 0x0006f89601007387 */ /* 0x0005e20000100a00 */
[----:B------:R-:W-:-:S02]  /*9930*/  IMAD.SHL.U32 R2, R2, 0x80, RZ ;  /* 0x0000008002027824 */ /* 0x000fc400078e00ff */
[C---:B------:R-:W-:Y:S01]  /*9940*/  IMAD.WIDE R88, R0.reuse, 0x4, R144 ;  /* 0x0000000400587825 */ /* 0x040fe200078e0290 */
[----:B------:R3:W-:Y:S03]  /*9950*/  STL.64 [R1+0x6a0], R148 ;  /* 0x0006a09401007387 */ /* 0x0007e60000100a00 */
[----:B------:R-:W-:Y:S01]  /*9960*/  IMAD.WIDE R198, R0, 0x4, R142 ;  /* 0x0000000400c67825 */ /* 0x000fe200078e028e */
[----:B------:R4:W-:Y:S01]  /*9970*/  STL.64 [R1+0x710], R146 ;  /* 0x0007109201007387 */ /* 0x0009e20000100a00 */
[----:B-1----:R-:W1:Y:S01]  /*9980*/  LDC R153, c[0x0][0x3a0] ;  /* 0x0000e800ff997b82 */ /* 0x002e620000000800 */
[----:B--2---:R-:W-:Y:S01]  /*9990*/  MOV R150, R242 ;  /* 0x000000f200967202 */ /* 0x004fe20000000f00 */
[----:B------:R-:W-:Y:S01]  /*99a0*/  IMAD.MOV.U32 R151, RZ, RZ, R243 ;  /* 0x000000ffff977224 */ /* 0x000fe200078e00f3 */
[----:B------:R-:W-:Y:S01]  /*99b0*/  MOV R242, R246 ;  /* 0x000000f600f27202 */ /* 0x000fe20000000f00 */
[----:B------:R-:W-:Y:S01]  /*99c0*/  IMAD.MOV.U32 R243, RZ, RZ, R247 ;  /* 0x000000fffff37224 */ /* 0x000fe200078e00f7 */
[----:B------:R2:W-:Y:S01]  /*99d0*/  STL.64 [R1+0x6b8], R88 ;  /* 0x0006b85801007387 */ /* 0x0005e20000100a00 */
[----:B------:R-:W-:-:S02]  /*99e0*/  IMAD.MOV.U32 R246, RZ, RZ, R248 ;  /* 0x000000fffff67224 */ /* 0x000fc400078e00f8 */
[----:B------:R-:W1:Y:S01]  /*99f0*/  LDC R152, c[0x0][0x3a0] ;  /* 0x0000e800ff987b82 */ /* 0x000e620000000800 */
[----:B------:R-:W-:Y:S01]  /*9a00*/  IMAD.MOV.U32 R247, RZ, RZ, R249 ;  /* 0x000000fffff77224 */ /* 0x000fe200078e00f9 */
[----:B------:R3:W-:Y:S01]  /*9a10*/  LDGSTS.E [R82+0x1f800], desc[UR26][R148.64], !P5 ;  /* 0x1f80000094527fae */ /* 0x0007e2000e9a101a */
[----:B------:R-:W-:-:S03]  /*9a20*/  IMAD.WIDE R244, R2, 0x4, R144 ;  /* 0x0000000402f47825 */ /* 0x000fc600078e0290 */
[----:B------:R-:W2:Y:S01]  /*9a30*/  LDL.LU.64 R248, [R1+0x578] ;  /* 0x0005780001f87983 */ /* 0x000ea20000300a00 */
[----:B------:R-:W-:-:S03]  /*9a40*/  VIADD R0, R86, 0xffffff7d ;  /* 0xffffff7d56007836 */ /* 0x000fc60000000000 */
[----:B------:R-:W2:Y:S04]  /*9a50*/  LDL.LU.64 R144, [R1+0x598] ;  /* 0x0005980001907983 */ /* 0x000ea80000300a00 */
[----:B------:R4:W-:Y:S01]  /*9a60*/  LDGSTS.E [R82+0x1fa00], desc[UR26][R146.64], !P5 ;  /* 0x1fa0000092527fae */ /* 0x0009e2000e9a101a */
[----:B------:R-:W-:Y:S01]  /*9a70*/  ISETP.GE.U32.AND P5, PT, R84, 0x7ffffeff, PT ;  /* 0x7ffffeff5400780c */ /* 0x000fe20003fa6070 */
[----:B------:R-:W-:Y:S01]  /*9a80*/  IMAD.SHL.U32 R84, R201, 0x4, RZ ;  /* 0x00000004c9547824 */ /* 0x000fe200078e00ff */
[----:B---3--:R-:W3:Y:S01]  /*9a90*/  LDC R148, c[0x0][0x3a0] ;  /* 0x0000e800ff947b82 */ /* 0x008ee20000000800 */
[----:B------:R2:W-:Y:S03]  /*9aa0*/  LDGSTS.E [R82+0x1fc00], desc[UR26][R88.64], !P3 ;  /* 0x1fc0000058527fae */ /* 0x0005e6000d9a101a */
[----:B------:R-:W-:Y:S01]  /*9ab0*/  LOP3.LUT R84, R84, 0x7c, RZ, 0xc0, !PT ;  /* 0x0000007c54547812 */ /* 0x000fe200078ec0ff */
[----:B------:R-:W-:Y:S01]  /*9ac0*/  LDGSTS.E [R82+0x1fe00], desc[UR26][R198.64], !P3 ;  /* 0x1fe00000c6527fae */ /* 0x000fe2000d9a101a */
[----:B------:R-:W-:Y:S01]  /*9ad0*/  ISETP.GE.U32.AND P3, PT, R0, 0x7ffffefe, PT ;  /* 0x7ffffefe0000780c */ /* 0x000fe20003f66070 */
[----:B------:R-:W-:Y:S01]  /*9ae0*/  IMAD.WIDE R154, R2, 0x4, R154 ;  /* 0x00000004029a7825 */ /* 0x000fe200078e029a */
[----:B------:R-:W1:Y:S01]  /*9af0*/  LDC R149, c[0x0][0x3a0] ;  /* 0x0000e800ff957b82 */ /* 0x000e620000000800 */
[----:B------:R-:W0:Y:S02]  /*9b00*/  LDGDEPBAR ;  /* 0x00000000000079af */ /* 0x000e240000000000 */
[----:B------:R-:W-:-:S04]  /*9b10*/  IMAD R84, R87, 0x100, R84 ;  /* 0x0000010057547824 */ /* 0x000fc800078e0254 */
[C---:B------:R-:W-:Y:S01]  /*9b20*/  VIADD R201, R84.reuse, UR7 ;  /* 0x0000000754c97c36 */ /* 0x040fe20008000000 */
[----:B------:R-:W-:Y:S01]  /*9b30*/  LOP3.LUT R91, R84, 0x10, RZ, 0x3c, !PT ;  /* 0x00000010545b7812 */ /* 0x000fe200078e3cff */
[----:B------:R-:W-:Y:S01]  /*9b40*/  IMAD.WIDE R142, R2, 0x4, R142 ;  /* 0x00000004028e7825 */ /* 0x000fe200078e028e */
[----:B------:R1:W-:Y:S01]  /*9b50*/  STL.64 [R1+0x828], R244 ;  /* 0x000828f401007387 */ /* 0x0003e20000100a00 */
[----:B----4-:R-:W4:Y:S03]  /*9b60*/  LDC R147, c[0x0][0x3a0] ;  /* 0x0000e800ff937b82 */ /* 0x010f260000000800 */
[----:B------:R-:W-:Y:S01]  /*9b70*/  LDGSTS.E [R201+0x40000], desc[UR26][R40.64], P4 ;  /* 0x4000000028c97fae */ /* 0x000fe2000a1a101a */
[----:B------:R-:W-:-:S03]  /*9b80*/  IADD3 R91, PT, PT, R91, UR7, RZ ;  /* 0x000000075b5b7c10 */ /* 0x000fc6000fffe0ff */
[----:B------:R-:W-:Y:S01]  /*9b90*/  LDGSTS.E [R201+0x40400], desc[UR26][R48.64], P4 ;  /* 0x4040000030c97fae */ /* 0x000fe2000a1a101a */
[----:B------:R-:W-:Y:S01]  /*9ba0*/  IMAD.WIDE R238, R2, 0x4, R238 ;  /* 0x0000000402ee7825 */ /* 0x000fe200078e02ee */
[----:B------:R-:W1:Y:S02]  /*9bb0*/  LDC R146, c[0x0][0x3a0] ;  /* 0x0000e800ff927b82 */ /* 0x000e640000000800 */
[----:B------:R-:W-:Y:S01]  /*9bc0*/  LDGSTS.E [R201+0x40800], desc[UR26][R50.64], P4 ;  /* 0x4080000032c97fae */ /* 0x000fe2000a1a101a */
[----:B------:R-:W-:-:S03]  /*9bd0*/  LOP3.LUT R90, R84, 0x20, RZ, 0x3c, !PT ;  /* 0x00000020545a7812 */ /* 0x000fc600078e3cff */
[----:B------:R-:W-:Y:S04]  /*9be0*/  LDGSTS.E [R201+0x40c00], desc[UR26][R52.64], P4 ;  /* 0x40c0000034c97fae */ /* 0x000fe8000a1a101a */
[----:B------:R-:W-:Y:S04]  /*9bf0*/  LDGSTS.E [R201+0x41000], desc[UR26][R54.64], P4 ;  /* 0x4100000036c97fae */ /* 0x000fe8000a1a101a */
[----:B------:R-:W-:Y:S04]  /*9c00*/  LDGSTS.E [R201+0x41400], desc[UR26][R56.64], P4 ;  /* 0x4140000038c97fae */ /* 0x000fe8000a1a101a */
[----:B------:R-:W-:Y:S04]  /*9c10*/  LDGSTS.E [R201+0x41800], desc[UR26][R58.64], P4 ;  /* 0x418000003ac97fae */ /* 0x000fe8000a1a101a */
[----:B------:R-:W-:Y:S01]  /*9c20*/  LDGSTS.E [R201+0x41c00], desc[UR26][R60.64], P4 ;  /* 0x41c000003cc97fae */ /* 0x000fe2000a1a101a */
[----:B------:R-:W-:-:S03]  /*9c30*/  VIADD R90, R90, UR7 ;  /* 0x000000075a5a7c36 */ /* 0x000fc60008000000 */
[----:B------:R-:W-:Y:S04]  /*9c40*/  LDGSTS.E [R91+0x40080], desc[UR26][R62.64], P4 ;  /* 0x400800003e5b7fae */ /* 0x000fe8000a1a101a */
[----:B------:R-:W-:Y:S04]  /*9c50*/  LDGSTS.E [R91+0x40480], desc[UR26][R64.64], P4 ;  /* 0x40480000405b7fae */ /* 0x000fe8000a1a101a */
[----:B------:R-:W-:Y:S01]  /*9c60*/  LDGSTS.E [R91+0x40880], desc[UR26][R66.64], P4 ;  /* 0x40880000425b7fae */ /* 0x000fe2000a1a101a */
[----:B--2---:R-:W-:-:S03]  /*9c70*/  LOP3.LUT R89, R84, 0x30, RZ, 0x3c, !PT ;  /* 0x0000003054597812 */ /* 0x004fc600078e3cff */
        /* <DEDUP_REMOVED lines=18> */
[----:B------:R-:W-:Y:S04]  /*9da0*/  LDGSTS.E [R89+0x40980], desc[UR26][R108.64], P4 ;  /* 0x409800006c597fae */ /* 0x000fe8000a1a101a */
[----:B------:R-:W-:Y:S01]  /*9db0*/  LDGSTS.E [R89+0x40d80], desc[UR26][R110.64], P4 ;  /* 0x40d800006e597fae */ /* 0x000fe2000a1a101a */
[----:B------:R-:W-:-:S03]  /*9dc0*/  LOP3.LUT R87, R84, 0x50, RZ, 0x3c, !PT ;  /* 0x0000005054577812 */ /* 0x000fc600078e3cff */
[----:B------:R-:W-:Y:S04]  /*9dd0*/  LDGSTS.E [R89+0x41180], desc[UR26][R112.64], P4 ;  /* 0x4118000070597fae */ /* 0x000fe8000a1a101a */
[----:B------:R-:W-:Y:S04]  /*9de0*/  LDGSTS.E [R89+0x41580], desc[UR26][R114.64], P4 ;  /* 0x4158000072597fae */ /* 0x000fe8000a1a101a */
[----:B------:R-:W-:Y:S04]  /*9df0*/  LDGSTS.E [R89+0x41980], desc[UR26][R116.64], P4 ;  /* 0x4198000074597fae */ /* 0x000fe8000a1a101a */
[----:B------:R-:W-:Y:S01]  /*9e00*/  LDGSTS.E [R89+0x41d80], desc[UR26][R118.64], P4 ;  /* 0x41d8000076597fae */ /* 0x000fe2000a1a101a */
[----:B------:R-:W-:-:S03]  /*9e10*/  IADD3 R87, PT, PT, R87, UR7, RZ ;  /* 0x0000000757577c10 */ /* 0x000fc6000fffe0ff */
        /* <DEDUP_REMOVED lines=11> */
[----:B------:R-:W-:Y:S01]  /*9ed0*/  LDGSTS.E [R87+0x40680], desc[UR26][R138.64], P4 ;  /* 0x406800008a577fae */ /* 0x000fe2000a1a101a */
[----:B------:R-:W-:-:S03]  /*9ee0*/  VIADD R0, R85, 0xffffff7c ;  /* 0xffffff7c55007836 */ /* 0x000fc60000000000 */
        /* <DEDUP_REMOVED lines=24> */
[----:B------:R-:W0:Y:S01]  /*a070*/  LDGDEPBAR ;  /* 0x00000000000079af */ /* 0x000e220000000000 */
[----:B------:R-:W-:Y:S06]  /*a080*/  BAR.SYNC.DEFER_BLOCKING 0x0 ;  /* 0x0000000000007b1d */ /* 0x000fec0000010000 */
[----:B------:R-:W-:Y:S01]  /*a090*/  STL.64 [R1+0x830], R154 ;  /* 0x0008309a01007387 */ /* 0x000fe20000100a00 */
[----:B------:R-:W-:-:S03]  /*a0a0*/  IMAD.WIDE R144, R2, 0x4, R144 ;  /* 0x0000000402907825 */ /* 0x000fc600078e0290 */
[----:B------:R2:W-:Y:S04]  /*a0b0*/  STL.64 [R1+0x820], R142 ;  /* 0x0008208e01007387 */ /* 0x0005e80000100a00 */
[----:B------:R1:W-:Y:S04]  /*a0c0*/  STL.64 [R1+0xc58], R144 ;  /* 0x000c589001007387 */ /* 0x0003e80000100a00 */
[----:B------:R-:W-:Y:S01]  /*a0d0*/  @!PT LDS RZ, [RZ] ;  /* 0x00000000fffff984 */ /* 0x000fe20000000800 */
[----:B------:R-:W-:Y:S01]  /*a0e0*/  @!PT LDS RZ, [RZ] ;  /* 0x00000000fffff984 */ /* 0x000fe20000000800 */
[----:B------:R-:W-:Y:S01]  /*a0f0*/  @!PT LDS RZ, [RZ] ;  /* 0x00000000fffff984 */ /* 0x000fe20000000800 */
[----:B------:R1:W-:Y:S01]  /*a100*/  LDGSTS.E [R82+0x20000], desc[UR26][R244.64], !P6 ;  /* 0x20000000f4527fae */ /* 0x0003e2000f1a101a */
[----:B------:R-:W-:-:S03]  /*a110*/  ISETP.GE.U32.AND P4, PT, R0, 0x7ffffefd, PT ;  /* 0x7ffffefd0000780c */ /* 0x000fc60003f86070 */
[----:B------:R2:W-:Y:S01]  /*a120*/  LDGSTS.E [R82+0x20200], desc[UR26][R142.64], !P6 ;  /* 0x202000008e527fae */ /* 0x0005e2000f1a101a */
[----:B-1----:R-:W-:-:S03]  /*a130*/  IMAD.MOV.U32 R244, RZ, RZ, R250 ;  /* 0x000000fffff47224 */ /* 0x002fc600078e00fa */
[----:B------:R1:W-:Y:S01]  /*a140*/  LDGSTS.E [R82+0x20400], desc[UR26][R154.64], !P5 ;  /* 0x204000009a527fae */ /* 0x0003e2000e9a101a */
[----:B------:R-:W-:Y:S01]  /*a150*/  IMAD.MOV.U32 R245, RZ, RZ, R251 ;  /* 0x000000fffff57224 */ /* 0x000fe200078e00fb */
[----:B---3--:R-:W-:Y:S01]  /*a160*/  IADD3 R148, PT, PT, R148, -0x85, RZ ;  /* 0xffffff7b94947810 */ /* 0x008fe20007ffe0ff */
[----:B------:R-:W-:Y:S01]  /*a170*/  VIADD R0, R153, 0xffffff7a ;  /* 0xffffff7a99007836 */ /* 0x000fe20000000000 */
[----:B------:R-:W3:Y:S01]  /*a180*/  LDL.LU.64 R250, [R1+0x558] ;  /* 0x0005580001fa7983 */ /* 0x000ee20000300a00 */
[----:B--2---:R-:W-:Y:S01]  /*a190*/  IADD3 R142, PT, PT, R152, -0x87, RZ ;  /* 0xffffff79988e7810 */ /* 0x004fe20007ffe0ff */
[C---:B------:R-:W-:Y:S01]  /*a1a0*/  IMAD.WIDE R152, R2.reuse, 0x4, R240 ;  /* 0x0000000402987825 */ /* 0x040fe200078e02f0 */
[----:B------:R-:W2:Y:S01]  /*a1b0*/  LDC R143, c[0x0][0x3a0] ;  /* 0x0000e800ff8f7b82 */ /* 0x000ea20000000800 */
[----:B------:R4:W-:Y:S02]  /*a1c0*/  LDGSTS.E [R82+0x20600], desc[UR26][R144.64], !P5 ;  /* 0x2060000090527fae */ /* 0x0009e4000e9a101a */
[----:B-1----:R-:W-:-:S02]  /*a1d0*/  IMAD.WIDE R154, R2, 0x4, R150 ;  /* 0x00000004029a7825 */ /* 0x002fc400078e0296 */
[----:B------:R1:W-:Y:S01]  /*a1e0*/  STL.64 [R1+0x818], R238 ;  /* 0x000818ee01007387 */ /* 0x0003e20000100a00 */
[----:B------:R-:W-:Y:S01]  /*a1f0*/  ISETP.GE.U32.AND P6, PT, R148, 0x7ffffefc, PT ;  /* 0x7ffffefc9400780c */ /* 0x000fe20003fc6070 */
[C---:B------:R-:W-:Y:S02]  /*a200*/  IMAD.WIDE R242, R2.reuse, 0x4, R242 ;  /* 0x0000000402f27825 */ /* 0x040fe400078e02f2 */
[----:B------:R1:W-:Y:S01]  /*a210*/  STL.64 [R1+0xc40], R154 ;  /* 0x000c409a01007387 */ /* 0x0003e20000100a00 */
[----:B------:R-:W2:Y:S01]  /*a220*/  LDC R148, c[0x0][0x3a0] ;  /* 0x0000e800ff947b82 */ /* 0x000ea20000000800 */
[C---:B----4-:R-:W-:Y:S02]  /*a230*/  IMAD.WIDE R144, R2.reuse, 0x4, R248 ;  /* 0x0000000402907825 */ /* 0x050fe400078e02f8 */
[----:B------:R-:W4:Y:S04]  /*a240*/  LDL.LU.64 R240, [R1+0x550] ;  /* 0x0005500001f07983 */ /* 0x000f280000300a00 */
[----:B------:R-:W2:Y:S01]  /*a250*/  LDL.LU.64 R150, [R1+0x548] ;  /* 0x0005480001967983 */ /* 0x000ea20000300a00 */
[----:B------:R-:W-:-:S03]  /*a260*/  IMAD.WIDE R246, R2, 0x4, R246 ;  /* 0x0000000402f67825 */ /* 0x000fc600078e02f6 */
[----:B------:R3:W-:Y:S04]  /*a270*/  STL.64 [R1+0x810], R152 ;  /* 0x0008109801007387 */ /* 0x0007e80000100a00 */
[----:B------:R-:W-:Y:S04]  /*a280*/  LDGSTS.E [R82+0x20800], desc[UR26][R238.64], !P3 ;  /* 0x20800000ee527fae */ /* 0x000fe8000d9a101a */
[----:B------:R3:W-:Y:S04]  /*a290*/  STL.64 [R1+0xc38], R144 ;  /* 0x000c389001007387 */ /* 0x0007e80000100a00 */
[----:B------:R1:W-:Y:S04]  /*a2a0*/  LDGSTS.E [R82+0x20a00], desc[UR26][R154.64], !P3 ;  /* 0x20a000009a527fae */ /* 0x0003e8000d9a101a */
[----:B-1----:R-:W2:Y:S04]  /*a2b0*/  LDL.LU.64 R238, [R1+0x540] ;  /* 0x0005400001ee7983 */ /* 0x002ea80000300a00 */
[----:B------:R-:W2:Y:S04]  /*a2c0*/  LDL.LU.64 R248, [R1+0x538] ;  /* 0x0005380001f87983 */ /* 0x000ea80000300a00 */
[----:B------:R3:W-:Y:S01]  /*a2d0*/  LDGSTS.E [R82+0x20c00], desc[UR26][R152.64], !P4 ;  /* 0x20c0000098527fae */ /* 0x0007e2000e1a101a */
[----:B------:R-:W-:-:S03]  /*a2e0*/  IMAD.WIDE R154, R2, 0x4, R244 ;  /* 0x00000004029a7825 */ /* 0x000fc600078e02f4 */
[----:B------:R1:W-:Y:S04]  /*a2f0*/  STL.64 [R1+0x808], R242 ;  /* 0x000808f201007387 */ /* 0x0003e80000100a00 */
[----:B------:R1:W-:Y:S04]  /*a300*/  STL.64 [R1+0xc28], R246 ;  /* 0x000c28f601007387 */ /* 0x0003e80000100a00 */
[----:B------:R-:W2:Y:S04]  /*a310*/  LDL.LU.64 R244, [R1+0x530] ;  /* 0x0005300001f47983 */ /* 0x000ea80000300a00 */
[----:B------:R1:W-:Y:S04]  /*a320*/  LDGSTS.E [R82+0x20e00], desc[UR26][R144.64], !P4 ;  /* 0x20e0000090527fae */ /* 0x0003e8000e1a101a */
[----:B------:R-:W-:Y:S04]  /*a330*/  LDGSTS.E [R82+0x21000], desc[UR26][R242.64], !P6 ;  /* 0x21000000f2527fae */ /* 0x000fe8000f1a101a */
[----:B------:R-:W-:Y:S01]  /*a340*/  LDGSTS.E [R82+0x21200], desc[UR26][R246.64], !P6 ;  /* 0x21200000f6527fae */ /* 0x000fe2000f1a101a */
[----:B------:R-:W-:Y:S01]  /*a350*/  ISETP.GE.U32.AND P5, PT, R0, 0x7ffffefb, PT ;  /* 0x7ffffefb0000780c */ /* 0x000fe20003fa6070 */
[----:B---3--:R-:W-:Y:S01]  /*a360*/  IMAD.WIDE R152, R2, 0x4, R250 ;  /* 0x0000000402987825 */ /* 0x008fe200078e02fa */
[----:B------:R-:W-:Y:S01]  /*a370*/  ISETP.GE.U32.AND P3, PT, R142, 0x7ffffefa, PT ;  /* 0x7ffffefa8e00780c */ /* 0x000fe20003f66070 */
[----:B------:R-:W3:Y:S01]  /*a380*/  LDL.LU.64 R250, [R1+0x528] ;  /* 0x0005280001fa7983 */ /* 0x000ee20000300a00 */
[----:B-1----:R-:W1:Y:S03]  /*a390*/  LDC R144, c[0x0][0x3a0] ;  /* 0x0000e800ff907b82 */ /* 0x002e660000000800 */
[----:B------:R2:W-:Y:S04]  /*a3a0*/  STL.64 [R1+0x800], R154 ;  /* 0x0008009a01007387 */ /* 0x0005e80000100a00 */
[----:B------:R2:W-:Y:S01]  /*a3b0*/  STL.64 [R1+0xc20], R152 ;  /* 0x000c209801007387 */ /* 0x0005e20000100a00 */
[----:B------:R-:W1:Y:S03]  /*a3c0*/  LDC R145, c[0x0][0x3a0] ;  /* 0x0000e800ff917b82 */ /* 0x000e660000000800 */
[----:B------:R-:W3:Y:S04]  /*a3d0*/  LDL.LU.64 R242, [R1+0x520] ;  /* 0x0005200001f27983 */ /* 0x000ee80000300a00 */
[----:B------:R-:W3:Y:S01]  /*a3e0*/  LDL.LU.64 R246, [R1+0x518] ;  /* 0x0005180001f67983 */ /* 0x000ee20000300a00 */
[----:B------:R-:W-:-:S02]  /*a3f0*/  VIADD R0, R147, 0xffffff78 ;  /* 0xffffff7893007836 */ /* 0x000fc40000000000 */
[----:B----4-:R-:W-:Y:S01]  /*a400*/  IMAD.WIDE R240, R2, 0x4, R240 ;  /* 0x0000000402f07825 */ /* 0x010fe200078e02f0 */
[----:B------:R4:W-:Y:S01]  /*a410*/  LDGSTS.E [R82+0x21400], desc[UR26][R154.64], !P5 ;  /* 0x214000009a527fae */ /* 0x0009e2000e9a101a */
[----:B------:R-:W1:Y:S01]  /*a420*/  LDC R147, c[0x0][0x3a0] ;  /* 0x0000e800ff937b82 */ /* 0x000e620000000800 */
[----:B------:R-:W-:Y:S01]  /*a430*/  ISETP.GE.U32.AND P4, PT, R0, 0x7ffffef9, PT ;  /* 0x7ffffef90000780c */ /* 0x000fe20003f86070 */
[----:B------:R-:W-:Y:S01]  /*a440*/  VIADD R0, R146, 0xffffff76 ;  /* 0xffffff7692007836 */ /* 0x000fe20000000000 */
[----:B------:R2:W-:Y:S01]  /*a450*/  LDGSTS.E [R82+0x21600], desc[UR26][R152.64], !P5 ;  /* 0x2160000098527fae */ /* 0x0005e2000e9a101a */
[----:B------:R-:W-:-:S03]  /*a460*/  VIADD R142, R149, 0xffffff77 ;  /* 0xffffff77958e7836 */ /* 0x000fc60000000000 */
[----:B------:R-:W-:Y:S01]  /*a470*/  ISETP.GE.U32.AND P5, PT, R0, 0x7ffffef7, PT ;  /* 0x7ffffef70000780c */ /* 0x000fe20003fa6070 */
[----:B--2---:R-:W-:Y:S02]  /*a480*/  VIADD R0, R148, 0xffffff74 ;  /* 0xffffff7494007836 */ /* 0x004fe40000000000 */
[----:B----4-:R-:W-:Y:S01]  /*a490*/  IMAD.WIDE R154, R2, 0x4, R150 ;  /* 0x00000004029a7825 */ /* 0x010fe200078e0296 */
[----:B------:R2:W-:Y:S01]  /*a4a0*/  STL.64 [R1+0x7f8], R240 ;  /* 0x0007f8f001007387 */ /* 0x0005e20000100a00 */
[----:B------:R-:W-:Y:S01]  /*a4b0*/  ISETP.GE.U32.AND P6, PT, R142, 0x7ffffef8, PT ;  /* 0x7ffffef88e00780c */ /* 0x000fe20003fc6070 */
[----:B------:R-:W4:Y:S02]  /*a4c0*/  LDC R146, c[0x0][0x3a0] ;  /* 0x0000e800ff927b82 */ /* 0x000f240000000800 */
[----:B------:R-:W-:Y:S01]  /*a4d0*/  STL.64 [R1+0xc10], R154 ;  /* 0x000c109a01007387 */ /* 0x000fe20000100a00 */
[----:B------:R-:W-:-:S03]  /*a4e0*/  IMAD.WIDE R152, R2, 0x4, R238 ;  /* 0x0000000402987825 */ /* 0x000fc600078e02ee */
[----:B------:R-:W4:Y:S01]  /*a4f0*/  LDL.LU.64 R150, [R1+0x510] ;  /* 0x0005100001967983 */ /* 0x000f220000300a00 */
[----:B------:R-:W-:-:S03]  /*a500*/  IMAD.WIDE R148, R2, 0x4, R248 ;  /* 0x0000000402947825 */ /* 0x000fc600078e02f8 */
[----:B------:R-:W4:Y:S04]  /*a510*/  LDL.LU.64 R238, [R1+0x508] ;  /* 0x0005080001ee7983 */ /* 0x000f280000300a00 */
[----:B------:R-:W-:Y:S04]  /*a520*/  STL.64 [R1+0x7f0], R152 ;  /* 0x0007f09801007387 */ /* 0x000fe80000100a00 */
[----:B------:R-:W-:Y:S04]  /*a530*/  LDGSTS.E [R82+0x21800], desc[UR26][R240.64], !P3 ;  /* 0x21800000f0527fae */ /* 0x000fe8000d9a101a */
[----:B------:R1:W-:Y:S01]  /*a540*/  STL.64 [R1+0xc00], R148 ;  /* 0x000c009401007387 */ /* 0x0003e20000100a00 */
[----:B------:R-:W-:-:S03]  /*a550*/  IMAD.WIDE R244, R2, 0x4, R244 ;  /* 0x0000000402f47825 */ /* 0x000fc600078e02f4 */
[----:B------:R-:W-:Y:S04]  /*a560*/  LDGSTS.E [R82+0x21a00], desc[UR26][R154.64], !P3 ;  /* 0x21a000009a527fae */ /* 0x000fe8000d9a101a */
[----:B--2---:R-:W2:Y:S04]  /*a570*/  LDL.LU.64 R240, [R1+0x500] ;  /* 0x0005000001f07983 */ /* 0x004ea80000300a00 */
[----:B------:R-:W2:Y:S04]  /*a580*/  LDL.LU.64 R248, [R1+0x4f8] ;  /* 0x0004f80001f87983 */ /* 0x000ea80000300a00 */
[----:B------:R-:W-:Y:S04]  /*a590*/  LDGSTS.E [R82+0x21c00], desc[UR26][R152.64], !P4 ;  /* 0x21c0000098527fae */ /* 0x000fe8000e1a101a */
[----:B------:R1:W-:Y:S04]  /*a5a0*/  STL.64 [R1+0x7e8], R244 ;  /* 0x0007e8f401007387 */ /* 0x0003e80000100a00 */
[----:B------:R1:W-:Y:S04]  /*a5b0*/  LDGSTS.E [R82+0x21e00], desc[UR26][R148.64], !P4 ;  /* 0x21e0000094527fae */ /* 0x0003e8000e1a101a */
[----:B------:R-:W-:Y:S01]  /*a5c0*/  LDGSTS.E [R82+0x22000], desc[UR26][R244.64], !P6 ;  /* 0x22000000f4527fae */ /* 0x000fe2000f1a101a */
[C---:B---3--:R-:W-:Y:S01]  /*a5d0*/  IMAD.WIDE R250, R2.reuse, 0x4, R250 ;  /* 0x0000000402fa7825 */ /* 0x048fe200078e02fa */
[----:B-1----:R-:W1:Y:S04]  /*a5e0*/  LDC R148, c[0x0][0x3a0] ;  /* 0x0000e800ff947b82 */ /* 0x002e680000000800 */
[----:B------:R3:W-:Y:S04]  /*a5f0*/  STL.64 [R1+0xbf8], R250 ;  /* 0x000bf8fa01007387 */ /* 0x0007e80000100a00 */
[----:B------:R-:W-:Y:S01]  /*a600*/  LDGSTS.E [R82+0x22200], desc[UR26][R250.64], !P6 ;  /* 0x22200000fa527fae */ /* 0x000fe2000f1a101a */
[----:B------:R-:W-:-:S04]  /*a610*/  IMAD.WIDE R154, R2, 0x4, R242 ;  /* 0x00000004029a7825 */ /* 0x000fc800078e02f2 */
[----:B------:R-:W-:Y:S01]  /*a620*/  IMAD.WIDE R152, R2, 0x4, R246 ;  /* 0x0000000402987825 */ /* 0x000fe200078e02f6 */
[----:B------:R-:W-:Y:S01]  /*a630*/  IADD3 R142, PT, PT, R143, -0x8b, RZ ;  /* 0xffffff758f8e7810 */ /* 0x000fe20007ffe0ff */
[----:B------:R-:W2:Y:S01]  /*a640*/  LDL.LU.64 R246, [R1+0x4f0] ;  /* 0x0004f00001f67983 */ /* 0x000ea20000300a00 */
[----:B------:R-:W-:Y:S01]  /*a650*/  ISETP.GE.U32.AND P4, PT, R0, 0x7ffffef5, PT ;  /* 0x7ffffef50000780c */ /* 0x000fe20003f86070 */
[----:B------:R-:W1:Y:S02]  /*a660*/  LDC R143, c[0x0][0x3a0] ;  /* 0x0000e800ff8f7b82 */ /* 0x000e640000000800 */
[----:B------:R-:W2:Y:S04]  /*a670*/  LDL.LU.64 R242, [R1+0x4e8] ;  /* 0x0004e80001f27983 */ /* 0x000ea80000300a00 */
[----:B------:R2:W-:Y:S04]  /*a680*/  STL.64 [R1+0x7e0], R154 ;  /* 0x0007e09a01007387 */ /* 0x0005e80000100a00 */
[----:B------:R1:W-:Y:S04]  /*a690*/  STL.64 [R1+0xbe8], R152 ;  /* 0x000be89801007387 */ /* 0x0003e80000100a00 */
[----:B------:R-:W2:Y:S04]  /*a6a0*/  LDL.LU.64 R244, [R1+0x4e0] ;  /* 0x0004e00001f47983 */ /* 0x000ea80000300a00 */
[----:B---3--:R-:W3:Y:S01]  /*a6b0*/  LDL.LU.64 R250, [R1+0x4d8] ;  /* 0x0004d80001fa7983 */ /* 0x008ee20000300a00 */
[----:B------:R-:W-:Y:S01]  /*a6c0*/  ISETP.GE.U32.AND P3, PT, R142, 0x7ffffef6, PT ;  /* 0x7ffffef68e00780c */ /* 0x000fe20003f66070 */
[----:B----4-:R-:W-:-:S02]  /*a6d0*/  IMAD.WIDE R150, R2, 0x4, R150 ;  /* 0x0000000402967825 */ /* 0x010fc400078e0296 */
[----:B------:R2:W-:Y:S02]  /*a6e0*/  LDGSTS.E [R82+0x22400], desc[UR26][R154.64], !P5 ;  /* 0x224000009a527fae */ /* 0x0005e4000e9a101a */
[----:B------:R-:W-:Y:S02]  /*a6f0*/  IMAD.WIDE R238, R2, 0x4, R238 ;  /* 0x0000000402ee7825 */ /* 0x000fe400078e02ee */
[----:B------:R1:W-:Y:S02]  /*a700*/  LDGSTS.E [R82+0x22600], desc[UR26][R152.64], !P5 ;  /* 0x2260000098527fae */ /* 0x0003e4000e9a101a */
[----:B------:R-:W-:Y:S02]  /*a710*/  VIADD R142, R144, 0xffffff73 ;  /* 0xffffff73908e7836 */ /* 0x000fe40000000000 */
[----:B------:R-:W-:Y:S01]  /*a720*/  VIADD R0, R147, 0xffffff72 ;  /* 0xffffff7293007836 */ /* 0x000fe20000000000 */
[----:B------:R4:W-:Y:S01]  /*a730*/  STL.64 [R1+0x7d8], R150 ;  /* 0x0007d89601007387 */ /* 0x0009e20000100a00 */
[----:B------:R-:W2:Y:S01]  /*a740*/  LDC R147, c[0x0][0x3a0] ;  /* 0x0000e800ff937b82 */ /* 0x000ea20000000800 */
[----:B------:R-:W-:-:S02]  /*a750*/  ISETP.GE.U32.AND P6, PT, R142, 0x7ffffef4, PT ;  /* 0x7ffffef48e00780c */ /* 0x000fc40003fc6070 */
[----:B------:R1:W-:Y:S01]  /*a760*/  STL.64 [R1+0xbe0], R238 ;  /* 0x000be0ee01007387 */ /* 0x0003e20000100a00 */
[----:B------:R-:W-:Y:S01]  /*a770*/  ISETP.GE.U32.AND P5, PT, R0, 0x7ffffef3, PT ;  /* 0x7ffffef30000780c */ /* 0x000fe20003fa6070 */
[----:B------:R-:W-:Y:S02]  /*a780*/  VIADD R0, R146, 0xffffff70 ;  /* 0xffffff7092007836 */ /* 0x000fe40000000000 */
[----:B------:R-:W-:Y:S01]  /*a790*/  LDGSTS.E [R82+0x22800], desc[UR26][R150.64], !P3 ;  /* 0x2280000096527fae */ /* 0x000fe2000d9a101a */
[----:B--2---:R-:W-:-:S03]  /*a7a0*/  IMAD.WIDE R154, R2, 0x4, R240 ;  /* 0x00000004029a7825 */ /* 0x004fc600078e02f0 */
[----:B------:R-:W-:Y:S01]  /*a7b0*/  LDGSTS.E [R82+0x22a00], desc[UR26][R238.64], !P3 ;  /* 0x22a00000ee527fae */ /* 0x000fe2000d9a101a */
[----:B-1----:R-:W-:-:S03]  /*a7c0*/  IMAD.WIDE R152, R2, 0x4, R248 ;  /* 0x0000000402987825 */ /* 0x002fc600078e02f8 */
[----:B------:R-:W2:Y:S01]  /*a7d0*/  LDL.LU.64 R240, [R1+0x4d0] ;  /* 0x0004d00001f07983 */ /* 0x000ea20000300a00 */
[----:B------:R-:W-:-:S03]  /*a7e0*/  IMAD.WIDE R246, R2, 0x4, R246 ;  /* 0x0000000402f67825 */ /* 0x000fc600078e02f6 */
[----:B------:R-:W2:Y:S01]  /*a7f0*/  LDL.LU.64 R248, [R1+0x4c8] ;  /* 0x0004c80001f87983 */ /* 0x000ea20000300a00 */
[----:B------:R-:W-:Y:S01]  /*a800*/  IADD3 R142, PT, PT, R145, -0x8f, RZ ;  /* 0xffffff71918e7810 */ /* 0x000fe20007ffe0ff */
[----:B------:R-:W1:Y:S02]  /*a810*/  LDC R144, c[0x0][0x3a0] ;  /* 0x0000e800ff907b82 */ /* 0x000e640000000800 */
[----:B------:R3:W-:Y:S04]  /*a820*/  STL.64 [R1+0x7d0], R154 ;  /* 0x0007d09a01007387 */ /* 0x0007e80000100a00 */
[----:B------:R3:W-:Y:S02]  /*a830*/  STL.64 [R1+0xbd0], R152 ;  /* 0x000bd09801007387 */ /* 0x0007e40000100a00 */
[----:B------:R-:W1:Y:S02]  /*a840*/  LDC R146, c[0x0][0x3a0] ;  /* 0x0000e800ff927b82 */ /* 0x000e640000000800 */
[----:B----4-:R-:W4:Y:S04]  /*a850*/  LDL.LU.64 R150, [R1+0x4c0] ;  /* 0x0004c00001967983 */ /* 0x010f280000300a00 */
[----:B------:R3:W-:Y:S02]  /*a860*/  LDGSTS.E [R82+0x22c00], desc[UR26][R154.64], !P4 ;  /* 0x22c000009a527fae */ /* 0x0007e4000e1a101a */
[----:B------:R-:W1:Y:S02]  /*a870*/  LDC R145, c[0x0][0x3a0] ;  /* 0x0000e800ff917b82 */ /* 0x000e640000000800 */
[----:B------:R-:W4:Y:S04]  /*a880*/  LDL.LU.64 R238, [R1+0x4b8] ;  /* 0x0004b80001ee7983 */ /* 0x000f280000300a00 */
[----:B------:R3:W-:Y:S01]  /*a890*/  LDGSTS.E [R82+0x22e00], desc[UR26][R152.64], !P4 ;  /* 0x22e0000098527fae */ /* 0x0007e2000e1a101a */
[----:B------:R-:W-:Y:S01]  /*a8a0*/  ISETP.GE.U32.AND P4, PT, R0, 0x7ffffef1, PT ;  /* 0x7ffffef10000780c */ /* 0x000fe20003f86070 */
[----:B---3--:R-:W-:-:S02]  /*a8b0*/  IMAD.WIDE R154, R2, 0x4, R242 ;  /* 0x00000004029a7825 */ /* 0x008fc400078e02f2 */
[----:B------:R3:W-:Y:S02]  /*a8c0*/  STL.64 [R1+0x7c8], R246 ;  /* 0x0007c8f601007387 */ /* 0x0007e40000100a00 */
[----:B------:R-:W-:Y:S02]  /*a8d0*/  VIADD R0, R148, 0xffffff6e ;  /* 0xffffff6e94007836 */ /* 0x000fe40000000000 */
        /* <DEDUP_REMOVED lines=8> */
[----:B------:R-:W-:Y:S01]  /*a960*/  ISETP.GE.U32.AND P3, PT, R142, 0x7ffffef2, PT ;  /* 0x7ffffef28e00780c */ /* 0x000fe20003f66070 */
[----:B--2---:R-:W-:-:S02]  /*a970*/  IMAD.WIDE R240, R2, 0x4, R240 ;  /* 0x0000000402f07825 */ /* 0x004fc400078e02f0 */
[----:B------:R-:W-:Y:S04]  /*a980*/  LDGSTS.E [R82+0x23200], desc[UR26][R154.64], !P6 ;  /* 0x232000009a527fae */ /* 0x000fe8000f1a101a */
[----:B---3--:R-:W2:Y:S04]  /*a990*/  LDL.LU.64 R246, [R1+0x4a0] ;  /* 0x0004a00001f67983 */ /* 0x008ea80000300a00 */
[----:B------:R-:W3:Y:S01]  /*a9a0*/  LDL.LU.64 R250, [R1+0x498] ;  /* 0x0004980001fa7983 */ /* 0x000ee20000300a00 */
[----:B------:R-:W-:Y:S02]  /*a9b0*/  VIADD R142, R143, 0xffffff6f ;  /* 0xffffff6f8f8e7836 */ /* 0x000fe40000000000 */
[----:B------:R-:W1:Y:S01]  /*a9c0*/  LDC R143, c[0x0][0x3a0] ;  /* 0x0000e800ff8f7b82 */ /* 0x000e620000000800 */
[----:B------:R-:W-:Y:S04]  /*a9d0*/  LDGSTS.E [R82+0x23400], desc[UR26][R152.64], !P5 ;  /* 0x2340000098527fae */ /* 0x000fe8000e9a101a */
[----:B------:R1:W-:Y:S01]  /*a9e0*/  STL.64 [R1+0x7b8], R240 ;  /* 0x0007b8f001007387 */ /* 0x0003e20000100a00 */
[----:B------:R-:W-:-:S03]  /*a9f0*/  ISETP.GE.U32.AND P6, PT, R142, 0x7ffffef0, PT ;  /* 0x7ffffef08e00780c */ /* 0x000fc60003fc6070 */
[----:B------:R1:W-:Y:S04]  /*aa00*/  LDGSTS.E [R82+0x23600], desc[UR26][R148.64], !P5 ;  /* 0x2360000094527fae */ /* 0x0003e8000e9a101a */
[----:B------:R-:W-:Y:S01]  /*aa10*/  LDGSTS.E [R82+0x23800], desc[UR26][R240.64], !P3 ;  /* 0x23800000f0527fae */ /* 0x000fe2000d9a101a */
[C---:B------:R-:W-:Y:S01]  /*aa20*/  IMAD.WIDE R248, R2.reuse, 0x4, R248 ;  /* 0x0000000402f87825 */ /* 0x040fe200078e02f8 */
[----:B-1----:R-:W1:Y:S04]  /*aa30*/  LDC R148, c[0x0][0x3a0] ;  /* 0x0000e800ff947b82 */ /* 0x002e680000000800 */
[----:B------:R4:W-:Y:S04]  /*aa40*/  STL.64 [R1+0xbb0], R248 ;  /* 0x000bb0f801007387 */ /* 0x0009e80000100a00 */
[----:B------:R-:W-:Y:S01]  /*aa50*/  LDGSTS.E [R82+0x23a00], desc[UR26][R248.64], !P3 ;  /* 0x23a00000f8527fae */ /* 0x000fe2000d9a101a */
[----:B----4-:R-:W-:-:S05]  /*aa60*/  IMAD.WIDE R154, R2, 0x4, R150 ;  /* 0x00000004029a7825 */ /* 0x010fca00078e0296 */
[----:B------:R2:W-:Y:S01]  /*aa70*/  LDGSTS.E [R82+0x23c00], desc[UR26][R154.64], !P4 ;  /* 0x23c000009a527fae */ /* 0x0005e2000e1a101a */
[----:B------:R-:W-:-:S03]  /*aa80*/  IMAD.WIDE R152, R2, 0x4, R238 ;  /* 0x0000000402987825 */ /* 0x000fc600078e02ee */
[----:B------:R-:W4:Y:S04]  /*aa90*/  LDL.LU.64 R238, [R1+0x490] ;  /* 0x0004900001ee7983 */ /* 0x000f280000300a00 */
[----:B------:R-:W4:Y:S04]  /*aaa0*/  LDL.LU.64 R150, [R1+0x488] ;  /* 0x0004880001967983 */ /* 0x000f280000300a00 */
[----:B------:R2:W-:Y:S04]  /*aab0*/  STL.64 [R1+0x7b0], R154 ;  /* 0x0007b09a01007387 */ /* 0x0005e80000100a00 */
[----:B------:R3:W-:Y:S01]  /*aac0*/  STL.64 [R1+0xba8], R152 ;  /* 0x000ba89801007387 */ /* 0x0007e20000100a00 */
[----:B------:R-:W-:-:S03]  /*aad0*/  IMAD.WIDE R242, R2, 0x4, R242 ;  /* 0x0000000402f27825 */ /* 0x000fc600078e02f2 */
[----:B------:R-:W4:Y:S01]  /*aae0*/  LDL.LU.64 R240, [R1+0x480] ;  /* 0x0004800001f07983 */ /* 0x000f220000300a00 */
[----:B------:R-:W-:-:S03]  /*aaf0*/  IMAD.WIDE R244, R2, 0x4, R244 ;  /* 0x0000000402f47825 */ /* 0x000fc600078e02f4 */
[----:B------:R-:W4:Y:S04]  /*ab00*/  LDL.LU.64 R248, [R1+0x478] ;  /* 0x0004780001f87983 */ /* 0x000f280000300a00 */
[----:B------:R3:W-:Y:S04]  /*ab10*/  LDGSTS.E [R82+0x23e00], desc[UR26][R152.64], !P4 ;  /* 0x23e0000098527fae */ /* 0x0007e8000e1a101a */
[----:B------:R1:W-:Y:S04]  /*ab20*/  STL.64 [R1+0x7a8], R242 ;  /* 0x0007a8f201007387 */ /* 0x0003e80000100a00 */
[----:B------:R1:W-:Y:S04]  /*ab30*/  STL.64 [R1+0xba0], R244 ;  /* 0x000ba0f401007387 */ /* 0x0003e80000100a00 */
[----:B------:R-:W-:Y:S01]  /*ab40*/  LDGSTS.E [R82+0x24000], desc[UR26][R242.64], !P6 ;  /* 0x24000000f2527fae */ /* 0x000fe2000f1a101a */
[----:B--2---:R-:W-:-:S03]  /*ab50*/  IMAD.WIDE R154, R2, 0x4, R246 ;  /* 0x00000004029a7825 */ /* 0x004fc600078e02f6 */
[----:B------:R-:W-:Y:S01]  /*ab60*/  LDGSTS.E [R82+0x24200], desc[UR26][R244.64], !P6 ;  /* 0x24200000f4527fae */ /* 0x000fe2000f1a101a */
[----:B---3--:R-:W-:-:S03]  /*ab70*/  IMAD.WIDE R152, R2, 0x4, R250 ;  /* 0x0000000402987825 */ /* 0x008fc600078e02fa */
[----:B------:R-:W2:Y:S04]  /*ab80*/  LDL.LU.64 R246, [R1+0x470] ;  /* 0x0004700001f67983 */ /* 0x000ea80000300a00 */
[----:B------:R-:W3:Y:S04]  /*ab90*/  LDL.LU.64 R250, [R1+0x468] ;  /* 0x0004680001fa7983 */ /* 0x000ee80000300a00 */
[----:B------:R4:W-:Y:S04]  /*aba0*/  STL.64 [R1+0x7a0], R154 ;  /* 0x0007a09a01007387 */ /* 0x0009e80000100a00 */
[----:B------:R4:W-:Y:S04]  /*abb0*/  STL.64 [R1+0xb90], R152 ;  /* 0x000b909801007387 */ /* 0x0009e80000100a00 */
[----:B-1----:R-:W3:Y:S04]  /*abc0*/  LDL.LU.64 R242, [R1+0x460] ;  /* 0x0004600001f27983 */ /* 0x002ee80000300a00 */
[----:B------:R-:W3:Y:S01]  /*abd0*/  LDL.LU.64 R244, [R1+0x458] ;  /* 0x0004580001f47983 */ /* 0x000ee20000300a00 */
[----:B------:R-:W-:Y:S01]  /*abe0*/  ISETP.GE.U32.AND P5, PT, R0, 0x7ffffeef, PT ;  /* 0x7ffffeef0000780c */ /* 0x000fe20003fa6070 */
[----:B------:R-:W-:Y:S01]  /*abf0*/  VIADD R0, R147, 0xffffff6c ;  /* 0xffffff6c93007836 */ /* 0x000fe20000000000 */
[----:B------:R-:W-:Y:S01]  /*ac00*/  IADD3 R142, PT, PT, R144, -0x93, RZ ;  /* 0xffffff6d908e7810 */ /* 0x000fe20007ffe0ff */
[----:B------:R-:W1:Y:S03]  /*ac10*/  LDC R147, c[0x0][0x3a0] ;  /* 0x0000e800ff937b82 */ /* 0x000e660000000800 */
[----:B------:R-:W-:-:S02]  /*ac20*/  ISETP.GE.U32.AND P3, PT, R142, 0x7ffffeee, PT ;  /* 0x7ffffeee8e00780c */ /* 0x000fc40003f66070 */
[----:B------:R-:W-:Y:S01]  /*ac30*/  ISETP.GE.U32.AND P4, PT, R0, 0x7ffffeed, PT ;  /* 0x7ffffeed0000780c */ /* 0x000fe20003f86070 */
[----:B------:R-:W-:-:S04]  /*ac40*/  VIADD R0, R146, 0xffffff6a ;  /* 0xffffff6a92007836 */ /* 0x000fc80000000000 */
[----:B------:R1:W-:Y:S01]  /*ac50*/  LDGSTS.E [R82+0x24400], desc[UR26][R154.64], !P5 ;  /* 0x244000009a527fae */ /* 0x0003e2000e9a101a */
[----:B------:R-:W-:Y:S01]  /*ac60*/  VIADD R142, R145, 0xffffff6b ;  /* 0xffffff6b918e7836 */ /* 0x000fe20000000000 */
[----:B------:R-:W1:Y:S02]  /*ac70*/  LDC R144, c[0x0][0x3a0] ;  /* 0x0000e800ff907b82 */ /* 0x000e640000000800 */
[----:B------:R1:W-:Y:S01]  /*ac80*/  LDGSTS.E [R82+0x24600], desc[UR26][R152.64], !P5 ;  /* 0x2460000098527fae */ /* 0x0003e2000e9a101a */
[----:B------:R-:W-:Y:S01]  /*ac90*/  ISETP.GE.U32.AND P5, PT, R0, 0x7ffffeeb, PT ;  /* 0x7ffffeeb0000780c */ /* 0x000fe20003fa6070 */
[----:B------:R-:W-:Y:S01]  /*aca0*/  VIADD R0, R148, 0xffffff68 ;  /* 0xffffff6894007836 */ /* 0x000fe20000000000 */
[----:B------:R-:W-:-:S03]  /*acb0*/  ISETP.GE.U32.AND P6, PT, R142, 0x7ffffeec, PT ;  /* 0x7ffffeec8e00780c */ /* 0x000fc60003fc6070 */
[----:B------:R-:W1:Y:S08]  /*acc0*/  LDC R146, c[0x0][0x3a0] ;  /* 0x0000e800ff927b82 */ /* 0x000e700000000800 */
[----:B------:R-:W1:Y:S01]  /*acd0*/  LDC R145, c[0x0][0x3a0] ;  /* 0x0000e800ff917b82 */ /* 0x000e620000000800 */
[----:B----4-:R-:W-:-:S04]  /*ace0*/  IMAD.WIDE R238, R2, 0x4, R238 ;  /* 0x0000000402ee7825 */ /* 0x010fc800078e02ee */
[C---:B-1----:R-:W-:Y:S01]  /*acf0*/  IMAD.WIDE R154, R2.reuse, 0x4, R150 ;  /* 0x00000004029a7825 */ /* 0x042fe200078e0296 */
[----:B------:R1:W-:Y:S04]  /*ad00*/  STL.64 [R1+0x798], R238 ;  /* 0x000798ee01007387 */ /* 0x0003e80000100a00 */
[----:B------:R4:W-:Y:S04]  /*ad10*/  STL.64 [R1+0xb88], R154 ;  /* 0x000b889a01007387 */ /* 0x0009e80000100a00 */
[----:B------:R-:W3:Y:S01]  /*ad20*/  LDL.LU.64 R150, [R1+0x450] ;  /* 0x0004500001967983 */ /* 0x000ee20000300a00 */
[----:B------:R-:W-:-:S03]  /*ad30*/  IMAD.WIDE R152, R2, 0x4, R240 ;  /* 0x0000000402987825 */ /* 0x000fc600078e02f0 */
[----:B------:R-:W-:Y:S01]  /*ad40*/  LDGSTS.E [R82+0x24800], desc[UR26][R238.64], !P3 ;  /* 0x24800000ee527fae */ /* 0x000fe2000d9a101a */
[----:B------:R-:W-:-:S03]  /*ad50*/  IMAD.WIDE R148, R2, 0x4, R248 ;  /* 0x0000000402947825 */ /* 0x000fc600078e02f8 */
[----:B------:R-:W3:Y:S04]  /*ad60*/  LDL.LU.64 R240, [R1+0x448] ;  /* 0x0004480001f07983 */ /* 0x000ee80000300a00 */
[----:B------:R2:W-:Y:S04]  /*ad70*/  STL.64 [R1+0x790], R152 ;  /* 0x0007909801007387 */ /* 0x0005e80000100a00 */
[----:B------:R2:W-:Y:S04]  /*ad80*/  STL.64 [R1+0xb80], R148 ;  /* 0x000b809401007387 */ /* 0x0005e80000100a00 */
[----:B-1----:R-:W3:Y:S04]  /*ad90*/  LDL.LU.64 R238, [R1+0x440] ;  /* 0x0004400001ee7983 */ /* 0x002ee80000300a00 */
[----:B------:R-:W3:Y:S04]  /*ada0*/  LDL.LU.64 R248, [R1+0x438] ;  /* 0x0004380001f87983 */ /* 0x000ee80000300a00 */
[----:B------:R4:W-:Y:S01]  /*adb0*/  LDGSTS.E [R82+0x24a00], desc[UR26][R154.64], !P3 ;  /* 0x24a000009a527fae */ /* 0x0009e2000d9a101a */
[----:B--2---:R-:W-:-:S03]  /*adc0*/  IMAD.WIDE R246, R2, 0x4, R246 ;  /* 0x0000000402f67825 */ /* 0x004fc600078e02f6 */
[----:B------:R1:W-:Y:S01]  /*add0*/  LDGSTS.E [R82+0x24c00], desc[UR26][R152.64], !P4 ;  /* 0x24c0000098527fae */ /* 0x0003e2000e1a101a */
[----:B---3--:R-:W-:-:S03]  /*ade0*/  IMAD.WIDE R250, R2, 0x4, R250 ;  /* 0x0000000402fa7825 */ /* 0x008fc600078e02fa */
[----:B------:R2:W-:Y:S04]  /*adf0*/  STL.64 [R1+0x788], R246 ;  /* 0x000788f601007387 */ /* 0x0005e80000100a00 */
[----:B------:R3:W-:Y:S04]  /*ae00*/  STL.64 [R1+0xb78], R250 ;  /* 0x000b78fa01007387 */ /* 0x0007e80000100a00 */
[----:B------:R2:W-:Y:S01]  /*ae10*/  LDGSTS.E [R82+0x24e00], desc[UR26][R148.64], !P4 ;  /* 0x24e0000094527fae */ /* 0x0005e2000e1a101a */
[----:B----4-:R-:W-:-:S03]  /*ae20*/  IMAD.WIDE R154, R2, 0x4, R242 ;  /* 0x00000004029a7825 */ /* 0x010fc600078e02f2 */
[----:B------:R-:W-:Y:S01]  /*ae30*/  LDGSTS.E [R82+0x25000], desc[UR26][R246.64], !P6 ;  /* 0x25000000f6527fae */ /* 0x000fe2000f1a101a */
[----:B-1----:R-:W-:-:S03]  /*ae40*/  IMAD.WIDE R152, R2, 0x4, R244 ;  /* 0x0000000402987825 */ /* 0x002fc600078e02f4 */
[----:B------:R-:W-:Y:S04]  /*ae50*/  LDGSTS.E [R82+0x25200], desc[UR26][R250.64], !P6 ;  /* 0x25200000fa527fae */ /* 0x000fe8000f1a101a */
[----:B------:R-:W4:Y:S01]  /*ae60*/  LDL.LU.64 R244, [R1+0x430] ;  /* 0x0004300001f47983 */ /* 0x000f220000300a00 */
[----:B--2---:R-:W1:Y:S03]  /*ae70*/  LDC R148, c[0x0][0x3a0] ;  /* 0x0000e800ff947b82 */ /* 0x004e660000000800 */
[----:B------:R-:W2:Y:S04]  /*ae80*/  LDL.LU.64 R242, [R1+0x428] ;  /* 0x0004280001f27983 */ /* 0x000ea80000300a00 */
[----:B------:R1:W-:Y:S04]  /*ae90*/  STL.64 [R1+0x780], R154 ;  /* 0x0007809a01007387 */ /* 0x0003e80000100a00 */
[----:B------:R1:W-:Y:S04]  /*aea0*/  STL.64 [R1+0xb68], R152 ;  /* 0x000b689801007387 */ /* 0x0003e80000100a00 */
[----:B------:R-:W2:Y:S04]  /*aeb0*/  LDL.LU.64 R246, [R1+0x420] ;  /* 0x0004200001f67983 */ /* 0x000ea80000300a00 */
[----:B---3--:R-:W3:Y:S01]  /*aec0*/  LDL.LU.64 R250, [R1+0x418] ;  /* 0x0004180001fa7983 */ /* 0x008ee20000300a00 */
[----:B------:R-:W-:-:S02]  /*aed0*/  IADD3 R142, PT, PT, R143, -0x97, RZ ;  /* 0xffffff698f8e7810 */ /* 0x000fc40007ffe0ff */
[----:B------:R-:W-:Y:S01]  /*aee0*/  ISETP.GE.U32.AND P4, PT, R0, 0x7ffffee9, PT ;  /* 0x7ffffee90000780c */ /* 0x000fe20003f86070 */
[----:B------:R1:W-:Y:S01]  /*aef0*/  LDGSTS.E [R82+0x25400], desc[UR26][R154.64], !P5 ;  /* 0x254000009a527fae */ /* 0x0003e2000e9a101a */
[----:B------:R-:W-:Y:S01]  /*af00*/  ISETP.GE.U32.AND P3, PT, R142, 0x7ffffeea, PT ;  /* 0x7ffffeea8e00780c */ /* 0x000fe20003f66070 */
[----:B------:R-:W-:Y:S01]  /*af10*/  VIADD R142, R144, 0xffffff67 ;  /* 0xffffff67908e7836 */ /* 0x000fe20000000000 */
[----:B------:R-:W1:Y:S01]  /*af20*/  LDC R143, c[0x0][0x3a0] ;  /* 0x0000e800ff8f7b82 */ /* 0x000e620000000800 */
[----:B------:R-:W-:Y:S01]  /*af30*/  VIADD R0, R147, 0xffffff66 ;  /* 0xffffff6693007836 */ /* 0x000fe20000000000 */
[----:B------:R1:W-:Y:S02]  /*af40*/  LDGSTS.E [R82+0x25600], desc[UR26][R152.64], !P5 ;  /* 0x2560000098527fae */ /* 0x0003e4000e9a101a */
[----:B------:R-:W-:Y:S02]  /*af50*/  ISETP.GE.U32.AND P6, PT, R142, 0x7ffffee8, PT ;  /* 0x7ffffee88e00780c */ /* 0x000fe40003fc6070 */
[----:B------:R-:W-:Y:S01]  /*af60*/  ISETP.GE.U32.AND P5, PT, R0, 0x7ffffee7, PT ;  /* 0x7ffffee70000780c */ /* 0x000fe20003fa6070 */
[----:B------:R-:W-:Y:S01]  /*af70*/  VIADD R0, R146, 0xffffff64 ;  /* 0xffffff6492007836 */ /* 0x000fe20000000000 */
[----:B------:R-:W1:Y:S08]  /*af80*/  LDC R147, c[0x0][0x3a0] ;  /* 0x0000e800ff937b82 */ /* 0x000e700000000800 */
[----:B------:R-:W1:Y:S01]  /*af90*/  LDC R144, c[0x0][0x3a0] ;  /* 0x0000e800ff907b82 */ /* 0x000e620000000800 */
[----:B------:R-:W-:-:S04]  /*afa0*/  IMAD.WIDE R150, R2, 0x4, R150 ;  /* 0x0000000402967825 */ /* 0x000fc800078e0296 */
[C---:B------:R-:W-:Y:S01]  /*afb0*/  IMAD.WIDE R240, R2.reuse, 0x4, R240 ;  /* 0x0000000402f07825 */ /* 0x040fe200078e02f0 */
[----:B------:R2:W-:Y:S03]  /*afc0*/  STL.64 [R1+0x778], R150 ;  /* 0x0007789601007387 */ /* 0x0005e60000100a00 */
[C---:B-1----:R-:W-:Y:S01]  /*afd0*/  IMAD.WIDE R154, R2.reuse, 0x4, R238 ;  /* 0x00000004029a7825 */ /* 0x042fe200078e02ee */
[----:B------:R1:W-:Y:S03]  /*afe0*/  STL.64 [R1+0xb60], R240 ;  /* 0x000b60f001007387 */ /* 0x0003e60000100a00 */
[C---:B------:R-:W-:Y:S01]  /*aff0*/  IMAD.WIDE R152, R2.reuse, 0x4, R248 ;  /* 0x0000000402987825 */ /* 0x040fe200078e02f8 */
[----:B------:R-:W3:Y:S03]  /*b000*/  LDL.LU.64 R238, [R1+0x410] ;  /* 0x0004100001ee7983 */ /* 0x000ee60000300a00 */
[----:B----4-:R-:W-:Y:S01]  /*b010*/  IMAD.WIDE R244, R2, 0x4, R244 ;  /* 0x0000000402f47825 */ /* 0x010fe200078e02f4 */
[----:B------:R-:W4:Y:S01]  /*b020*/  LDL.LU.64 R248, [R1+0x408] ;  /* 0x0004080001f87983 */ /* 0x000f220000300a00 */
[----:B------:R-:W-:Y:S01]  /*b030*/  IADD3 R142, PT, PT, R145, -0x9b, RZ ;  /* 0xffffff65918e7810 */ /* 0x000fe20007ffe0ff */
[----:B------:R-:W3:Y:S02]  /*b040*/  LDC R146, c[0x0][0x3a0] ;  /* 0x0000e800ff927b82 */ /* 0x000ee40000000800 */
[----:B------:R1:W-:Y:S04]  /*b050*/  STL.64 [R1+0x770], R154 ;  /* 0x0007709a01007387 */ /* 0x0003e80000100a00 */
[----:B------:R-:W-:Y:S02]  /*b060*/  LDGSTS.E [R82+0x25800], desc[UR26][R150.64], !P3 ;  /* 0x2580000096527fae */ /* 0x000fe4000d9a101a */
[----:B------:R-:W3:Y:S02]  /*b070*/  LDC R145, c[0x0][0x3a0] ;  /* 0x0000e800ff917b82 */ /* 0x000ee40000000800 */
[----:B------:R1:W-:Y:S04]  /*b080*/  STL.64 [R1+0xb58], R152 ;  /* 0x000b589801007387 */ /* 0x0003e80000100a00 */
[----:B------:R-:W-:Y:S04]  /*b090*/  LDGSTS.E [R82+0x25a00], desc[UR26][R240.64], !P3 ;  /* 0x25a00000f0527fae */ /* 0x000fe8000d9a101a */
[----:B--2---:R-:W2:Y:S04]  /*b0a0*/  LDL.LU.64 R150, [R1+0x400] ;  /* 0x0004000001967983 */ /* 0x004ea80000300a00 */
[----:B------:R3:W-:Y:S04]  /*b0b0*/  LDGSTS.E [R82+0x25c00], desc[UR26][R154.64], !P4 ;  /* 0x25c000009a527fae */ /* 0x0007e8000e1a101a */
[----:B-1----:R-:W2:Y:S04]  /*b0c0*/  LDL.LU.64 R240, [R1+0x3f8] ;  /* 0x0003f80001f07983 */ /* 0x002ea80000300a00 */
[----:B------:R1:W-:Y:S01]  /*b0d0*/  LDGSTS.E [R82+0x25e00], desc[UR26][R152.64], !P4 ;  /* 0x25e0000098527fae */ /* 0x0003e2000e1a101a */
[----:B------:R-:W-:Y:S01]  /*b0e0*/  ISETP.GE.U32.AND P4, PT, R0, 0x7ffffee5, PT ;  /* 0x7ffffee50000780c */ /* 0x000fe20003f86070 */
[----:B---3--:R-:W-:-:S02]  /*b0f0*/  IMAD.WIDE R154, R2, 0x4, R242 ;  /* 0x00000004029a7825 */ /* 0x008fc400078e02f2 */
[----:B------:R3:W-:Y:S02]  /*b100*/  STL.64 [R1+0x768], R244 ;  /* 0x000768f401007387 */ /* 0x0007e40000100a00 */
[----:B------:R-:W-:Y:S02]  /*b110*/  VIADD R0, R148, 0xffffff62 ;  /* 0xffffff6294007836 */ /* 0x000fe40000000000 */
[----:B------:R-:W-:Y:S01]  /*b120*/  STL.64 [R1+0xb50], R154 ;  /* 0x000b509a01007387 */ /* 0x000fe20000100a00 */
[----:B------:R-:W-:-:S03]  /*b130*/  IMAD.WIDE R148, R2, 0x4, R250 ;  /* 0x0000000402947825 */ /* 0x000fc600078e02fa */
[----:B------:R-:W2:Y:S01]  /*b140*/  LDL.LU.64 R242, [R1+0x3f0] ;  /* 0x0003f00001f27983 */ /* 0x000ea20000300a00 */
[----:B-1----:R-:W-:-:S03]  /*b150*/  IMAD.WIDE R152, R2, 0x4, R246 ;  /* 0x0000000402987825 */ /* 0x002fc600078e02f6 */
[----:B------:R-:W2:Y:S04]  /*b160*/  LDL.LU.64 R246, [R1+0x3e8] ;  /* 0x0003e80001f67983 */ /* 0x000ea80000300a00 */
[----:B------:R-:W-:Y:S04]  /*b170*/  STL.64 [R1+0x760], R152 ;  /* 0x0007609801007387 */ /* 0x000fe80000100a00 */
[----:B------:R-:W-:Y:S04]  /*b180*/  LDGSTS.E [R82+0x26000], desc[UR26][R244.64], !P6 ;  /* 0x26000000f4527fae */ /* 0x000fe8000f1a101a */
[----:B------:R1:W-:Y:S01]  /*b190*/  STL.64 [R1+0xb48], R148 ;  /* 0x000b489401007387 */ /* 0x0003e20000100a00 */
[----:B------:R-:W-:-:S03]  /*b1a0*/  ISETP.GE.U32.AND P3, PT, R142, 0x7ffffee6, PT ;  /* 0x7ffffee68e00780c */ /* 0x000fc60003f66070 */
[----:B------:R-:W-:Y:S04]  /*b1b0*/  LDGSTS.E [R82+0x26200], desc[UR26][R154.64], !P6 ;  /* 0x262000009a527fae */ /* 0x000fe8000f1a101a */
[----:B---3--:R-:W3:Y:S04]  /*b1c0*/  LDL.LU.64 R244, [R1+0x3e0] ;  /* 0x0003e00001f47983 */ /* 0x008ee80000300a00 */
[----:B------:R-:W3:Y:S01]  /*b1d0*/  LDL.LU.64 R250, [R1+0x3d8] ;  /* 0x0003d80001fa7983 */ /* 0x000ee20000300a00 */
[----:B------:R-:W-:Y:S02]  /*b1e0*/  VIADD R142, R143, 0xffffff63 ;  /* 0xffffff638f8e7836 */ /* 0x000fe40000000000 */
[----:B------:R-:W1:Y:S01]  /*b1f0*/  LDC R143, c[0x0][0x3a0] ;  /* 0x0000e800ff8f7b82 */ /* 0x000e620000000800 */
[----:B------:R-:W-:Y:S02]  /*b200*/  LDGSTS.E [R82+0x26400], desc[UR26][R152.64], !P5 ;  /* 0x2640000098527fae */ /* 0x000fe4000e9a101a */
[----:B------:R-:W-:-:S02]  /*b210*/  ISETP.GE.U32.AND P6, PT, R142, 0x7ffffee4, PT ;  /* 0x7ffffee48e00780c */ /* 0x000fc40003fc6070 */
[----:B------:R1:W-:Y:S01]  /*b220*/  LDGSTS.E [R82+0x26600], desc[UR26][R148.64], !P5 ;  /* 0x2660000094527fae */ /* 0x0003e2000e9a101a */
[C---:B------:R-:W-:Y:S02]  /*b230*/  IMAD.WIDE R238, R2.reuse, 0x4, R238 ;  /* 0x0000000402ee7825 */ /* 0x040fe400078e02ee */
[----:B-1----:R-:W1:Y:S03]  /*b240*/  LDC R148, c[0x0][0x3a0] ;  /* 0x0000e800ff947b82 */ /* 0x002e660000000800 */
[----:B------:R1:W-:Y:S04]  /*b250*/  STL.64 [R1+0x758], R238 ;  /* 0x000758ee01007387 */ /* 0x0003e80000100a00 */
[----:B------:R-:W-:Y:S01]  /*b260*/  LDGSTS.E [R82+0x26800], desc[UR26][R238.64], !P3 ;  /* 0x26800000ee527fae */ /* 0x000fe2000d9a101a */
[----:B----4-:R-:W-:-:S05]  /*b270*/  IMAD.WIDE R248, R2, 0x4, R248 ;  /* 0x0000000402f87825 */ /* 0x010fca00078e02f8 */
[----:B------:R4:W-:Y:S04]  /*b280*/  STL.64 [R1+0xb40], R248 ;  /* 0x000b40f801007387 */ /* 0x0009e80000100a00 */
[----:B------:R-:W-:Y:S01]  /*b290*/  LDGSTS.E [R82+0x26a00], desc[UR26][R248.64], !P3 ;  /* 0x26a00000f8527fae */ /* 0x000fe2000d9a101a */
[----:B--2---:R-:W-:-:S05]  /*b2a0*/  IMAD.WIDE R154, R2, 0x4, R150 ;  /* 0x00000004029a7825 */ /* 0x004fca00078e0296 */
[----:B------:R3:W-:Y:S01]  /*b2b0*/  LDGSTS.E [R82+0x26c00], desc[UR26][R154.64], !P4 ;  /* 0x26c000009a527fae */ /* 0x0007e2000e1a101a */
[----:B------:R-:W-:-:S03]  /*b2c0*/  IMAD.WIDE R152, R2, 0x4, R240 ;  /* 0x0000000402987825 */ /* 0x000fc600078e02f0 */
[----:B------:R-:W2:Y:S04]  /*b2d0*/  LDL.LU.64 R240, [R1+0x3d0] ;  /* 0x0003d00001f07983 */ /* 0x000ea80000300a00 */
[----:B------:R-:W2:Y:S04]  /*b2e0*/  LDL.LU.64 R150, [R1+0x3c8] ;  /* 0x0003c80001967983 */ /* 0x000ea80000300a00 */
[----:B------:R3:W-:Y:S04]  /*b2f0*/  STL.64 [R1+0x750], R154 ;  /* 0x0007509a01007387 */ /* 0x0007e80000100a00 */
[----:B------:R3:W-:Y:S01]  /*b300*/  STL.64 [R1+0xb38], R152 ;  /* 0x000b389801007387 */ /* 0x0007e20000100a00 */
[----:B------:R-:W-:-:S03]  /*b310*/  IMAD.WIDE R242, R2, 0x4, R242 ;  /* 0x0000000402f27825 */ /* 0x000fc600078e02f2 */
[----:B-1----:R-:W2:Y:S01]  /*b320*/  LDL.LU.64 R238, [R1+0x3c0] ;  /* 0x0003c00001ee7983 */ /* 0x002ea20000300a00 */
[----:B------:R-:W-:-:S03]  /*b330*/  IMAD.WIDE R246, R2, 0x4, R246 ;  /* 0x0000000402f67825 */ /* 0x000fc600078e02f6 */
[----:B----4-:R-:W4:Y:S04]  /*b340*/  LDL.LU.64 R248, [R1+0x3b8] ;  /* 0x0003b80001f87983 */ /* 0x010f280000300a00 */
[----:B------:R1:W-:Y:S04]  /*b350*/  LDGSTS.E [R82+0x26e00], desc[UR26][R152.64], !P4 ;  /* 0x26e0000098527fae */ /* 0x0003e8000e1a101a */
[----:B------:R1:W-:Y:S04]  /*b360*/  STL.64 [R1+0x748], R242 ;  /* 0x000748f201007387 */ /* 0x0003e80000100a00 */
[----:B------:R1:W-:Y:S04]  /*b370*/  STL.64 [R1+0xb30], R246 ;  /* 0x000b30f601007387 */ /* 0x0003e80000100a00 */
[----:B------:R-:W-:Y:S01]  /*b380*/  LDGSTS.E [R82+0x27000], desc[UR26][R242.64], !P6 ;  /* 0x27000000f2527fae */ /* 0x000fe2000f1a101a */
[----:B---3--:R-:W-:-:S03]  /*b390*/  IMAD.WIDE R154, R2, 0x4, R244 ;  /* 0x00000004029a7825 */ /* 0x008fc600078e02f4 */
[----:B------:R-:W-:Y:S01]  /*b3a0*/  LDGSTS.E [R82+0x27200], desc[UR26][R246.64], !P6 ;  /* 0x27200000f6527fae */ /* 0x000fe2000f1a101a */
[----:B-1----:R-:W-:-:S03]  /*b3b0*/  IMAD.WIDE R152, R2, 0x4, R250 ;  /* 0x0000000402987825 */ /* 0x002fc600078e02fa */
[----:B------:R-:W3:Y:S04]  /*b3c0*/  LDL.LU.64 R244, [R1+0x3b0] ;  /* 0x0003b00001f47983 */ /* 0x000ee80000300a00 */
[----:B------:R-:W3:Y:S04]  /*b3d0*/  LDL.LU.64 R250, [R1+0x3a8] ;  /* 0x0003a80001fa7983 */ /* 0x000ee80000300a00 */
[----:B------:R1:W-:Y:S04]  /*b3e0*/  STL.64 [R1+0x740], R154 ;  /* 0x0007409a01007387 */ /* 0x0003e80000100a00 */
[----:B------:R1:W-:Y:S04]  /*b3f0*/  STL.64 [R1+0xb28], R152 ;  /* 0x000b289801007387 */ /* 0x0003e80000100a00 */
[----:B------:R-:W3:Y:S04]  /*b400*/  LDL.LU.64 R242, [R1+0x3a0] ;  /* 0x0003a00001f27983 */ /* 0x000ee80000300a00 */
        /* <DEDUP_REMOVED lines=17> */
[----:B--2---:R-:W-:-:S04]  /*b520*/  IMAD.WIDE R240, R2, 0x4, R240 ;  /* 0x0000000402f07825 */ /* 0x004fc800078e02f0 */
[C---:B-1----:R-:W-:Y:S01]  /*b530*/  IMAD.WIDE R154, R2.reuse, 0x4, R150 ;  /* 0x00000004029a7825 */ /* 0x042fe200078e0296 */
[----:B------:R1:W-:Y:S04]  /*b540*/  STL.64 [R1+0x738], R240 ;  /* 0x000738f001007387 */ /* 0x0003e80000100a00 */
[----:B------:R2:W-:Y:S04]  /*b550*/  STL.64 [R1+0xb20], R154 ;  /* 0x000b209a01007387 */ /* 0x0005e80000100a00 */
[----:B------:R-:W3:Y:S01]  /*b560*/  LDL.LU.64 R150, [R1+0x390] ;  /* 0x0003900001967983 */ /* 0x000ee20000300a00 */
[----:B------:R-:W-:-:S03]  /*b570*/  IMAD.WIDE R152, R2, 0x4, R238 ;  /* 0x0000000402987825 */ /* 0x000fc600078e02ee */
[----:B------:R-:W-:Y:S01]  /*b580*/  LDGSTS.E [R82+0x27800], desc[UR26][R240.64], !P3 ;  /* 0x27800000f0527fae */ /* 0x000fe2000d9a101a */
[----:B----4-:R-:W-:-:S03]  /*b590*/  IMAD.WIDE R148, R2, 0x4, R248 ;  /* 0x0000000402947825 */ /* 0x010fc600078e02f8 */
[----:B------:R-:W4:Y:S04]  /*b5a0*/  LDL.LU.64 R238, [R1+0x388] ;  /* 0x0003880001ee7983 */ /* 0x000f280000300a00 */
[----:B------:R2:W-:Y:S04]  /*b5b0*/  STL.64 [R1+0x730], R152 ;  /* 0x0007309801007387 */ /* 0x0005e80000100a00 */
[----:B------:R2:W-:Y:S04]  /*b5c0*/  STL.64 [R1+0xb18], R148 ;  /* 0x000b189401007387 */ /* 0x0005e80000100a00 */
[----:B-1----:R-:W4:Y:S04]  /*b5d0*/  LDL.LU.64 R240, [R1+0x380] ;  /* 0x0003800001f07983 */ /* 0x002f280000300a00 */
[----:B------:R-:W4:Y:S04]  /*b5e0*/  LDL.LU.64 R248, [R1+0x378] ;  /* 0x0003780001f87983 */ /* 0x000f280000300a00 */
[----:B------:R2:W-:Y:S01]  /*b5f0*/  LDGSTS.E [R82+0x27a00], desc[UR26][R154.64], !P3 ;  /* 0x27a000009a527fae */ /* 0x0005e2000d9a101a */
[----:B---3--:R-:W-:-:S03]  /*b600*/  IMAD.WIDE R244, R2, 0x4, R244 ;  /* 0x0000000402f47825 */ /* 0x008fc600078e02f4 */
[----:B------:R1:W-:Y:S01]  /*b610*/  LDGSTS.E [R82+0x27c00], desc[UR26][R152.64], !P4 ;  /* 0x27c0000098527fae */ /* 0x0003e2000e1a101a */
[----:B------:R-:W-:-:S03]  /*b620*/  IMAD.WIDE R250, R2, 0x4, R250 ;  /* 0x0000000402fa7825 */ /* 0x000fc600078e02fa */
[----:B------:R3:W-:Y:S04]  /*b630*/  STL.64 [R1+0x720], R244 ;  /* 0x000720f401007387 */ /* 0x0007e80000100a00 */
[----:B------:R3:W-:Y:S04]  /*b640*/  STL.64 [R1+0xb10], R250 ;  /* 0x000b10fa01007387 */ /* 0x0007e80000100a00 */
[----:B------:R1:W-:Y:S01]  /*b650*/  LDGSTS.E [R82+0x27e00], desc[UR26][R148.64], !P4 ;  /* 0x27e0000094527fae */ /* 0x0003e2000e1a101a */
[----:B--2---:R-:W-:-:S03]  /*b660*/  IMAD.WIDE R154, R2, 0x4, R242 ;  /* 0x00000004029a7825 */ /* 0x004fc600078e02f2 */
[----:B------:R-:W-:Y:S01]  /*b670*/  LDGSTS.E [R82+0x28000], desc[UR26][R244.64], !P6 ;  /* 0x28000000f4527fae */ /* 0x000fe2000f1a101a */
[----:B-1----:R-:W-:-:S03]  /*b680*/  IMAD.WIDE R152, R2, 0x4, R246 ;  /* 0x0000000402987825 */ /* 0x002fc600078e02f6 */
[----:B------:R-:W-:Y:S04]  /*b690*/  LDGSTS.E [R82+0x28200], desc[UR26][R250.64], !P6 ;  /* 0x28200000fa527fae */ /* 0x000fe8000f1a101a */
[----:B------:R-:W2:Y:S01]  /*b6a0*/  LDL.LU.64 R246, [R1+0x370] ;  /* 0x0003700001f67983 */ /* 0x000ea20000300a00 */
[----:B------:R-:W1:Y:S03]  /*b6b0*/  LDC R148, c[0x0][0x3a0] ;  /* 0x0000e800ff947b82 */ /* 0x000e660000000800 */
[----:B------:R-:W2:Y:S04]  /*b6c0*/  LDL.LU.64 R242, [R1+0x368] ;  /* 0x0003680001f27983 */ /* 0x000ea80000300a00 */
[----:B------:R1:W-:Y:S04]  /*b6d0*/  STL.64 [R1+0x718], R154 ;  /* 0x0007189a01007387 */ /* 0x0003e80000100a00 */
[----:B------:R1:W-:Y:S04]  /*b6e0*/  STL.64 [R1+0xb08], R152 ;  /* 0x000b089801007387 */ /* 0x0003e80000100a00 */
[----:B---3--:R-:W3:Y:S04]  /*b6f0*/  LDL.LU.64 R244, [R1+0x360] ;  /* 0x0003600001f47983 */ /* 0x008ee80000300a00 */
[----:B------:R-:W3:Y:S01]  /*b700*/  LDL.LU.64 R250, [R1+0x358] ;  /* 0x0003580001fa7983 */ /* 0x000ee20000300a00 */
        /* <DEDUP_REMOVED lines=14> */
[C---:B----4-:R-:W-:Y:S01]  /*b7f0*/  IMAD.WIDE R238, R2.reuse, 0x4, R238 ;  /* 0x0000000402ee7825 */ /* 0x050fe200078e02ee */
[----:B------:R4:W-:Y:S03]  /*b800*/  STL.64 [R1+0x708], R150 ;  /* 0x0007089601007387 */ /* 0x0009e60000100a00 */
[C---:B-1----:R-:W-:Y:S01]  /*b810*/  IMAD.WIDE R154, R2.reuse, 0x4, R240 ;  /* 0x00000004029a7825 */ /* 0x042fe200078e02f0 */
[----:B------:R1:W-:Y:S03]  /*b820*/  STL.64 [R1+0xb00], R238 ;  /* 0x000b00ee01007387 */ /* 0x0003e60000100a00 */
[C---:B------:R-:W-:Y:S01]  /*b830*/  IMAD.WIDE R152, R2.reuse, 0x4, R248 ;  /* 0x0000000402987825 */ /* 0x040fe200078e02f8 */
[----:B------:R-:W3:Y:S03]  /*b840*/  LDL.LU.64 R240, [R1+0x350] ;  /* 0x0003500001f07983 */ /* 0x000ee60000300a00 */
[----:B--2---:R-:W-:Y:S01]  /*b850*/  IMAD.WIDE R246, R2, 0x4, R246 ;  /* 0x0000000402f67825 */ /* 0x004fe200078e02f6 */
[----:B------:R-:W2:Y:S01]  /*b860*/  LDL.LU.64 R248, [R1+0x348] ;  /* 0x0003480001f87983 */ /* 0x000ea20000300a00 */
[----:B------:R-:W-:Y:S01]  /*b870*/  IADD3 R142, PT, PT, R145, -0xa7, RZ ;  /* 0xffffff59918e7810 */ /* 0x000fe20007ffe0ff */
[----:B------:R-:W2:Y:S02]  /*b880*/  LDC R146, c[0x0][0x3a0] ;  /* 0x0000e800ff927b82 */ /* 0x000ea40000000800 */
[----:B------:R1:W-:Y:S04]  /*b890*/  STL.64 [R1+0x700], R154 ;  /* 0x0007009a01007387 */ /* 0x0003e80000100a00 */
[----:B------:R-:W-:Y:S02]  /*b8a0*/  LDGSTS.E [R82+0x28800], desc[UR26][R150.64], !P3 ;  /* 0x2880000096527fae */ /* 0x000fe4000d9a101a */
[----:B------:R-:W2:Y:S02]  /*b8b0*/  LDC R145, c[0x0][0x3a0] ;  /* 0x0000e800ff917b82 */ /* 0x000ea40000000800 */
[----:B------:R1:W-:Y:S04]  /*b8c0*/  STL.64 [R1+0xaf8], R152 ;  /* 0x000af89801007387 */ /* 0x0003e80000100a00 */
[----:B------:R-:W-:Y:S04]  /*b8d0*/  LDGSTS.E [R82+0x28a00], desc[UR26][R238.64], !P3 ;  /* 0x28a00000ee527fae */ /* 0x000fe8000d9a101a */
[----:B----4-:R-:W4:Y:S04]  /*b8e0*/  LDL.LU.64 R150, [R1+0x340] ;  /* 0x0003400001967983 */ /* 0x010f280000300a00 */
[----:B------:R3:W-:Y:S04]  /*b8f0*/  LDGSTS.E [R82+0x28c00], desc[UR26][R154.64], !P4 ;  /* 0x28c000009a527fae */ /* 0x0007e8000e1a101a */
[----:B-1----:R-:W4:Y:S04]  /*b900*/  LDL.LU.64 R238, [R1+0x338] ;  /* 0x0003380001ee7983 */ /* 0x002f280000300a00 */
        /* <DEDUP_REMOVED lines=8> */
[----:B-1----:R-:W-:-:S03]  /*b990*/  IMAD.WIDE R152, R2, 0x4, R244 ;  /* 0x0000000402987825 */ /* 0x002fc600078e02f4 */
[----:B------:R-:W4:Y:S04]  /*b9a0*/  LDL.LU.64 R244, [R1+0x328] ;  /* 0x0003280001f47983 */ /* 0x000f280000300a00 */
        /* <DEDUP_REMOVED lines=16> */
[----:B--2---:R-:W-:-:S05]  /*bab0*/  IMAD.WIDE R248, R2, 0x4, R248 ;  /* 0x0000000402f87825 */ /* 0x004fca00078e02f8 */
        /* <DEDUP_REMOVED lines=10> */
[----:B-1----:R-:W4:Y:S01]  /*bb60*/  LDL.LU.64 R240, [R1+0x300] ;  /* 0x0003000001f07983 */ /* 0x002f220000300a00 */
[----:B------:R-:W-:-:S03]  /*bb70*/  IMAD.WIDE R244, R2, 0x4, R244 ;  /* 0x0000000402f47825 */ /* 0x000fc600078e02f4 */
[----:B--2---:R-:W2:Y:S04]  /*bb80*/  LDL.LU.64 R248, [R1+0x2f8] ;  /* 0x0002f80001f87983 */ /* 0x004ea80000300a00 */
        /* <DEDUP_REMOVED lines=36> */
[----:B--2---:R-:W-:-:S03]  /*bdd0*/  IMAD.WIDE R148, R2, 0x4, R248 ;  /* 0x0000000402947825 */ /* 0x004fc600078e02f8 */
[----:B------:R-:W2:Y:S04]  /*bde0*/  LDL.LU.64 R240, [R1+0x2c8] ;  /* 0x0002c80001f07983 */ /* 0x000ea80000300a00 */
[----:B------:R3:W-:Y:S04]  /*bdf0*/  STL.64 [R1+0x6a8], R152 ;  /* 0x0006a89801007387 */ /* 0x0007e80000100a00 */
[----:B------:R3:W-:Y:S04]  /*be00*/  STL.64 [R1+0xab8], R148 ;  /* 0x000ab89401007387 */ /* 0x0007e80000100a00 */
[----:B-1----:R-:W2:Y:S04]  /*be10*/  LDL.LU.64 R238, [R1+0x2c0] ;  /* 0x0002c00001ee7983 */ /* 0x002ea80000300a00 */
[----:B------:R-:W2:Y:S04]  /*be20*/  LDL.LU.64 R248, [R1+0x2b8] ;  /* 0x0002b80001f87983 */ /* 0x000ea80000300a00 */
[----:B------:R4:W-:Y:S01]  /*be30*/  LDGSTS.E [R82+0x2aa00], desc[UR26][R154.64], !P3 ;  /* 0x2aa000009a527fae */ /* 0x0009e2000d9a101a */
[----:B---3--:R-:W-:-:S03]  /*be40*/  IMAD.WIDE R246, R2, 0x4, R246 ;  /* 0x0000000402f67825 */ /* 0x008fc600078e02f6 */
[----:B------:R1:W-:Y:S01]  /*be50*/  LDGSTS.E [R82+0x2ac00], desc[UR26][R152.64], !P4 ;  /* 0x2ac0000098527fae */ /* 0x0003e2000e1a101a */
[----:B------:R-:W-:-:S03]  /*be60*/  IMAD.WIDE R250, R2, 0x4, R250 ;  /* 0x0000000402fa7825 */ /* 0x000fc600078e02fa */
        /* <DEDUP_REMOVED lines=8> */
[----:B------:R-:W1:Y:S03]  /*bef0*/  LDC R148, c[0x0][0x3a0] ;  /* 0x0000e800ff947b82 */ /* 0x000e660000000800 */
[----:B------:R-:W4:Y:S04]  /*bf00*/  LDL.LU.64 R242, [R1+0x2a8] ;  /* 0x0002a80001f27983 */ /* 0x000f280000300a00 */
        /* <DEDUP_REMOVED lines=18> */
[C---:B--2---:R-:W-:Y:S01]  /*c030*/  IMAD.WIDE R240, R2.reuse, 0x4, R240 ;  /* 0x0000000402f07825 */ /* 0x044fe200078e02f0 */
        /* <DEDUP_REMOVED lines=241> */
[----:B------:R-:W4:Y:S04]  /*cf50*/  LDL.LU.64 R242, [R1+0x130] ;  /* 0x0001300001f27983 */ /* 0x000f280000300a00 */
[----:B------:R-:W4:Y:S01]  /*cf60*/  LDL.LU.64 R244, [R1+0x128] ;  /* 0x0001280001f47983 */ /* 0x000f220000300a00 */
[----:B------:R-:W1:Y:S03]  /*cf70*/  LDC R148, c[0x0][0x3a0] ;  /* 0x0000e800ff947b82 */ /* 0x000e660000000800 */
[----:B------:R1:W-:Y:S04]  /*cf80*/  STL.64 [R1+0x468], R154 ;  /* 0x0004689a01007387 */ /* 0x0003e80000100a00 */
[----:B------:R1:W-:Y:S04]  /*cf90*/  STL.64 [R1+0x9e8], R152 ;  /* 0x0009e89801007387 */ /* 0x0003e80000100a00 */
[----:B---3--:R-:W3:Y:S04]  /*cfa0*/  LDL.LU.64 R246, [R1+0x120] ;  /* 0x0001200001f67983 */ /* 0x008ee80000300a00 */
[----:B------:R-:W-:Y:S01]  /*cfb0*/  LDGSTS.E [R82+0x31200], desc[UR26][R250.64], !P6 ;  /* 0x31200000fa527fae */ /* 0x000fe2000f1a101a */
[----:B------:R-:W-:-:S02]  /*cfc0*/  IADD3 R142, PT, PT, R143, -0xc7, RZ ;  /* 0xffffff398f8e7810 */ /* 0x000fc40007ffe0ff */
[----:B------:R-:W-:Y:S01]  /*cfd0*/  ISETP.GE.U32.AND P4, PT, R0, 0x7ffffeb9, PT ;  /* 0x7ffffeb90000780c */ /* 0x000fe20003f86070 */
[----:B------:R1:W-:Y:S04]  /*cfe0*/  LDGSTS.E [R82+0x31400], desc[UR26][R154.64], !P5 ;  /* 0x314000009a527fae */ /* 0x0003e8000e9a101a */
[----:B------:R-:W3:Y:S01]  /*cff0*/  LDL.LU.64 R250, [R1+0x118] ;  /* 0x0001180001fa7983 */ /* 0x000ee20000300a00 */
[----:B------:R-:W-:Y:S01]  /*d000*/  ISETP.GE.U32.AND P3, PT, R142, 0x7ffffeba, PT ;  /* 0x7ffffeba8e00780c */ /* 0x000fe20003f66070 */
[----:B------:R-:W-:Y:S01]  /*d010*/  VIADD R142, R144, 0xffffff37 ;  /* 0xffffff37908e7836 */ /* 0x000fe20000000000 */
[----:B------:R-:W1:Y:S01]  /*d020*/  LDC R143, c[0x0][0x3a0] ;  /* 0x0000e800ff8f7b82 */ /* 0x000e620000000800 */
[----:B------:R-:W-:Y:S01]  /*d030*/  VIADD R0, R147, 0xffffff36 ;  /* 0xffffff3693007836 */ /* 0x000fe20000000000 */
[----:B------:R1:W-:Y:S02]  /*d040*/  LDGSTS.E [R82+0x31600], desc[UR26][R152.64], !P5 ;  /* 0x3160000098527fae */ /* 0x0003e4000e9a101a */
[----:B------:R-:W-:-:S02]  /*d050*/  ISETP.GE.U32.AND P6, PT, R142, 0x7ffffeb8, PT ;  /* 0x7ffffeb88e00780c */ /* 0x000fc40003fc6070 */
        /* <DEDUP_REMOVED lines=30> */
[----:B------:R-:W-:Y:S01]  /*d240*/  LDGSTS.E [R82+0x32000], desc[UR26][R242.64], !P6 ;  /* 0x32000000f2527fae */ /* 0x000fe2000f1a101a */
[----:B-1----:R-:W-:-:S03]  /*d250*/  IMAD.WIDE R152, R2, 0x4, R246 ;  /* 0x0000000402987825 */ /* 0x002fc600078e02f6 */
[----:B------:R-:W2:Y:S04]  /*d260*/  LDL.LU.64 R246, [R1+0xf0] ;  /* 0x0000f00001f67983 */ /* 0x000ea80000300a00 */
[----:B------:R-:W2:Y:S04]  /*d270*/  LDL.LU.64 R250, [R1+0xe8] ;  /* 0x0000e80001fa7983 */ /* 0x000ea80000300a00 */
[----:B------:R-:W-:Y:S04]  /*d280*/  STL.64 [R1+0x4c0], R152 ;  /* 0x0004c09801007387 */ /* 0x000fe80000100a00 */
[----:B------:R1:W-:Y:S04]  /*d290*/  STL.64 [R1+0x9c8], R148 ;  /* 0x0009c89401007387 */ /* 0x0003e80000100a00 */
[----:B---3--:R-:W3:Y:S04]  /*d2a0*/  LDL.LU.64 R242, [R1+0xe0] ;  /* 0x0000e00001f27983 */ /* 0x008ee80000300a00 */
[----:B------:R-:W3:Y:S01]  /*d2b0*/  LDL.LU.64 R244, [R1+0xd8] ;  /* 0x0000d80001f47983 */ /* 0x000ee20000300a00 */
[----:B------:R-:W-:Y:S01]  /*d2c0*/  ISETP.GE.U32.AND P3, PT, R142, 0x7ffffeb6, PT ;  /* 0x7ffffeb68e00780c */ /* 0x000fe20003f66070 */
[----:B------:R-:W-:-:S02]  /*d2d0*/  VIADD R142, R143, 0xffffff33 ;  /* 0xffffff338f8e7836 */ /* 0x000fc40000000000 */
[----:B------:R-:W-:Y:S01]  /*d2e0*/  LDGSTS.E [R82+0x32200], desc[UR26][R154.64], !P6 ;  /* 0x322000009a527fae */ /* 0x000fe2000f1a101a */
[----:B------:R-:W1:Y:S03]  /*d2f0*/  LDC R143, c[0x0][0x3a0] ;  /* 0x0000e800ff8f7b82 */ /* 0x000e660000000800 */
[----:B------:R-:W-:Y:S01]  /*d300*/  LDGSTS.E [R82+0x32400], desc[UR26][R152.64], !P5 ;  /* 0x3240000098527fae */ /* 0x000fe2000e9a101a */
[----:B------:R-:W-:-:S03]  /*d310*/  ISETP.GE.U32.AND P6, PT, R142, 0x7ffffeb4, PT ;  /* 0x7ffffeb48e00780c */ /* 0x000fc60003fc6070 */
[----:B------:R1:W-:Y:S01]  /*d320*/  LDGSTS.E [R82+0x32600], desc[UR26][R148.64], !P5 ;  /* 0x3260000094527fae */ /* 0x0003e2000e9a101a */
[C---:B------:R-:W-:Y:S01]  /*d330*/  IMAD.WIDE R238, R2.reuse, 0x4, R238 ;  /* 0x0000000402ee7825 */ /* 0x040fe200078e02ee */
[----:B-1----:R-:W1:Y:S04]  /*d340*/  LDC R148, c[0x0][0x3a0] ;  /* 0x0000e800ff947b82 */ /* 0x002e680000000800 */
        /* <DEDUP_REMOVED lines=11> */
[----:B------:R3:W-:Y:S04]  /*d400*/  STL.64 [R1+0x9b8], R152 ;  /* 0x0009b89801007387 */ /* 0x0007e80000100a00 */
[----:B-1----:R-:W2:Y:S01]  /*d410*/  LDL.LU.64 R238, [R1+0xc0] ;  /* 0x0000c00001ee7983 */ /* 0x002ea20000300a00 */
[----:B------:R-:W-:-:S03]  /*d420*/  IMAD.WIDE R246, R2, 0x4, R246 ;  /* 0x0000000402f67825 */ /* 0x000fc600078e02f6 */
[----:B----4-:R-:W4:Y:S01]  /*d430*/  LDL.LU.64 R248, [R1+0xb8] ;  /* 0x0000b80001f87983 */ /* 0x010f220000300a00 */
[----:B------:R-:W-:-:S03]  /*d440*/  IMAD.WIDE R250, R2, 0x4, R250 ;  /* 0x0000000402fa7825 */ /* 0x000fc600078e02fa */
[----:B------:R1:W-:Y:S04]  /*d450*/  LDGSTS.E [R82+0x32e00], desc[UR26][R152.64], !P4 ;  /* 0x32e0000098527fae */ /* 0x0003e8000e1a101a */
[----:B------:R1:W-:Y:S04]  /*d460*/  STL.64 [R1+0x508], R246 ;  /* 0x000508f601007387 */ /* 0x0003e80000100a00 */
[----:B------:R1:W-:Y:S01]  /*d470*/  STL.64 [R1+0x9b0], R250 ;  /* 0x0009b0fa01007387 */ /* 0x0003e20000100a00 */
        /* <DEDUP_REMOVED lines=8> */
[----:B------:R-:W-:Y:S04]  /*d500*/  LDGSTS.E [R82+0x33200], desc[UR26][R250.64], !P6 ;  /* 0x33200000fa527fae */ /* 0x000fe8000f1a101a */
[----:B------:R-:W3:Y:S01]  /*d510*/  LDL.LU.64 R250, [R1+0x98] ;  /* 0x0000980001fa7983 */ /* 0x000ee20000300a00 */
[----:B------:R-:W-:-:S02]  /*d520*/  ISETP.GE.U32.AND P5, PT, R0, 0x7ffffeb3, PT ;  /* 0x7ffffeb30000780c */ /* 0x000fc40003fa6070 */
[----:B------:R-:W-:Y:S01]  /*d530*/  IADD3 R142, PT, PT, R144, -0xcf, RZ ;  /* 0xffffff31908e7810 */ /* 0x000fe20007ffe0ff */
[----:B------:R-:W-:Y:S01]  /*d540*/  VIADD R0, R147, 0xffffff30 ;  /* 0xffffff3093007836 */ /* 0x000fe20000000000 */
[----:B------:R-:W1:Y:S02]  /*d550*/  LDC R144, c[0x0][0x3a0] ;  /* 0x0000e800ff907b82 */ /* 0x000e640000000800 */
[----:B------:R-:W-:Y:S02]  /*d560*/  ISETP.GE.U32.AND P3, PT, R142, 0x7ffffeb2, PT ;  /* 0x7ffffeb28e00780c */ /* 0x000fe40003f66070 */
        /* <DEDUP_REMOVED lines=15> */
[----:B------:R-:W-:Y:S01]  /*d660*/  LDGSTS.E [R82+0x33800], desc[UR26][R240.64], !P3 ;  /* 0x33800000f0527fae */ /* 0x000fe2000d9a101a */
[----:B------:R-:W-:-:S03]  /*d670*/  IMAD.WIDE R152, R2, 0x4, R238 ;  /* 0x0000000402987825 */ /* 0x000fc600078e02ee */
[----:B------:R2:W-:Y:S01]  /*d680*/  LDGSTS.E [R82+0x33a00], desc[UR26][R154.64], !P3 ;  /* 0x33a000009a527fae */ /* 0x0005e2000d9a101a */
[----:B----4-:R-:W-:-:S03]  /*d690*/  IMAD.WIDE R150, R2, 0x4, R248 ;  /* 0x0000000402967825 */ /* 0x010fc600078e02f8 */
[----:B------:R-:W4:Y:S04]  /*d6a0*/  LDL.LU.64 R238, [R1+0x90] ;  /* 0x0000900001ee7983 */ /* 0x000f280000300a00 */
[----:B------:R-:W4:Y:S04]  /*d6b0*/  LDL.LU.64 R148, [R1+0x88] ;  /* 0x0000880001947983 */ /* 0x000f280000300a00 */
[----:B------:R2:W-:Y:S04]  /*d6c0*/  STL.64 [R1+0x550], R152 ;  /* 0x0005509801007387 */ /* 0x0005e80000100a00 */
[----:B------:R2:W-:Y:S04]  /*d6d0*/  STL.64 [R1+0x998], R150 ;  /* 0x0009989601007387 */ /* 0x0005e80000100a00 */
[----:B-1----:R-:W4:Y:S01]  /*d6e0*/  LDL.LU.64 R240, [R1+0x80] ;  /* 0x0000800001f07983 */ /* 0x002f220000300a00 */
[----:B---3--:R-:W-:-:S03]  /*d6f0*/  IMAD.WIDE R242, R2, 0x4, R242 ;  /* 0x0000000402f27825 */ /* 0x008fc600078e02f2 */
[----:B------:R-:W3:Y:S01]  /*d700*/  LDL.LU.64 R248, [R1+0x78] ;  /* 0x0000780001f87983 */ /* 0x000ee20000300a00 */
[----:B------:R-:W-:-:S03]  /*d710*/  IMAD.WIDE R244, R2, 0x4, R244 ;  /* 0x0000000402f47825 */ /* 0x000fc600078e02f4 */
[----:B------:R1:W-:Y:S04]  /*d720*/  LDGSTS.E [R82+0x33c00], desc[UR26][R152.64], !P4 ;  /* 0x33c0000098527fae */ /* 0x0003e8000e1a101a */
[----:B------:R1:W-:Y:S04]  /*d730*/  LDGSTS.E [R82+0x33e00], desc[UR26][R150.64], !P4 ;  /* 0x33e0000096527fae */ /* 0x0003e8000e1a101a */
[----:B------:R1:W-:Y:S01]  /*d740*/  STL.64 [R1+0x568], R242 ;  /* 0x000568f201007387 */ /* 0x0003e20000100a00 */
[----:B--2---:R-:W-:-:S03]  /*d750*/  IMAD.WIDE R154, R2, 0x4, R246 ;  /* 0x00000004029a7825 */ /* 0x004fc600078e02f6 */
[----:B------:R2:W-:Y:S01]  /*d760*/  STL.64 [R1+0x990], R244 ;  /* 0x000990f401007387 */ /* 0x0005e20000100a00 */
[----:B------:R-:W-:Y:S01]  /*d770*/  IADD3 R142, PT, PT, R143, -0xd3, RZ ;  /* 0xffffff2d8f8e7810 */ /* 0x000fe20007ffe0ff */
[----:B-1----:R-:W1:Y:S02]  /*d780*/  LDC R152, c[0x0][0x3a0] ;  /* 0x0000e800ff987b82 */ /* 0x002e640000000800 */
[----:B------:R-:W-:Y:S04]  /*d790*/  LDGSTS.E [R82+0x34000], desc[UR26][R242.64], !P6 ;  /* 0x34000000f2527fae */ /* 0x000fe8000f1a101a */
[----:B------:R-:W-:Y:S01]  /*d7a0*/  LDGSTS.E [R82+0x34200], desc[UR26][R244.64], !P6 ;  /* 0x34200000f4527fae */ /* 0x000fe2000f1a101a */
[----:B------:R-:W-:Y:S01]  /*d7b0*/  IMAD.WIDE R150, R2, 0x4, R250 ;  /* 0x0000000402967825 */ /* 0x000fe200078e02fa */
[----:B------:R-:W-:-:S02]  /*d7c0*/  ISETP.GE.U32.AND P3, PT, R142, 0x7ffffeae, PT ;  /* 0x7ffffeae8e00780c */ /* 0x000fc40003f66070 */
[----:B------:R-:W3:Y:S01]  /*d7d0*/  LDL.LU.64 R250, [R1+0x70] ;  /* 0x0000700001fa7983 */ /* 0x000ee20000300a00 */
[----:B------:R-:W-:Y:S01]  /*d7e0*/  ISETP.GE.U32.AND P4, PT, R0, 0x7ffffead, PT ;  /* 0x7ffffead0000780c */ /* 0x000fe20003f86070 */
[----:B------:R-:W1:Y:S02]  /*d7f0*/  LDC R143, c[0x0][0x3a0] ;  /* 0x0000e800ff8f7b82 */ /* 0x000e640000000800 */
[----:B------:R-:W3:Y:S04]  /*d800*/  LDL.LU.64 R246, [R1+0x68] ;  /* 0x0000680001f67983 */ /* 0x000ee80000300a00 */
[----:B------:R2:W-:Y:S04]  /*d810*/  STL.64 [R1+0x580], R154 ;  /* 0x0005809a01007387 */ /* 0x0005e80000100a00 */
[----:B------:R1:W-:Y:S04]  /*d820*/  STL.64 [R1+0x988], R150 ;  /* 0x0009889601007387 */ /* 0x0003e80000100a00 */
[----:B------:R-:W3:Y:S04]  /*d830*/  LDL.LU.64 R242, [R1+0x60] ;  /* 0x0000600001f27983 */ /* 0x000ee80000300a00 */
[----:B--2---:R-:W2:Y:S01]  /*d840*/  LDL.LU.64 R244, [R1+0x58] ;  /* 0x0000580001f47983 */ /* 0x004ea20000300a00 */
[----:B------:R-:W-:-:S03]  /*d850*/  VIADD R0, R147, 0xffffff2a ;  /* 0xffffff2a93007836 */ /* 0x000fc60000000000 */
[----:B------:R-:W-:Y:S01]  /*d860*/  LDGSTS.E [R82+0x34400], desc[UR26][R154.64], !P5 ;  /* 0x344000009a527fae */ /* 0x000fe2000e9a101a */
[----:B------:R-:W-:Y:S02]  /*d870*/  VIADD R142, R144, 0xffffff2b ;  /* 0xffffff2b908e7836 */ /* 0x000fe40000000000 */
[----:B------:R-:W1:Y:S01]  /*d880*/  LDC R144, c[0x0][0x3a0] ;  /* 0x0000e800ff907b82 */ /* 0x000e620000000800 */
[----:B------:R1:W-:Y:S01]  /*d890*/  LDGSTS.E [R82+0x34600], desc[UR26][R150.64], !P5 ;  /* 0x3460000096527fae */ /* 0x0003e2000e9a101a */
[----:B------:R-:W-:Y:S01]  /*d8a0*/  ISETP.GE.U32.AND P5, PT, R0, 0x7ffffeab, PT ;  /* 0x7ffffeab0000780c */ /* 0x000fe20003fa6070 */
[----:B------:R-:W-:Y:S01]  /*d8b0*/  VIADD R0, R146, 0xffffff28 ;  /* 0xffffff2892007836 */ /* 0x000fe20000000000 */
[----:B------:R-:W-:Y:S01]  /*d8c0*/  ISETP.GE.U32.AND P6, PT, R142, 0x7ffffeac, PT ;  /* 0x7ffffeac8e00780c */ /* 0x000fe20003fc6070 */
[----:B------:R-:W2:Y:S01]  /*d8d0*/  LDL.LU.64 R154, [R1+0xe68] ;  /* 0x000e6800019a7983 */ /* 0x000ea20000300a00 */
[----:B----4-:R-:W-:-:S04]  /*d8e0*/  IMAD.WIDE R238, R2, 0x4, R238 ;  /* 0x0000000402ee7825 */ /* 0x010fc800078e02ee */
[C---:B-1----:R-:W-:Y:S01]  /*d8f0*/  IMAD.WIDE R150, R2.reuse, 0x4, R148 ;  /* 0x0000000402967825 */ /* 0x042fe200078e0294 */
[----:B------:R-:W-:Y:S04]  /*d900*/  STL.64 [R1+0x578], R238 ;  /* 0x000578ee01007387 */ /* 0x000fe80000100a00 */
[----:B------:R1:W-:Y:S04]  /*d910*/  STL.64 [R1+0x980], R150 ;  /* 0x0009809601007387 */ /* 0x0003e80000100a00 */
[----:B------:R-:W-:Y:S01]  /*d920*/  LDGSTS.E [R82+0x34800], desc[UR26][R238.64], !P3 ;  /* 0x34800000ee527fae */ /* 0x000fe2000d9a101a */
[----:B------:R-:W-:-:S03]  /*d930*/  IMAD.WIDE R148, R2, 0x4, R240 ;  /* 0x0000000402947825 */ /* 0x000fc600078e02f0 */
[----:B------:R-:W-:Y:S01]  /*d940*/  LDGSTS.E [R82+0x34a00], desc[UR26][R150.64], !P3 ;  /* 0x34a0000096527fae */ /* 0x000fe2000d9a101a */
[----:B---3--:R-:W-:-:S03]  /*d950*/  IMAD.WIDE R146, R2, 0x4, R248 ;  /* 0x0000000402927825 */ /* 0x008fc600078e02f8 */
[----:B------:R-:W-:Y:S04]  /*d960*/  LDGSTS.E [R82+0x34c00], desc[UR26][R148.64], !P4 ;  /* 0x34c0000094527fae */ /* 0x000fe8000e1a101a */
[----:B------:R-:W3:Y:S04]  /*d970*/  LDL.LU.64 R248, [R1+0x50] ;  /* 0x0000500001f87983 */ /* 0x000ee80000300a00 */
[----:B------:R4:W-:Y:S04]  /*d980*/  STL.64 [R1+0x570], R148 ;  /* 0x0005709401007387 */ /* 0x0009e80000100a00 */
[----:B------:R4:W-:Y:S04]  /*d990*/  STL.64 [R1+0x978], R146 ;  /* 0x0009789201007387 */ /* 0x0009e80000100a00 */
[----:B-1----:R-:W3:Y:S04]  /*d9a0*/  LDL.LU.64 R150, [R1+0x48] ;  /* 0x0000480001967983 */ /* 0x002ee80000300a00 */
[----:B------:R-:W-:Y:S01]  /*d9b0*/  LDGSTS.E [R82+0x34e00], desc[UR26][R146.64], !P4 ;  /* 0x34e0000092527fae */ /* 0x000fe2000e1a101a */
[----:B------:R-:W-:Y:S01]  /*d9c0*/  ISETP.GE.U32.AND P4, PT, R0, 0x7ffffea9, PT ;  /* 0x7ffffea90000780c */ /* 0x000fe20003f86070 */
[----:B------:R-:W-:-:S02]  /*d9d0*/  VIADD R0, R152, 0xffffff26 ;  /* 0xffffff2698007836 */ /* 0x000fc40000000000 */
[----:B----4-:R-:W4:Y:S01]  /*d9e0*/  LDL.LU.64 R148, [R1+0x40] ;  /* 0x0000400001947983 */ /* 0x010f220000300a00 */
[----:B------:R-:W-:-:S03]  /*d9f0*/  IMAD.WIDE R250, R2, 0x4, R250 ;  /* 0x0000000402fa7825 */ /* 0x000fc600078e02fa */
[----:B------:R-:W4:Y:S01]  /*da00*/  LDL.LU.64 R146, [R1+0x38] ;  /* 0x0000380001927983 */ /* 0x000f220000300a00 */
[----:B------:R-:W-:-:S03]  /*da10*/  IMAD.WIDE R246, R2, 0x4, R246 ;  /* 0x0000000402f67825 */ /* 0x000fc600078e02f6 */
[----:B------:R1:W-:Y:S04]  /*da20*/  STL.64 [R1+0x560], R250 ;  /* 0x000560fa01007387 */ /* 0x0003e80000100a00 */
[----:B------:R1:W-:Y:S04]  /*da30*/  STL.64 [R1+0x970], R246 ;  /* 0x000970f601007387 */ /* 0x0003e80000100a00 */
[----:B------:R-:W4:Y:S01]  /*da40*/  LDL.LU.64 R238, [R1+0x30] ;  /* 0x0000300001ee7983 */ /* 0x000f220000300a00 */
[----:B------:R-:W-:-:S03]  /*da50*/  IMAD.WIDE R242, R2, 0x4, R242 ;  /* 0x0000000402f27825 */ /* 0x000fc600078e02f2 */
[----:B------:R-:W4:Y:S01]  /*da60*/  LDL.LU.64 R240, [R1+0x28] ;  /* 0x0000280001f07983 */ /* 0x000f220000300a00 */
[----:B--2---:R-:W-:-:S03]  /*da70*/  IMAD.WIDE R152, R2, 0x4, R244 ;  /* 0x0000000402987825 */ /* 0x004fc600078e02f4 */
[----:B------:R-:W-:Y:S04]  /*da80*/  STL.64 [R1+0x558], R242 ;  /* 0x000558f201007387 */ /* 0x000fe80000100a00 */
[----:B------:R-:W2:Y:S04]  /*da90*/  LDL.LU.64 R244, [R1+0x20] ;  /* 0x0000200001f47983 */ /* 0x000ea80000300a00 */
[----:B------:R3:W-:Y:S04]  /*daa0*/  STL.64 [R1+0x968], R152 ;  /* 0x0009689801007387 */ /* 0x0007e80000100a00 */
[----:B------:R-:W-:Y:S01]  /*dab0*/  LDGSTS.E [R82+0x35000], desc[UR26][R250.64], !P6 ;  /* 0x35000000fa527fae */ /* 0x000fe2000f1a101a */
[----:B------:R-:W-:-:S02]  /*dac0*/  IADD3 R142, PT, PT, R145, -0xd7, RZ ;  /* 0xffffff29918e7810 */ /* 0x000fc40007ffe0ff */
[----:B------:R-:W2:Y:S01]  /*dad0*/  LDC R145, c[0x0][0x3a0] ;  /* 0x0000e800ff917b82 */ /* 0x000ea20000000800 */
[----:B------:R-:W-:Y:S04]  /*dae0*/  LDGSTS.E [R82+0x35200], desc[UR26][R246.64], !P6 ;  /* 0x35200000f6527fae */ /* 0x000fe8000f1a101a */
[----:B-1----:R-:W2:Y:S01]  /*daf0*/  LDL.LU.64 R250, [R1+0x18] ;  /* 0x0000180001fa7983 */ /* 0x002ea20000300a00 */
[----:B------:R-:W-:Y:S01]  /*db00*/  ISETP.GE.U32.AND P3, PT, R142, 0x7ffffeaa, PT ;  /* 0x7ffffeaa8e00780c */ /* 0x000fe20003f66070 */
[----:B------:R-:W-:Y:S02]  /*db10*/  VIADD R142, R143, 0xffffff27 ;  /* 0xffffff278f8e7836 */ /* 0x000fe40000000000 */
[----:B------:R-:W-:Y:S01]  /*db20*/  LDGSTS.E [R82+0x35400], desc[UR26][R242.64], !P5 ;  /* 0x35400000f2527fae */ /* 0x000fe2000e9a101a */
[----:B------:R-:W1:Y:S03]  /*db30*/  LDC R143, c[0x0][0x3a0] ;  /* 0x0000e800ff8f7b82 */ /* 0x000e660000000800 */
[----:B------:R3:W-:Y:S01]  /*db40*/  LDGSTS.E [R82+0x35600], desc[UR26][R152.64], !P5 ;  /* 0x3560000098527fae */ /* 0x0007e2000e9a101a */
[----:B------:R-:W-:-:S03]  /*db50*/  ISETP.GE.U32.AND P6, PT, R142, 0x7ffffea8, PT ;  /* 0x7ffffea88e00780c */ /* 0x000fc60003fc6070 */
[----:B------:R-:W2:Y:S01]  /*db60*/  LDL.LU.64 R246, [R1+0x10] ;  /* 0x0000100001f67983 */ /* 0x000ea20000300a00 */
[----:B------:R-:W-:Y:S02]  /*db70*/  ISETP.GE.U32.AND P5, PT, R0, 0x7ffffea7, PT ;  /* 0x7ffffea70000780c */ /* 0x000fe40003fa6070 */
[----:B------:R-:W1:Y:S01]  /*db80*/  LDC R0, c[0x0][0x3a0] ;  /* 0x0000e800ff007b82 */ /* 0x000e620000000800 */
[C---:B---3--:R-:W-:Y:S02]  /*db90*/  IMAD.WIDE R152, R2.reuse, 0x4, R248 ;  /* 0x0000000402987825 */ /* 0x048fe400078e02f8 */
[----:B------:R-:W3:Y:S04]  /*dba0*/  LDL.LU.64 R248, [R1+0x8] ;  /* 0x0000080001f87983 */ /* 0x000ee80000300a00 */
[----:B------:R-:W3:Y:S01]  /*dbb0*/  LDL.LU.64 R242, [R1] ;  /* 0x0000000001f27983 */ /* 0x000ee20000300a00 */
[----:B------:R-:W-:-:S03]  /*dbc0*/  IMAD.WIDE R150, R2, 0x4, R150 ;  /* 0x0000000402967825 */ /* 0x000fc600078e0296 */
[----:B------:R1:W-:Y:S04]  /*dbd0*/  STL.64 [R1+0x548], R152 ;  /* 0x0005489801007387 */ /* 0x0003e80000100a00 */
[----:B------:R1:W-:Y:S01]  /*dbe0*/  STL.64 [R1+0x960], R150 ;  /* 0x0009609601007387 */ /* 0x0003e20000100a00 */
[----:B----4-:R-:W-:-:S03]  /*dbf0*/  IMAD.WIDE R148, R2, 0x4, R148 ;  /* 0x0000000402947825 */ /* 0x010fc600078e0294 */
[----:B------:R-:W-:Y:S04]  /*dc00*/  LDGSTS.E [R82+0x35800], desc[UR26][R152.64], !P3 ;  /* 0x3580000098527fae */ /* 0x000fe8000d9a101a */
[----:B------:R-:W-:Y:S01]  /*dc10*/  LDGSTS.E [R82+0x35a00], desc[UR26][R150.64], !P3 ;  /* 0x35a0000096527fae */ /* 0x000fe2000d9a101a */
[----:B------:R-:W-:-:S03]  /*dc20*/  IMAD.WIDE R146, R2, 0x4, R146 ;  /* 0x0000000402927825 */ /* 0x000fc600078e0292 */
[----:B------:R-:W-:Y:S04]  /*dc30*/  LDGSTS.E [R82+0x35c00], desc[UR26][R148.64], !P4 ;  /* 0x35c0000094527fae */ /* 0x000fe8000e1a101a */
[----:B-1----:R-:W4:Y:S04]  /*dc40*/  LDL.LU.64 R152, [R1+0xe60] ;  /* 0x000e600001987983 */ /* 0x002f280000300a00 */
[----:B------:R-:W4:Y:S01]  /*dc50*/  LDL.LU.64 R150, [R1+0xe58] ;  /* 0x000e580001967983 */ /* 0x000f220000300a00 */
[----:B------:R-:W-:-:S03]  /*dc60*/  IMAD.WIDE R238, R2, 0x4, R238 ;  /* 0x0000000402ee7825 */ /* 0x000fc600078e02ee */
[----:B------:R1:W-:Y:S01]  /*dc70*/  STL.64 [R1+0x540], R148 ;  /* 0x0005409401007387 */ /* 0x0003e20000100a00 */
[----:B------:R-:W-:-:S03]  /*dc80*/  IMAD.WIDE R240, R2, 0x4, R240 ;  /* 0x0000000402f07825 */ /* 0x000fc600078e02f0 */
[----:B------:R2:W-:Y:S04]  /*dc90*/  STL.64 [R1+0x958], R146 ;  /* 0x0009589201007387 */ /* 0x0005e80000100a00 */
[----:B------:R-:W-:Y:S01]  /*dca0*/  LDGSTS.E [R82+0x35e00], desc[UR26][R146.64], !P4 ;  /* 0x35e0000092527fae */ /* 0x000fe2000e1a101a */
[----:B--2---:R-:W-:-:S03]  /*dcb0*/  IMAD.WIDE R244, R2, 0x4, R244 ;  /* 0x0000000402f47825 */ /* 0x004fc600078e02f4 */
[----:B-1----:R-:W2:Y:S04]  /*dcc0*/  LDL.LU.64 R148, [R1+0xe50] ;  /* 0x000e500001947983 */ /* 0x002ea80000300a00 */
[----:B------:R-:W-:Y:S04]  /*dcd0*/  LDGSTS.E [R82+0x36000], desc[UR26][R238.64], !P6 ;  /* 0x36000000ee527fae */ /* 0x000fe8000f1a101a */
[----:B------:R-:W2:Y:S04]  /*dce0*/  LDL.LU.64 R146, [R1+0xe48] ;  /* 0x000e480001927983 */ /* 0x000ea80000300a00 */
[----:B------:R1:W-:Y:S04]  /*dcf0*/  STL.64 [R1+0x530], R238 ;  /* 0x000530ee01007387 */ /* 0x0003e80000100a00 */
[----:B------:R1:W-:Y:S01]  /*dd00*/  STL.64 [R1+0x950], R240 ;  /* 0x000950f001007387 */ /* 0x0003e20000100a00 */
[----:B------:R-:W-:-:S03]  /*dd10*/  IMAD.WIDE R250, R2, 0x4, R250 ;  /* 0x0000000402fa7825 */ /* 0x000fc600078e02fa */
[----:B------:R-:W-:Y:S04]  /*dd20*/  LDGSTS.E [R82+0x36200], desc[UR26][R240.64], !P6 ;  /* 0x36200000f0527fae */ /* 0x000fe8000f1a101a */
[----:B-1----:R-:W2:Y:S04]  /*dd30*/  LDL.LU.64 R238, [R1+0xe40] ;  /* 0x000e400001ee7983 */ /* 0x002ea80000300a00 */
[----:B------:R-:W-:Y:S04]  /*dd40*/  LDGSTS.E [R82+0x36400], desc[UR26][R244.64], !P5 ;  /* 0x36400000f4527fae */ /* 0x000fe8000e9a101a */
[----:B------:R-:W2:Y:S04]  /*dd50*/  LDL.LU.64 R240, [R1+0xe38] ;  /* 0x000e380001f07983 */ /* 0x000ea80000300a00 */
[----:B------:R1:W-:Y:S04]  /*dd60*/  STL.64 [R1+0x528], R244 ;  /* 0x000528f401007387 */ /* 0x0003e80000100a00 */
[----:B------:R1:W-:Y:S04]  /*dd70*/  STL.64 [R1+0x948], R250 ;  /* 0x000948fa01007387 */ /* 0x0003e80000100a00 */
[----:B------:R2:W-:Y:S04]  /*dd80*/  LDGSTS.E [R82+0x36600], desc[UR26][R250.64], !P5 ;  /* 0x36600000fa527fae */ /* 0x0005e8000e9a101a */
[----:B-1----:R-:W2:Y:S04]  /*dd90*/  LDL.LU.64 R244, [R1+0xe30] ;  /* 0x000e300001f47983 */ /* 0x002ea80000300a00 */
[----:B------:R-:W2:Y:S01]  /*dda0*/  LDL.LU.64 R250, [R1+0xe28] ;  /* 0x000e280001fa7983 */ /* 0x000ea20000300a00 */
[----:B------:R-:W-:Y:S01]  /*ddb0*/  IADD3 R142, PT, PT, R144, -0xdb, RZ ;  /* 0xffffff25908e7810 */ /* 0x000fe20007ffe0ff */
[----:B------:R-:W-:Y:S01]  /*ddc0*/  VIADD R0, R0, 0xffffff24 ;  /* 0xffffff2400007836 */ /* 0x000fe20000000000 */
[----:B------:R-:W1:Y:S02]  /*ddd0*/  LDC R144, c[0x0][0x3a0] ;  /* 0x0000e800ff907b82 */ /* 0x000e640000000800 */
[----:B------:R-:W-:-:S02]  /*dde0*/  ISETP.GE.U32.AND P3, PT, R142, 0x7ffffea6, PT ;  /* 0x7ffffea68e00780c */ /* 0x000fc40003f66070 */
[----:B------:R-:W-:Y:S01]  /*ddf0*/  ISETP.GE.U32.AND P4, PT, R0, 0x7ffffea5, PT ;  /* 0x7ffffea50000780c */ /* 0x000fe20003f86070 */
[----:B------:R-:W-:-:S03]  /*de00*/  IMAD.WIDE R246, R2, 0x4, R246 ;  /* 0x0000000402f67825 */ /* 0x000fc600078e02f6 */
[----:B------:R-:W1:Y:S02]  /*de10*/  LDC R0, c[0x0][0x3a0] ;  /* 0x0000e800ff007b82 */ /* 0x000e640000000800 */
[----:B------:R1:W-:Y:S05]  /*de20*/  STL.64 [R1+0x518], R246 ;  /* 0x000518f601007387 */ /* 0x0003ea0000100a00 */
[----:B------:R-:W-:Y:S01]  /*de30*/  LDGSTS.E [R82+0x36800], desc[UR26][R246.64], !P3 ;  /* 0x36800000f6527fae */ /* 0x000fe2000d9a101a */
[----:B---3--:R-:W-:-:S04]  /*de40*/  IMAD.WIDE R248, R2, 0x4, R248 ;  /* 0x0000000402f87825 */ /* 0x008fc800078e02f8 */
[C---:B------:R-:W-:Y:S01]  /*de50*/  IMAD.WIDE R242, R2.reuse, 0x4, R242 ;  /* 0x0000000402f27825 */ /* 0x040fe200078e02f2 */
[----:B------:R3:W-:Y:S04]  /*de60*/  STL.64 [R1+0x940], R248 ;  /* 0x000940f801007387 */ /* 0x0007e80000100a00 */
[----:B-1----:R-:W4:Y:S04]  /*de70*/  LDL.LU.64 R246, [R1+0xe20] ;  /* 0x000e200001f67983 */ /* 0x002f280000300a00 */
[----:B------:R-:W-:Y:S04]  /*de80*/  LDGSTS.E [R82+0x36a00], desc[UR26][R248.64], !P3 ;  /* 0x36a00000f8527fae */ /* 0x000fe8000d9a101a */
[----:B------:R-:W-:Y:S04]  /*de90*/  LDGSTS.E [R82+0x36c00], desc[UR26][R242.64], !P4 ;  /* 0x36c00000f2527fae */ /* 0x000fe8000e1a101a */
[----:B---3--:R-:W3:Y:S04]  /*dea0*/  LDL.LU.64 R248, [R1+0xe18] ;  /* 0x000e180001f87983 */ /* 0x008ee80000300a00 */
[----:B------:R1:W-:Y:S01]  /*deb0*/  STL.64 [R1+0x510], R242 ;  /* 0x000510f201007387 */ /* 0x0003e20000100a00 */
[----:B--2---:R-:W-:-:S05]  /*dec0*/  IMAD.WIDE R250, R2, 0x4, R250 ;  /* 0x0000000402fa7825 */ /* 0x004fca00078e02fa */
[----:B------:R2:W-:Y:S04]  /*ded0*/  STL.64 [R1+0x938], R250 ;  /* 0x000938fa01007387 */ /* 0x0005e80000100a00 */
[----:B-1----:R-:W3:Y:S01]  /*dee0*/  LDL.LU.64 R242, [R1+0xe10] ;  /* 0x000e100001f27983 */ /* 0x002ee20000300a00 */
[----:B------:R-:W-:-:S03]  /*def0*/  VIADD R0, R0, 0xffffff22 ;  /* 0xffffff2200007836 */ /* 0x000fc60000000000 */
[----:B------:R2:W-:Y:S02]  /*df00*/  LDGSTS.E [R82+0x36e00], desc[UR26][R250.64], !P4 ;  /* 0x36e00000fa527fae */ /* 0x0005e4000e1a101a */
[----:B------:R-:W-:Y:S02]  /*df10*/  ISETP.GE.U32.AND P5, PT, R0, 0x7ffffea3, PT ;  /* 0x7ffffea30000780c */ /* 0x000fe40003fa6070 */
[----:B------:R-:W1:Y:S08]  /*df20*/  LDC R0, c[0x0][0x3a0] ;  /* 0x0000e800ff007b82 */ /* 0x000e700000000800 */
[----:B--2---:R-:W2:Y:S01]  /*df30*/  LDC R251, c[0x0][0x3a0] ;  /* 0x0000e800fffb7b82 */ /* 0x004ea20000000800 */
[----:B------:R-:W-:-:S07]  /*df40*/  VIADD R142, R145, 0xffffff23 ;  /* 0xffffff23918e7836 */ /* 0x000fce0000000000 */
[----:B------:R-:W3:Y:S01]  /*df50*/  LDC R145, c[0x0][0x3a0] ;  /* 0x0000e800ff917b82 */ /* 0x000ee20000000800 */
[----:B------:R-:W-:Y:S01]  /*df60*/  ISETP.GE.U32.AND P6, PT, R142, 0x7ffffea4, PT ;  /* 0x7ffffea48e00780c */ /* 0x000fe20003fc6070 */
[----:B-1----:R-:W-:Y:S01]  /*df70*/  VIADD R0, R0, 0xffffff20 ;  /* 0xffffff2000007836 */ /* 0x002fe20000000000 */
[----:B------:R-:W-:Y:S01]  /*df80*/  IADD3 R142, PT, PT, R143, -0xdf, RZ ;  /* 0xffffff218f8e7810 */ /* 0x000fe20007ffe0ff */
[----:B------:R-:W-:-:S04]  /*df90*/  IMAD.WIDE R244, R2, 0x4, R244 ;  /* 0x0000000402f47825 */ /* 0x000fc800078e02f4 */
[----:B------:R-:W1:Y:S01]  /*dfa0*/  LDC R143, c[0x0][0x3a0] ;  /* 0x0000e800ff8f7b82 */ /* 0x000e620000000800 */
[----:B------:R-:W-:Y:S01]  /*dfb0*/  ISETP.GE.U32.AND P4, PT, R0, 0x7ffffea1, PT ;  /* 0x7ffffea10000780c */ /* 0x000fe20003f86070 */
[----:B--2---:R-:W-:-:S06]  /*dfc0*/  VIADD R0, R251, 0xffffff1e ;  /* 0xffffff1efb007836 */ /* 0x004fcc0000000000 */
[----:B------:R-:W2:Y:S01]  /*dfd0*/  LDC R251, c[0x0][0x3a0] ;  /* 0x0000e800fffb7b82 */ /* 0x000ea20000000800 */
[----:B------:R-:W-:Y:S01]  /*dfe0*/  ISETP.GE.U32.AND P3, PT, R142, 0x7ffffea2, PT ;  /* 0x7ffffea28e00780c */ /* 0x000fe20003f66070 */
[----:B------:R-:W-:Y:S02]  /*dff0*/  VIADD R142, R144, 0xffffff1f ;  /* 0xffffff1f908e7836 */ /* 0x000fe40000000000 */
[----:B------:R-:W-:-:S04]  /*e000*/  IMAD.WIDE R240, R2, 0x4, R240 ;  /* 0x0000000402f07825 */ /* 0x000fc800078e02f0 */
[----:B------:R-:W1:Y:S01]  /*e010*/  LDC R250, c[0x0][0x3a0] ;  /* 0x0000e800fffa7b82 */ /* 0x000e620000000800 */
[----:B------:R-:W-:-:S04]  /*e020*/  IMAD.WIDE R238, R2, 0x4, R238 ;  /* 0x0000000402ee7825 */ /* 0x000fc800078e02ee */
[----:B------:R-:W-:-:S03]  /*e030*/  IMAD.WIDE R146, R2, 0x4, R146 ;  /* 0x0000000402927825 */ /* 0x000fc600078e0292 */
[----:B------:R-:W1:Y:S01]  /*e040*/  LDC R144, c[0x0][0x3a0] ;  /* 0x0000e800ff907b82 */ /* 0x000e620000000800 */
[----:B------:R-:W-:-:S04]  /*e050*/  IMAD.WIDE R148, R2, 0x4, R148 ;  /* 0x0000000402947825 */ /* 0x000fc800078e0294 */
[----:B----4-:R-:W-:-:S04]  /*e060*/  IMAD.WIDE R150, R2, 0x4, R150 ;  /* 0x0000000402967825 */ /* 0x010fc800078e0296 */
[----:B------:R-:W-:-:S04]  /*e070*/  IMAD.WIDE R152, R2, 0x4, R152 ;  /* 0x0000000402987825 */ /* 0x000fc800078e0298 */
[----:B------:R-:W-:-:S04]  /*e080*/  IMAD.WIDE R154, R2, 0x4, R154 ;  /* 0x00000004029a7825 */ /* 0x000fc800078e029a */
[----:B------:R-:W-:-:S04]  /*e090*/  IMAD.WIDE R246, R2, 0x4, R246 ;  /* 0x0000000402f67825 */ /* 0x000fc800078e02f6 */
[----:B---3--:R-:W-:-:S05]  /*e0a0*/  IMAD.WIDE R248, R2, 0x4, R248 ;  /* 0x0000000402f87825 */ /* 0x008fca00078e02f8 */
[----:B------:R-:W-:Y:S04]  /*e0b0*/  STL.64 [R1+0x500], R248 ;  /* 0x000500f801007387 */ /* 0x000fe80000100a00 */
[----:B------:R-:W-:Y:S04]  /*e0c0*/  LDGSTS.E [R82+0x37000], desc[UR26][R248.64], !P6 ;  /* 0x37000000f8527fae */ /* 0x000fe8000f1a101a */
[----:B------:R-:W-:Y:S04]  /*e0d0*/  STL.64 [R1+0x930], R246 ;  /* 0x000930f601007387 */ /* 0x000fe80000100a00 */
[----:B------:R-:W-:Y:S01]  /*e0e0*/  LDGSTS.E [R82+0x37200], desc[UR26][R246.64], !P6 ;  /* 0x37200000f6527fae */ /* 0x000fe2000f1a101a */
[----:B------:R-:W-:-:S03]  /*e0f0*/  ISETP.GE.U32.AND P6, PT, R142, 0x7ffffea0, PT ;  /* 0x7ffffea08e00780c */ /* 0x000fc60003fc6070 */
[----:B------:R-:W-:Y:S04]  /*e100*/  STL.64 [R1+0x4f8], R244 ;  /* 0x0004f8f401007387 */ /* 0x000fe80000100a00 */
[----:B------:R-:W-:Y:S01]  /*e110*/  LDGSTS.E [R82+0x37400], desc[UR26][R244.64], !P5 ;  /* 0x37400000f4527fae */ /* 0x000fe2000e9a101a */
[----:B------:R-:W-:Y:S02]  /*e120*/  IADD3 R142, PT, PT, R145, -0xe3, RZ ;  /* 0xffffff1d918e7810 */ /* 0x000fe40007ffe0ff */
[----:B------:R-:W3:Y:S01]  /*e130*/  LDC R145, c[0x0][0x3a0] ;  /* 0x0000e800ff917b82 */ /* 0x000ee20000000800 */
[----:B------:R-:W-:-:S05]  /*e140*/  IMAD.WIDE R242, R2, 0x4, R242 ;  /* 0x0000000402f27825 */ /* 0x000fca00078e02f2 */
[----:B------:R4:W-:Y:S04]  /*e150*/  STL.64 [R1+0x928], R242 ;  /* 0x000928f201007387 */ /* 0x0009e80000100a00 */
[----:B------:R4:W-:Y:S01]  /*e160*/  LDGSTS.E [R82+0x37600], desc[UR26][R242.64], !P5 ;  /* 0x37600000f2527fae */ /* 0x0009e2000e9a101a */
[----:B------:R-:W-:-:S03]  /*e170*/  ISETP.GE.U32.AND P5, PT, R0, 0x7ffffe9f, PT ;  /* 0x7ffffe9f0000780c */ /* 0x000fc60003fa6070 */
[----:B------:R-:W-:Y:S04]  /*e180*/  STL.64 [R1+0x4e8], R240 ;  /* 0x0004e8f001007387 */ /* 0x000fe80000100a00 */
[----:B------:R-:W-:Y:S01]  /*e190*/  LDGSTS.E [R82+0x37800], desc[UR26][R240.64], !P3 ;  /* 0x37800000f0527fae */ /* 0x000fe2000d9a101a */
[----:B----4-:R-:W4:Y:S03]  /*e1a0*/  LDC R242, c[0x0][0x3a0] ;  /* 0x0000e800fff27b82 */ /* 0x010f260000000800 */
[----:B------:R-:W-:Y:S04]  /*e1b0*/  STL.64 [R1+0x920], R238 ;  /* 0x000920ee01007387 */ /* 0x000fe80000100a00 */
[----:B------:R-:W-:Y:S04]  /*e1c0*/  LDGSTS.E [R82+0x37a00], desc[UR26][R238.64], !P3 ;  /* 0x37a00000ee527fae */ /* 0x000fe8000d9a101a */
[----:B------:R1:W-:Y:S04]  /*e1d0*/  STL.64 [R1+0x4e0], R146 ;  /* 0x0004e09201007387 */ /* 0x0003e80000100a00 */
[----:B------:R1:W-:Y:S04]  /*e1e0*/  LDGSTS.E [R82+0x37c00], desc[UR26][R146.64], !P4 ;  /* 0x37c0000092527fae */ /* 0x0003e8000e1a101a */
[----:B------:R3:W-:Y:S04]  /*e1f0*/  STL.64 [R1+0x918], R148 ;  /* 0x0009189401007387 */ /* 0x0007e80000100a00 */
[----:B------:R3:W-:Y:S01]  /*e200*/  LDGSTS.E [R82+0x37e00], desc[UR26][R148.64], !P4 ;  /* 0x37e0000094527fae */ /* 0x0007e2000e1a101a */
[----:B--2---:R-:W-:Y:S01]  /*e210*/  VIADD R0, R251, 0xffffff1c ;  /* 0xffffff1cfb007836 */ /* 0x004fe20000000000 */
[----:B------:R-:W-:Y:S01]  /*e220*/  ISETP.GE.U32.AND P3, PT, R142, 0x7ffffe9e, PT ;  /* 0x7ffffe9e8e00780c */ /* 0x000fe20003f66070 */
[----:B-1----:R-:W-:Y:S01]  /*e230*/  IMAD.WIDE R146, R2, 0x4, R156 ;  /* 0x0000000402927825 */ /* 0x002fe200078e029c */
[----:B------:R-:W-:Y:S01]  /*e240*/  STL.64 [R1+0x4d0], R150 ;  /* 0x0004d09601007387 */ /* 0x000fe20000100a00 */
[----:B---3--:R-:W1:Y:S03]  /*e250*/  LDC R148, c[0x0][0x3a0] ;  /* 0x0000e800ff947b82 */ /* 0x008e660000000800 */
[----:B------:R-:W-:Y:S01]  /*e260*/  LDGSTS.E [R82+0x38000], desc[UR26][R150.64], !P6 ;  /* 0x3800000096527fae */ /* 0x000fe2000f1a101a */
[----:B------:R-:W-:Y:S01]  /*e270*/  ISETP.GE.U32.AND P4, PT, R0, 0x7ffffe9d, PT ;  /* 0x7ffffe9d0000780c */ /* 0x000fe20003f86070 */
[----:B------:R-:W-:-:S02]  /*e280*/  VIADD R142, R143, 0xffffff1b ;  /* 0xffffff1b8f8e7836 */ /* 0x000fc40000000000 */
[----:B------:R-:W-:Y:S01]  /*e290*/  STL.64 [R1+0x910], R152 ;  /* 0x0009109801007387 */ /* 0x000fe20000100a00 */
[----:B------:R-:W2:Y:S03]  /*e2a0*/  LDC R143, c[0x0][0x3a0] ;  /* 0x0000e800ff8f7b82 */ /* 0x000ea60000000800 */
[----:B------:R-:W-:Y:S04]  /*e2b0*/  LDGSTS.E [R82+0x38200], desc[UR26][R152.64], !P6 ;  /* 0x3820000098527fae */ /* 0x000fe8000f1a101a */
[----:B------:R3:W-:Y:S04]  /*e2c0*/  STL.64 [R1+0x4c8], R154 ;  /* 0x0004c89a01007387 */ /* 0x0007e80000100a00 */
[----:B------:R3:W-:Y:S01]  /*e2d0*/  LDGSTS.E [R82+0x38400], desc[UR26][R154.64], !P5 ;  /* 0x384000009a527fae */ /* 0x0007e2000e9a101a */
[----:B------:R-:W-:-:S03]  /*e2e0*/  VIADD R0, R250, 0xffffff1a ;  /* 0xffffff1afa007836 */ /* 0x000fc60000000000 */
[----:B------:R4:W-:Y:S04]  /*e2f0*/  STL.64 [R1+0x908], R146 ;  /* 0x0009089201007387 */ /* 0x0009e80000100a00 */
[----:B------:R4:W-:Y:S01]  /*e300*/  LDGSTS.E [R82+0x38600], desc[UR26][R146.64], !P5 ;  /* 0x3860000092527fae */ /* 0x0009e2000e9a101a */
[----:B------:R-:W-:Y:S01]  /*e310*/  IMAD.WIDE R156, R2, 0x4, R158 ;  /* 0x00000004029c7825 */ /* 0x000fe200078e029e */
[----:B------:R-:W-:-:S03]  /*e320*/  ISETP.GE.U32.AND P6, PT, R142, 0x7ffffe9c, PT ;  /* 0x7ffffe9c8e00780c */ /* 0x000fc60003fc6070 */
[C---:B---3--:R-:W-:Y:S01]  /*e330*/  IMAD.WIDE R154, R2.reuse, 0x4, R160 ;  /* 0x00000004029a7825 */ /* 0x048fe200078e02a0 */
[----:B----4-:R-:W3:Y:S03]  /*e340*/  LDC R147, c[0x0][0x3a0] ;  /* 0x0000e800ff937b82 */ /* 0x010ee60000000800 */
[----:B------:R-:W-:Y:S01]  /*e350*/  IMAD.WIDE R152, R2, 0x4, R162 ;  /* 0x0000000402987825 */ /* 0x000fe200078e02a2 */
[----:B------:R-:W-:Y:S01]  /*e360*/  ISETP.GE.U32.AND P5, PT, R0, 0x7ffffe9b, PT ;  /* 0x7ffffe9b0000780c */ /* 0x000fe20003fa6070 */
[----:B------:R4:W-:Y:S01]  /*e370*/  LDGSTS.E [R82+0x38800], desc[UR26][R156.64], !P3 ;  /* 0x388000009c527fae */ /* 0x0009e2000d9a101a */
[----:B------:R-:W-:Y:S01]  /*e380*/  IADD3 R142, PT, PT, R144, -0xe7, RZ ;  /* 0xffffff19908e7810 */ /* 0x000fe20007ffe0ff */
[----:B------:R-:W-:Y:S02]  /*e390*/  IMAD.WIDE R150, R2, 0x4, R164 ;  /* 0x0000000402967825 */ /* 0x000fe400078e02a4 */
[----:B------:R2:W-:Y:S01]  /*e3a0*/  LDGSTS.E [R82+0x38a00], desc[UR26][R154.64], !P3 ;  /* 0x38a000009a527fae */ /* 0x0005e2000d9a101a */
[----:B------:R-:W3:Y:S01]  /*e3b0*/  LDC R144, c[0x0][0x3a0] ;  /* 0x0000e800ff907b82 */ /* 0x000ee20000000800 */
[----:B------:R-:W-:Y:S01]  /*e3c0*/  VIADD R0, R242, 0xffffff18 ;  /* 0xffffff18f2007836 */ /* 0x000fe20000000000 */
[----:B------:R-:W-:Y:S01]  /*e3d0*/  ISETP.GE.U32.AND P3, PT, R142, 0x7ffffe9a, PT ;  /* 0x7ffffe9a8e00780c */ /* 0x000fe20003f66070 */
[----:B------:R2:W-:Y:S01]  /*e3e0*/  LDGSTS.E [R82+0x38c00], desc[UR26][R152.64], !P4 ;  /* 0x38c0000098527fae */ /* 0x0005e2000e1a101a */
[----:B------:R-:W-:-:S03]  /*e3f0*/  VIADD R142, R145, 0xffffff17 ;  /* 0xffffff17918e7836 */ /* 0x000fc60000000000 */
[----:B------:R2:W-:Y:S01]  /*e400*/  LDGSTS.E [R82+0x38e00], desc[UR26][R150.64], !P4 ;  /* 0x38e0000096527fae */ /* 0x0005e2000e1a101a */
[----:B------:R-:W3:Y:S01]  /*e410*/  LDC R146, c[0x0][0x3a0] ;  /* 0x0000e800ff927b82 */ /* 0x000ee20000000800 */
[----:B------:R-:W-:Y:S01]  /*e420*/  ISETP.GE.U32.AND P4, PT, R0, 0x7ffffe99, PT ;  /* 0x7ffffe990000780c */ /* 0x000fe20003f86070 */
[----:B-1----:R-:W-:Y:S01]  /*e430*/  VIADD R0, R148, 0xffffff16 ;  /* 0xffffff1694007836 */ /* 0x002fe20000000000 */
[----:B------:R4:W-:Y:S04]  /*e440*/  STL.64 [R1+0x4b8], R156 ;  /* 0x0004b89c01007387 */ /* 0x0009e80000100a00 */
[----:B------:R2:W-:Y:S01]  /*e450*/  STL.64 [R1+0x900], R154 ;  /* 0x0009009a01007387 */ /* 0x0005e20000100a00 */
[----:B------:R-:W1:Y:S03]  /*e460*/  LDC R145, c[0x0][0x3a0] ;  /* 0x0000e800ff917b82 */ /* 0x000e660000000800 */
[----:B------:R2:W-:Y:S01]  /*e470*/  STL.64 [R1+0x4b0], R152 ;  /* 0x0004b09801007387 */ /* 0x0005e20000100a00 */
[----:B----4-:R-:W-:-:S04]  /*e480*/  IMAD.WIDE R156, R2, 0x4, R166 ;  /* 0x00000004029c7825 */ /* 0x010fc800078e02a6 */
[----:B------:R-:W4:Y:S01]  /*e490*/  LDC R148, c[0x0][0x3a0] ;  /* 0x0000e800ff947b82 */ /* 0x000f220000000800 */
[----:B------:R2:W-:Y:S02]  /*e4a0*/  STL.64 [R1+0x8f8], R150 ;  /* 0x0008f89601007387 */ /* 0x0005e40000100a00 */
[----:B--2---:R-:W-:-:S04]  /*e4b0*/  IMAD.WIDE R154, R2, 0x4, R168 ;  /* 0x00000004029a7825 */ /* 0x004fc800078e02a8 */
[C---:B------:R-:W-:Y:S01]  /*e4c0*/  IMAD.WIDE R152, R2.reuse, 0x4, R170 ;  /* 0x0000000402987825 */ /* 0x040fe200078e02aa */
[----:B------:R2:W-:Y:S04]  /*e4d0*/  STL.64 [R1+0x4a0], R156 ;  /* 0x0004a09c01007387 */ /* 0x0005e80000100a00 */
[----:B------:R2:W-:Y:S01]  /*e4e0*/  LDGSTS.E [R82+0x39000], desc[UR26][R156.64], !P6 ;  /* 0x390000009c527fae */ /* 0x0005e2000f1a101a */
[----:B------:R-:W-:-:S03]  /*e4f0*/  IMAD.WIDE R150, R2, 0x4, R172 ;  /* 0x0000000402967825 */ /* 0x000fc600078e02ac */
[----:B------:R3:W-:Y:S04]  /*e500*/  STL.64 [R1+0x8f0], R154 ;  /* 0x0008f09a01007387 */ /* 0x0007e80000100a00 */
[----:B------:R3:W-:Y:S01]  /*e510*/  LDGSTS.E [R82+0x39200], desc[UR26][R154.64], !P6 ;  /* 0x392000009a527fae */ /* 0x0007e2000f1a101a */
[----:B------:R-:W-:Y:S01]  /*e520*/  ISETP.GE.U32.AND P6, PT, R142, 0x7ffffe98, PT ;  /* 0x7ffffe988e00780c */ /* 0x000fe20003fc6070 */
[C---:B--2---:R-:W-:Y:S02]  /*e530*/  IMAD.WIDE R156, R2.reuse, 0x4, R174 ;  /* 0x00000004029c7825 */ /* 0x044fe400078e02ae */
[----:B------:R2:W-:Y:S01]  /*e540*/  STL.64 [R1+0x490], R152 ;  /* 0x0004909801007387 */ /* 0x0005e20000100a00 */
[----:B------:R-:W-:Y:S01]  /*e550*/  IADD3 R142, PT, PT, R143, -0xeb, RZ ;  /* 0xffffff158f8e7810 */ /* 0x000fe20007ffe0ff */
[----:B------:R-:W-:-:S02]  /*e560*/  IMAD.WIDE R158, R2, 0x4, R210 ;  /* 0x00000004029e7825 */ /* 0x000fc400078e02d2 */
[----:B------:R2:W-:Y:S01]  /*e570*/  LDGSTS.E [R82+0x39400], desc[UR26][R152.64], !P5 ;  /* 0x3940000098527fae */ /* 0x0005e2000e9a101a */
[----:B------:R-:W1:Y:S01]  /*e580*/  LDC R143, c[0x0][0x3a0] ;  /* 0x0000e800ff8f7b82 */ /* 0x000e620000000800 */
[----:B---3--:R-:W-:Y:S02]  /*e590*/  IMAD.WIDE R154, R2, 0x4, R176 ;  /* 0x00000004029a7825 */ /* 0x008fe400078e02b0 */
[----:B------:R3:W-:Y:S04]  /*e5a0*/  STL.64 [R1+0x8e8], R150 ;  /* 0x0008e89601007387 */ /* 0x0007e80000100a00 */
[----:B------:R3:W-:Y:S01]  /*e5b0*/  LDGSTS.E [R82+0x39600], desc[UR26][R150.64], !P5 ;  /* 0x3960000096527fae */ /* 0x0007e2000e9a101a */
[----:B------:R-:W-:Y:S01]  /*e5c0*/  ISETP.GE.U32.AND P5, PT, R0, 0x7ffffe97, PT ;  /* 0x7ffffe970000780c */ /* 0x000fe20003fa6070 */
[----:B------:R-:W-:-:S02]  /*e5d0*/  VIADD R0, R147, 0xffffff14 ;  /* 0xffffff1493007836 */ /* 0x000fc40000000000 */
[C---:B--2---:R-:W-:Y:S01]  /*e5e0*/  IMAD.WIDE R152, R2.reuse, 0x4, R178 ;  /* 0x0000000402987825 */ /* 0x044fe200078e02b2 */
[----:B------:R2:W-:Y:S01]  /*e5f0*/  LDGSTS.E [R82+0x39800], desc[UR26][R156.64], !P3 ;  /* 0x398000009c527fae */ /* 0x0005e2000d9a101a */
[----:B------:R-:W1:Y:S03]  /*e600*/  LDC R147, c[0x0][0x3a0] ;  /* 0x0000e800ff937b82 */ /* 0x000e660000000800 */
[----:B------:R2:W-:Y:S01]  /*e610*/  LDGSTS.E [R82+0x39a00], desc[UR26][R154.64], !P3 ;  /* 0x39a000009a527fae */ /* 0x0005e2000d9a101a */
[----:B---3--:R-:W-:Y:S01]  /*e620*/  IMAD.WIDE R150, R2, 0x4, R180 ;  /* 0x0000000402967825 */ /* 0x008fe200078e02b4 */
[----:B------:R-:W-:Y:S02]  /*e630*/  ISETP.GE.U32.AND P3, PT, R142, 0x7ffffe96, PT ;  /* 0x7ffffe968e00780c */ /* 0x000fe40003f66070 */
[----:B------:R3:W-:Y:S04]  /*e640*/  LDGSTS.E [R82+0x39c00], desc[UR26][R152.64], !P4 ;  /* 0x39c0000098527fae */ /* 0x0007e8000e1a101a */
[----:B------:R2:W-:Y:S04]  /*e650*/  STL.64 [R1+0x488], R156 ;  /* 0x0004889c01007387 */ /* 0x0005e80000100a00 */
[----:B------:R3:W-:Y:S01]  /*e660*/  LDGSTS.E [R82+0x39e00], desc[UR26][R150.64], !P4 ;  /* 0x39e0000096527fae */ /* 0x0007e2000e1a101a */
[----:B------:R-:W-:-:S03]  /*e670*/  ISETP.GE.U32.AND P4, PT, R0, 0x7ffffe95, PT ;  /* 0x7ffffe950000780c */ /* 0x000fc60003f86070 */
[----:B------:R3:W-:Y:S01]  /*e680*/  STL.64 [R1+0x8e0], R154 ;  /* 0x0008e09a01007387 */ /* 0x0007e20000100a00 */
[----:B------:R-:W-:Y:S02]  /*e690*/  VIADD R142, R144, 0xffffff13 ;  /* 0xffffff13908e7836 */ /* 0x000fe40000000000 */
[C---:B--2---:R-:W-:Y:S01]  /*e6a0*/  IMAD.WIDE R156, R2.reuse, 0x4, R182 ;  /* 0x00000004029c7825 */ /* 0x044fe200078e02b6 */
[----:B------:R2:W-:Y:S01]  /*e6b0*/  STL.64 [R1+0x480], R152 ;  /* 0x0004809801007387 */ /* 0x0005e20000100a00 */
[----:B------:R-:W4:Y:S03]  /*e6c0*/  LDC R144, c[0x0][0x3a0] ;  /* 0x0000e800ff907b82 */ /* 0x000f260000000800 */
[----:B------:R2:W-:Y:S01]  /*e6d0*/  STL.64 [R1+0x8d8], R150 ;  /* 0x0008d89601007387 */ /* 0x0005e20000100a00 */
[----:B---3--:R-:W-:-:S03]  /*e6e0*/  IMAD.WIDE R154, R2, 0x4, R184 ;  /* 0x00000004029a7825 */ /* 0x008fc600078e02b8 */
[----:B------:R3:W-:Y:S01]  /*e6f0*/  STL.64 [R1+0x470], R156 ;  /* 0x0004709c01007387 */ /* 0x0007e20000100a00 */
[----:B--2---:R-:W-:-:S03]  /*e700*/  IMAD.WIDE R152, R2, 0x4, R186 ;  /* 0x0000000402987825 */ /* 0x004fc600078e02ba */
[----:B------:R3:W-:Y:S01]  /*e710*/  LDGSTS.E [R82+0x3a000], desc[UR26][R156.64], !P6 ;  /* 0x3a0000009c527fae */ /* 0x0007e2000f1a101a */
[----:B------:R-:W-:-:S03]  /*e720*/  IMAD.WIDE R150, R2, 0x4, R188 ;  /* 0x0000000402967825 */ /* 0x000fc600078e02bc */
[----:B------:R2:W-:Y:S01]  /*e730*/  STL.64 [R1+0x8d0], R154 ;  /* 0x0008d09a01007387 */ /* 0x0005e20000100a00 */
[----:B------:R-:W-:-:S03]  /*e740*/  VIADD R0, R146, 0xffffff12 ;  /* 0xffffff1292007836 */ /* 0x000fc60000000000 */
[----:B------:R2:W-:Y:S01]  /*e750*/  LDGSTS.E [R82+0x3a200], desc[UR26][R154.64], !P6 ;  /* 0x3a2000009a527fae */ /* 0x0005e2000f1a101a */
[----:B------:R-:W4:Y:S01]  /*e760*/  LDC R146, c[0x0][0x3a0] ;  /* 0x0000e800ff927b82 */ /* 0x000f220000000800 */
[----:B------:R-:W-:Y:S01]  /*e770*/  ISETP.GE.U32.AND P6, PT, R142, 0x7ffffe94, PT ;  /* 0x7ffffe948e00780c */ /* 0x000fe20003fc6070 */
[----:B---3--:R-:W-:Y:S01]  /*e780*/  IMAD.WIDE R156, R2, 0x4, R190 ;  /* 0x00000004029c7825 */ /* 0x008fe200078e02be */
[----:B------:R3:W-:Y:S01]  /*e790*/  STL.64 [R1+0x460], R152 ;  /* 0x0004609801007387 */ /* 0x0007e20000100a00 */
[----:B-1----:R-:W-:-:S03]  /*e7a0*/  IADD3 R142, PT, PT, R145, -0xef, RZ ;  /* 0xffffff11918e7810 */ /* 0x002fc60007ffe0ff */
[----:B------:R3:W-:Y:S01]  /*e7b0*/  LDGSTS.E [R82+0x3a400], desc[UR26][R152.64], !P5 ;  /* 0x3a40000098527fae */ /* 0x0007e2000e9a101a */
[C---:B------:R-:W-:Y:S01]  /*e7c0*/  IMAD.WIDE R166, R2.reuse, 0x4, R234 ;  /* 0x0000000402a67825 */ /* 0x040fe200078e02ea */
[----:B------:R-:W1:Y:S02]  /*e7d0*/  LDC R145, c[0x0][0x3a0] ;  /* 0x0000e800ff917b82 */ /* 0x000e640000000800 */
[----:B------:R4:W-:Y:S01]  /*e7e0*/  STL.64 [R1+0x8c8], R150 ;  /* 0x0008c89601007387 */ /* 0x0009e20000100a00 */
[----:B--2---:R-:W-:-:S03]  /*e7f0*/  IMAD.WIDE R154, R2, 0x4, R192 ;  /* 0x00000004029a7825 */ /* 0x004fc600078e02c0 */
[----:B------:R2:W-:Y:S01]  /*e800*/  LDGSTS.E [R82+0x3a600], desc[UR26][R150.64], !P5 ;  /* 0x3a60000096527fae */ /* 0x0005e2000e9a101a */
[----:B------:R-:W-:Y:S01]  /*e810*/  ISETP.GE.U32.AND P5, PT, R0, 0x7ffffe93, PT ;  /* 0x7ffffe930000780c */ /* 0x000fe20003fa6070 */
[----:B----4-:R-:W-:Y:S02]  /*e820*/  VIADD R0, R148, 0xffffff10 ;  /* 0xffffff1094007836 */ /* 0x010fe40000000000 */
[C---:B---3--:R-:W-:Y:S01]  /*e830*/  IMAD.WIDE R152, R2.reuse, 0x4, R194 ;  /* 0x0000000402987825 */ /* 0x048fe200078e02c2 */
[----:B------:R3:W-:Y:S04]  /*e840*/  LDGSTS.E [R82+0x3a800], desc[UR26][R156.64], !P3 ;  /* 0x3a8000009c527fae */ /* 0x0007e8000d9a101a */
[----:B------:R4:W-:Y:S01]  /*e850*/  LDGSTS.E [R82+0x3aa00], desc[UR26][R154.64], !P3 ;  /* 0x3aa000009a527fae */ /* 0x0009e2000d9a101a */
[----:B--2---:R-:W-:Y:S01]  /*e860*/  IMAD.WIDE R150, R2, 0x4, R196 ;  /* 0x0000000402967825 */ /* 0x004fe200078e02c4 */
[----:B------:R-:W-:-:S02]  /*e870*/  ISETP.GE.U32.AND P3, PT, R142, 0x7ffffe92, PT ;  /* 0x7ffffe928e00780c */ /* 0x000fc40003f66070 */
[----:B------:R2:W-:Y:S04]  /*e880*/  LDGSTS.E [R82+0x3ac00], desc[UR26][R152.64], !P4 ;  /* 0x3ac0000098527fae */ /* 0x0005e8000e1a101a */
[----:B------:R1:W-:Y:S01]  /*e890*/  LDGSTS.E [R82+0x3ae00], desc[UR26][R150.64], !P4 ;  /* 0x3ae0000096527fae */ /* 0x0003e2000e1a101a */
[----:B------:R-:W-:-:S03]  /*e8a0*/  ISETP.GE.U32.AND P4, PT, R0, 0x7ffffe91, PT ;  /* 0x7ffffe910000780c */ /* 0x000fc60003f86070 */
[----:B------:R3:W-:Y:S04]  /*e8b0*/  STL.64 [R1+0x458], R156 ;  /* 0x0004589c01007387 */ /* 0x0007e80000100a00 */
[----:B------:R4:W-:Y:S01]  /*e8c0*/  STL.64 [R1+0x8c0], R154 ;  /* 0x0008c09a01007387 */ /* 0x0009e20000100a00 */
[----:B------:R-:W-:-:S03]  /*e8d0*/  IMAD.WIDE R148, R2, 0x4, R208 ;  /* 0x0000000402947825 */ /* 0x000fc600078e02d0 */
[----:B------:R2:W-:Y:S01]  /*e8e0*/  STL.64 [R1+0x448], R152 ;  /* 0x0004489801007387 */ /* 0x0005e20000100a00 */
[----:B---3--:R-:W-:-:S03]  /*e8f0*/  IMAD.WIDE R156, R2, 0x4, R202 ;  /* 0x00000004029c7825 */ /* 0x008fc600078e02ca */
[----:B------:R1:W-:Y:S01]  /*e900*/  STL.64 [R1+0x8b8], R150 ;  /* 0x0008b89601007387 */ /* 0x0003e20000100a00 */
[----:B----4-:R-:W-:-:S03]  /*e910*/  IMAD.WIDE R154, R2, 0x4, R204 ;  /* 0x00000004029a7825 */ /* 0x010fc600078e02cc */
[----:B------:R3:W-:Y:S01]  /*e920*/  STL.64 [R1+0x440], R156 ;  /* 0x0004409c01007387 */ /* 0x0007e20000100a00 */
[----:B--2---:R-:W-:-:S03]  /*e930*/  IMAD.WIDE R152, R2, 0x4, R206 ;  /* 0x0000000402987825 */ /* 0x004fc600078e02ce */
[----:B------:R3:W-:Y:S04]  /*e940*/  LDGSTS.E [R82+0x3b000], desc[UR26][R156.64], !P6 ;  /* 0x3b0000009c527fae */ /* 0x0007e8000f1a101a */
[----:B------:R2:W-:Y:S01]  /*e950*/  STL.64 [R1+0x8b0], R154 ;  /* 0x0008b09a01007387 */ /* 0x0005e20000100a00 */
[----:B------:R-:W-:Y:S01]  /*e960*/  VIADD R0, R147, 0xffffff0e ;  /* 0xffffff0e93007836 */ /* 0x000fe20000000000 */
[----:B-1----:R-:W1:Y:S02]  /*e970*/  LDC R150, c[0x0][0x3a0] ;  /* 0x0000e800ff967b82 */ /* 0x002e640000000800 */
[----:B------:R2:W-:Y:S01]  /*e980*/  LDGSTS.E [R82+0x3b200], desc[UR26][R154.64], !P6 ;  /* 0x3b2000009a527fae */ /* 0x0005e2000f1a101a */
[----:B---3--:R-:W-:-:S03]  /*e990*/  IMAD.WIDE R156, R2, 0x4, R212 ;  /* 0x00000004029c7825 */ /* 0x008fc600078e02d4 */
[----:B------:R3:W-:Y:S04]  /*e9a0*/  STL.64 [R1+0x430], R152 ;  /* 0x0004309801007387 */ /* 0x0007e80000100a00 */
[----:B------:R3:W-:Y:S01]  /*e9b0*/  LDGSTS.E [R82+0x3b400], desc[UR26][R152.64], !P5 ;  /* 0x3b40000098527fae */ /* 0x0007e2000e9a101a */
[----:B--2---:R-:W-:-:S03]  /*e9c0*/  IMAD.WIDE R154, R2, 0x4, R214 ;  /* 0x00000004029a7825 */ /* 0x004fc600078e02d6 */
[----:B------:R2:W-:Y:S04]  /*e9d0*/  STL.64 [R1+0x8a8], R148 ;  /* 0x0008a89401007387 */ /* 0x0005e80000100a00 */
[----:B------:R2:W-:Y:S01]  /*e9e0*/  LDGSTS.E [R82+0x3b600], desc[UR26][R148.64], !P5 ;  /* 0x3b60000094527fae */ /* 0x0005e2000e9a101a */
[----:B---3--:R-:W-:-:S03]  /*e9f0*/  IMAD.WIDE R152, R2, 0x4, R216 ;  /* 0x0000000402987825 */ /* 0x008fc600078e02d8 */
[----:B------:R-:W-:Y:S01]  /*ea00*/  STL.64 [R1+0x428], R158 ;  /* 0x0004289e01007387 */ /* 0x000fe20000100a00 */
[----:B------:R-:W-:-:S03]  /*ea10*/  ISETP.GE.U32.AND P5, PT, R0, 0x7ffffe8f, PT ;  /* 0x7ffffe8f0000780c */ /* 0x000fc60003fa6070 */
[----:B------:R-:W-:Y:S01]  /*ea20*/  LDGSTS.E [R82+0x3b800], desc[UR26][R158.64], !P3 ;  /* 0x3b8000009e527fae */ /* 0x000fe2000d9a101a */
[----:B------:R-:W-:Y:S02]  /*ea30*/  VIADD R0, R146, 0xffffff0c ;  /* 0xffffff0c92007836 */ /* 0x000fe40000000000 */
[----:B------:R-:W-:Y:S01]  /*ea40*/  VIADD R142, R143, 0xffffff0f ;  /* 0xffffff0f8f8e7836 */ /* 0x000fe20000000000 */
[----:B------:R3:W-:Y:S01]  /*ea50*/  STL.64 [R1+0x8a0], R156 ;  /* 0x0008a09c01007387 */ /* 0x0007e20000100a00 */
[----:B--2---:R-:W2:Y:S03]  /*ea60*/  LDC R149, c[0x0][0x3a0] ;  /* 0x0000e800ff957b82 */ /* 0x004ea60000000800 */
[----:B------:R3:W-:Y:S01]  /*ea70*/  LDGSTS.E [R82+0x3ba00], desc[UR26][R156.64], !P3 ;  /* 0x3ba000009c527fae */ /* 0x0007e2000d9a101a */
[----:B------:R-:W-:-:S03]  /*ea80*/  IMAD.WIDE R146, R2, 0x4, R224 ;  /* 0x0000000402927825 */ /* 0x000fc600078e02e0 */
[----:B------:R4:W-:Y:S01]  /*ea90*/  STL.64 [R1+0x418], R154 ;  /* 0x0004189a01007387 */ /* 0x0009e20000100a00 */
[----:B------:R-:W1:Y:S03]  /*eaa0*/  LDC R143, c[0x0][0x3a0] ;  /* 0x0000e800ff8f7b82 */ /* 0x000e660000000800 */
[----:B------:R4:W-:Y:S01]  /*eab0*/  LDGSTS.E [R82+0x3bc00], desc[UR26][R154.64], !P4 ;  /* 0x3bc000009a527fae */ /* 0x0009e2000e1a101a */
[----:B---3--:R-:W-:-:S03]  /*eac0*/  IMAD.WIDE R156, R2, 0x4, R218 ;  /* 0x00000004029c7825 */ /* 0x008fc600078e02da */
[----:B------:R3:W-:Y:S01]  /*ead0*/  STL.64 [R1+0x898], R152 ;  /* 0x0008989801007387 */ /* 0x0007e20000100a00 */
[----:B------:R-:W2:Y:S03]  /*eae0*/  LDC R148, c[0x0][0x3a0] ;  /* 0x0000e800ff947b82 */ /* 0x000ea60000000800 */
[----:B------:R3:W-:Y:S01]  /*eaf0*/  LDGSTS.E [R82+0x3be00], desc[UR26][R152.64], !P4 ;  /* 0x3be0000098527fae */ /* 0x0007e2000e1a101a */
[----:B----4-:R-:W-:-:S03]  /*eb00*/  IMAD.WIDE R154, R2, 0x4, R220 ;  /* 0x00000004029a7825 */ /* 0x010fc600078e02dc */
[----:B------:R-:W4:Y:S04]  /*eb10*/  LDL.LU.64 R246, [R1+0x5a8] ;  /* 0x0005a80001f67983 */ /* 0x000f280000300a00 */
[----:B------:R1:W-:Y:S01]  /*eb20*/  STL.64 [R1+0x408], R156 ;  /* 0x0004089c01007387 */ /* 0x0003e20000100a00 */
[----:B---3--:R-:W-:-:S03]  /*eb30*/  IMAD.WIDE R152, R2, 0x4, R222 ;  /* 0x0000000402987825 */ /* 0x008fc600078e02de */
[----:B------:R3:W-:Y:S04]  /*eb40*/  STL.64 [R1+0x890], R154 ;  /* 0x0008909a01007387 */ /* 0x0007e80000100a00 */
[----:B------:R1:W-:Y:S04]  /*eb50*/  STL.64 [R1+0x3f8], R152 ;  /* 0x0003f89801007387 */ /* 0x0003e80000100a00 */
[----:B------:R1:W-:Y:S04]  /*eb60*/  STL.64 [R1+0x888], R146 ;  /* 0x0008889201007387 */ /* 0x0003e80000100a00 */
[----:B------:R-:W2:Y:S01]  /*eb70*/  LDL.LU.64 R248, [R1+0x5b8] ;  /* 0x0005b80001f87983 */ /* 0x000ea20000300a00 */
[----:B------:R-:W-:-:S02]  /*eb80*/  ISETP.GE.U32.AND P6, PT, R142, 0x7ffffe90, PT ;  /* 0x7ffffe908e00780c */ /* 0x000fc40003fc6070 */
[----:B------:R-:W-:Y:S02]  /*eb90*/  IADD3 R142, PT, PT, R144, -0xf3, RZ ;  /* 0xffffff0d908e7810 */ /* 0x000fe40007ffe0ff */
[----:B------:R-:W-:Y:S01]  /*eba0*/  ISETP.GE.U32.AND P4, PT, R0, 0x7ffffe8d, PT ;  /* 0x7ffffe8d0000780c */ /* 0x000fe20003f86070 */
[----:B------:R-:W2:Y:S01]  /*ebb0*/  LDC R144, c[0x0][0x3a0] ;  /* 0x0000e800ff907b82 */ /* 0x000ea20000000800 */
[----:B------:R-:W-:Y:S01]  /*ebc0*/  ISETP.GE.U32.AND P3, PT, R142, 0x7ffffe8e, PT ;  /* 0x7ffffe8e8e00780c */ /* 0x000fe20003f66070 */
[----:B-1----:R-:W-:Y:S02]  /*ebd0*/  VIADD R0, R150, 0xffffff0a ;  /* 0xffffff0a96007836 */ /* 0x002fe40000000000 */
[----:B------:R-:W-:-:S04]  /*ebe0*/  IMAD.WIDE R150, R2, 0x4, R232 ;  /* 0x0000000402967825 */ /* 0x000fc800078e02e8 */
[----:B------:R1:W-:Y:S04]  /*ebf0*/  LDGSTS.E [R82+0x3c000], desc[UR26][R156.64], !P6 ;  /* 0x3c0000009c527fae */ /* 0x0003e8000f1a101a */
[----:B------:R3:W-:Y:S04]  /*ec00*/  LDGSTS.E [R82+0x3c200], desc[UR26][R154.64], !P6 ;  /* 0x3c2000009a527fae */ /* 0x0007e8000f1a101a */
[----:B------:R3:W-:Y:S01]  /*ec10*/  LDGSTS.E [R82+0x3c400], desc[UR26][R152.64], !P5 ;  /* 0x3c40000098527fae */ /* 0x0007e2000e9a101a */
[----:B-1----:R-:W-:-:S03]  /*ec20*/  IMAD.WIDE R156, R2, 0x4, R226 ;  /* 0x00000004029c7825 */ /* 0x002fc600078e02e2 */
[----:B------:R1:W-:Y:S01]  /*ec30*/  LDGSTS.E [R82+0x3c600], desc[UR26][R146.64], !P5 ;  /* 0x3c60000092527fae */ /* 0x0003e2000e9a101a */
[----:B---3--:R-:W-:-:S03]  /*ec40*/  IMAD.WIDE R154, R2, 0x4, R228 ;  /* 0x00000004029a7825 */ /* 0x008fc600078e02e4 */
[----:B------:R-:W-:Y:S01]  /*ec50*/  STL.64 [R1+0x3e8], R156 ;  /* 0x0003e89c01007387 */ /* 0x000fe20000100a00 */
[----:B------:R-:W-:-:S03]  /*ec60*/  IMAD.WIDE R152, R2, 0x4, R230 ;  /* 0x0000000402987825 */ /* 0x000fc600078e02e6 */
[----:B------:R3:W-:Y:S04]  /*ec70*/  STL.64 [R1+0x880], R154 ;  /* 0x0008809a01007387 */ /* 0x0007e80000100a00 */
[----:B------:R1:W-:Y:S01]  /*ec80*/  STL.64 [R1+0x3e0], R152 ;  /* 0x0003e09801007387 */ /* 0x0003e20000100a00 */
[----:B----4-:R-:W-:-:S03]  /*ec90*/  IMAD.WIDE R164, R2, 0x4, R246 ;  /* 0x0000000402a47825 */ /* 0x010fc600078e02f6 */
[----:B------:R2:W-:Y:S01]  /*eca0*/  STL.64 [R1+0x878], R150 ;  /* 0x0008789601007387 */ /* 0x0005e20000100a00 */
[----:B-1----:R-:W1:Y:S03]  /*ecb0*/  LDC R147, c[0x0][0x3a0] ;  /* 0x0000e800ff937b82 */ /* 0x002e660000000800 */
[----:B------:R-:W4:Y:S04]  /*ecc0*/  LDL.LU.64 R160, [R1+0x5b0] ;  /* 0x0005b00001a07983 */ /* 0x000f280000300a00 */
[----:B------:R-:W4:Y:S01]  /*ecd0*/  LDL.LU.64 R158, [R1+0x5c8] ;  /* 0x0005c800019e7983 */ /* 0x000f220000300a00 */
[----:B------:R-:W-:Y:S01]  /*ece0*/  VIADD R142, R145, 0xffffff0b ;  /* 0xffffff0b918e7836 */ /* 0x000fe20000000000 */
[----:B------:R-:W-:Y:S01]  /*ecf0*/  ISETP.GE.U32.AND P5, PT, R0, 0x7ffffe8b, PT ;  /* 0x7ffffe8b0000780c */ /* 0x000fe20003fa6070 */
[----:B------:R-:W1:Y:S01]  /*ed00*/  LDC R146, c[0x0][0x3a0] ;  /* 0x0000e800ff927b82 */ /* 0x000e620000000800 */
[----:B------:R-:W4:Y:S04]  /*ed10*/  LDL.LU.64 R162, [R1+0x5c0] ;  /* 0x0005c00001a27983 */ /* 0x000f280000300a00 */
[----:B------:R-:W4:Y:S04]  /*ed20*/  LDL.LU.64 R242, [R1+0x5d8] ;  /* 0x0005d80001f27983 */ /* 0x000f280000300a00 */
[----:B------:R-:W-:Y:S01]  /*ed30*/  LDGSTS.E [R82+0x3c800], desc[UR26][R156.64], !P3 ;  /* 0x3c8000009c527fae */ /* 0x000fe2000d9a101a */
[----:B------:R-:W1:Y:S03]  /*ed40*/  LDC R145, c[0x0][0x3a0] ;  /* 0x0000e800ff917b82 */ /* 0x000e660000000800 */
[----:B------:R-:W-:Y:S04]  /*ed50*/  LDGSTS.E [R82+0x3ca00], desc[UR26][R154.64], !P3 ;  /* 0x3ca000009a527fae */ /* 0x000fe8000d9a101a */
[----:B------:R2:W-:Y:S04]  /*ed60*/  LDGSTS.E [R82+0x3cc00], desc[UR26][R152.64], !P4 ;  /* 0x3cc0000098527fae */ /* 0x0005e8000e1a101a */
[----:B------:R2:W-:Y:S04]  /*ed70*/  LDGSTS.E [R82+0x3ce00], desc[UR26][R150.64], !P4 ;  /* 0x3ce0000096527fae */ /* 0x0005e8000e1a101a */
[----:B---3--:R-:W3:Y:S04]  /*ed80*/  LDL.LU.64 R154, [R1+0x5d0] ;  /* 0x0005d000019a7983 */ /* 0x008ee80000300a00 */
[----:B------:R-:W3:Y:S01]  /*ed90*/  LDL.LU.64 R156, [R1+0x5e8] ;  /* 0x0005e800019c7983 */ /* 0x000ee20000300a00 */
[----:B--2---:R-:W-:-:S03]  /*eda0*/  IMAD.WIDE R152, R2, 0x4, R236 ;  /* 0x0000000402987825 */ /* 0x004fc600078e02ec */
[----:B------:R-:W-:Y:S01]  /*edb0*/  STL.64 [R1+0x3d8], R166 ;  /* 0x0003d8a601007387 */ /* 0x000fe20000100a00 */
[----:B------:R-:W-:-:S03]  /*edc0*/  IMAD.WIDE R150, R2, 0x4, R248 ;  /* 0x0000000402967825 */ /* 0x000fc600078e02f8 */
[----:B------:R-:W2:Y:S04]  /*edd0*/  LDL.LU.64 R250, [R1+0x5e0] ;  /* 0x0005e00001fa7983 */ /* 0x000ea80000300a00 */
[----:B------:R-:W-:Y:S04]  /*ede0*/  STL.64 [R1+0x870], R164 ;  /* 0x000870a401007387 */ /* 0x000fe80000100a00 */
[----:B------:R-:W2:Y:S04]  /*edf0*/  LDL.LU.64 R238, [R1+0x5f0] ;  /* 0x0005f00001ee7983 */ /* 0x000ea80000300a00 */
[----:B------:R1:W-:Y:S04]  /*ee00*/  STL.64 [R1+0x3d0], R152 ;  /* 0x0003d09801007387 */ /* 0x0003e80000100a00 */
[----:B------:R1:W-:Y:S04]  /*ee10*/  STL.64 [R1+0x868], R150 ;  /* 0x0008689601007387 */ /* 0x0003e80000100a00 */
[----:B------:R-:W2:Y:S04]  /*ee20*/  LDL.LU.64 R240, [R1+0x5f8] ;  /* 0x0005f80001f07983 */ /* 0x000ea80000300a00 */
[----:B------:R-:W2:Y:S04]  /*ee30*/  LDL.LU.64 R244, [R1+0x608] ;  /* 0x0006080001f47983 */ /* 0x000ea80000300a00 */
[----:B------:R-:W2:Y:S04]  /*ee40*/  LDL.LU.64 R246, [R1+0x600] ;  /* 0x0006000001f67983 */ /* 0x000ea80000300a00 */
[----:B------:R-:W2:Y:S01]  /*ee50*/  LDL.LU.64 R248, [R1+0x610] ;  /* 0x0006100001f87983 */ /* 0x000ea20000300a00 */
[----:B------:R-:W-:Y:S01]  /*ee60*/  ISETP.GE.U32.AND P6, PT, R142, 0x7ffffe8c, PT ;  /* 0x7ffffe8c8e00780c */ /* 0x000fe20003fc6070 */
[----:B------:R-:W-:Y:S01]  /*ee70*/  VIADD R0, R149, 0xffffff08 ;  /* 0xffffff0895007836 */ /* 0x000fe20000000000 */
[----:B------:R-:W-:-:S02]  /*ee80*/  IADD3 R142, PT, PT, R143, -0xf7, RZ ;  /* 0xffffff098f8e7810 */ /* 0x000fc40007ffe0ff */
[----:B------:R-:W2:Y:S02]  /*ee90*/  LDC R143, c[0x0][0x3a0] ;  /* 0x0000e800ff8f7b82 */ /* 0x000ea40000000800 */
[----:B------:R-:W-:Y:S01]  /*eea0*/  ISETP.GE.U32.AND P3, PT, R142, 0x7ffffe8a, PT ;  /* 0x7ffffe8a8e00780c */ /* 0x000fe20003f66070 */
[----:B------:R-:W-:Y:S01]  /*eeb0*/  VIADD R142, R144, 0xffffff07 ;  /* 0xffffff07908e7836 */ /* 0x000fe20000000000 */
[----:B------:R-:W-:Y:S01]  /*eec0*/  ISETP.GE.U32.AND P4, PT, R0, 0x7ffffe89, PT ;  /* 0x7ffffe890000780c */ /* 0x000fe20003f86070 */
[----:B------:R-:W-:-:S03]  /*eed0*/  VIADD R0, R148, 0xffffff06 ;  /* 0xffffff0694007836 */ /* 0x000fc60000000000 */
[----:B------:R-:W2:Y:S01]  /*eee0*/  LDC R144, c[0x0][0x3a0] ;  /* 0x0000e800ff907b82 */ /* 0x000ea20000000800 */
[----:B------:R-:W-:Y:S04]  /*eef0*/  LDGSTS.E [R82+0x3d000], desc[UR26][R166.64], !P6 ;  /* 0x3d000000a6527fae */ /* 0x000fe8000f1a101a */
[----:B------:R-:W-:Y:S01]  /*ef00*/  LDGSTS.E [R82+0x3d200], desc[UR26][R164.64], !P6 ;  /* 0x3d200000a4527fae */ /* 0x000fe2000f1a101a */
[----:B------:R-:W-:-:S03]  /*ef10*/  ISETP.GE.U32.AND P6, PT, R142, 0x7ffffe88, PT ;  /* 0x7ffffe888e00780c */ /* 0x000fc60003fc6070 */
[----:B------:R1:W-:Y:S04]  /*ef20*/  LDGSTS.E [R82+0x3d400], desc[UR26][R152.64], !P5 ;  /* 0x3d40000098527fae */ /* 0x0003e8000e9a101a */
[----:B------:R4:W-:Y:S01]  /*ef30*/  LDGSTS.E [R82+0x3d600], desc[UR26][R150.64], !P5 ;  /* 0x3d60000096527fae */ /* 0x0009e2000e9a101a */
[----:B------:R-:W-:Y:S01]  /*ef40*/  ISETP.GE.U32.AND P5, PT, R0, 0x7ffffe87, PT ;  /* 0x7ffffe870000780c */ /* 0x000fe20003fa6070 */
[----:B-1----:R-:W-:Y:S01]  /*ef50*/  VIADD R0, R147, 0xffffff04 ;  /* 0xffffff0493007836 */ /* 0x002fe20000000000 */
[----:B------:R-:W1:Y:S01]  /*ef60*/  LDC R152, c[0x0][0x3a0] ;  /* 0x0000e800ff987b82 */ /* 0x000e620000000800 */
[----:B------:R-:W-:Y:S01]  /*ef70*/  IADD3 R142, PT, PT, R145, -0xfb, RZ ;  /* 0xffffff05918e7810 */ /* 0x000fe20007ffe0ff */
[----:B----4-:R-:W-:-:S04]  /*ef80*/  IMAD.WIDE R160, R2, 0x4, R160 ;  /* 0x0000000402a07825 */ /* 0x010fc800078e02a0 */
[C---:B------:R-:W-:Y:S01]  /*ef90*/  IMAD.WIDE R158, R2.reuse, 0x4, R158 ;  /* 0x00000004029e7825 */ /* 0x040fe200078e029e */
[----:B------:R-:W-:Y:S03]  /*efa0*/  LDGSTS.E [R82+0x3d800], desc[UR26][R160.64], !P3 ;  /* 0x3d800000a0527fae */ /* 0x000fe6000d9a101a */
[C---:B------:R-:W-:Y:S01]  /*efb0*/  IMAD.WIDE R150, R2.reuse, 0x4, R162 ;  /* 0x0000000402967825 */ /* 0x040fe200078e02a2 */
[----:B------:R-:W-:Y:S03]  /*efc0*/  STL.64 [R1+0x3c8], R160 ;  /* 0x0003c8a001007387 */ /* 0x000fe60000100a00 */
[----:B------:R-:W-:Y:S01]  /*efd0*/  IMAD.WIDE R148, R2, 0x4, R242 ;  /* 0x0000000402947825 */ /* 0x000fe200078e02f2 */
[----:B------:R-:W-:Y:S04]  /*efe0*/  LDGSTS.E [R82+0x3da00], desc[UR26][R158.64], !P3 ;  /* 0x3da000009e527fae */ /* 0x000fe8000d9a101a */
[----:B------:R-:W-:Y:S04]  /*eff0*/  STL.64 [R1+0x860], R158 ;  /* 0x0008609e01007387 */ /* 0x000fe80000100a00 */
[----:B------:R4:W-:Y:S04]  /*f000*/  LDGSTS.E [R82+0x3dc00], desc[UR26][R150.64], !P4 ;  /* 0x3dc0000096527fae */ /* 0x0009e8000e1a101a */
[----:B------:R4:W-:Y:S04]  /*f010*/  STL.64 [R1+0x3c0], R150 ;  /* 0x0003c09601007387 */ /* 0x0009e80000100a00 */
[----:B------:R2:W-:Y:S01]  /*f020*/  LDGSTS.E [R82+0x3de00], desc[UR26][R148.64], !P4 ;  /* 0x3de0000094527fae */ /* 0x0005e2000e1a101a */
[----:B------:R-:W-:Y:S01]  /*f030*/  ISETP.GE.U32.AND P4, PT, R0, 0x7ffffe85, PT ;  /* 0x7ffffe850000780c */ /* 0x000fe20003f86070 */
[----:B---3--:R-:W-:-:S02]  /*f040*/  IMAD.WIDE R154, R2, 0x4, R154 ;  /* 0x00000004029a7825 */ /* 0x008fc400078e029a */
[----:B------:R2:W-:Y:S02]  /*f050*/  STL.64 [R1+0x858], R148 ;  /* 0x0008589401007387 */ /* 0x0005e40000100a00 */
[----:B------:R-:W-:Y:S02]  /*f060*/  VIADD R0, R146, 0xffffff02 ;  /* 0xffffff0292007836 */ /* 0x000fe40000000000 */
[----:B------:R-:W-:Y:S01]  /*f070*/  LDGSTS.E [R82+0x3e000], desc[UR26][R154.64], !P6 ;  /* 0x3e0000009a527fae */ /* 0x000fe2000f1a101a */
[----:B----4-:R-:W-:-:S03]  /*f080*/  IMAD.WIDE R150, R2, 0x4, R156 ;  /* 0x0000000402967825 */ /* 0x010fc600078e029c */
[----:B------:R-:W-:Y:S01]  /*f090*/  STL.64 [R1+0x3b8], R154 ;  /* 0x0003b89a01007387 */ /* 0x000fe20000100a00 */
[----:B--2---:R-:W-:-:S03]  /*f0a0*/  IMAD.WIDE R148, R2, 0x4, R250 ;  /* 0x0000000402947825 */ /* 0x004fc600078e02fa */
[----:B------:R2:W-:Y:S01]  /*f0b0*/  LDGSTS.E [R82+0x3e200], desc[UR26][R150.64], !P6 ;  /* 0x3e20000096527fae */ /* 0x0005e2000f1a101a */
[----:B------:R-:W-:-:S03]  /*f0c0*/  IMAD.WIDE R146, R2, 0x4, R238 ;  /* 0x0000000402927825 */ /* 0x000fc600078e02ee */
[----:B------:R2:W-:Y:S01]  /*f0d0*/  STL.64 [R1+0x850], R150 ;  /* 0x0008509601007387 */ /* 0x0005e20000100a00 */
[----:B------:R-:W-:-:S03]  /*f0e0*/  ISETP.GE.U32.AND P3, PT, R142, 0x7ffffe86, PT ;  /* 0x7ffffe868e00780c */ /* 0x000fc60003f66070 */
[----:B------:R3:W-:Y:S01]  /*f0f0*/  LDGSTS.E [R82+0x3e400], desc[UR26][R148.64], !P5 ;  /* 0x3e40000094527fae */ /* 0x0007e2000e9a101a */
[----:B------:R-:W-:-:S03]  /*f100*/  VIADD R142, R143, 0xffffff03 ;  /* 0xffffff038f8e7836 */ /* 0x000fc60000000000 */
[----:B------:R3:W-:Y:S04]  /*f110*/  STL.64 [R1+0x3b0], R148 ;  /* 0x0003b09401007387 */ /* 0x0007e80000100a00 */
[----:B------:R4:W-:Y:S01]  /*f120*/  LDGSTS.E [R82+0x3e600], desc[UR26][R146.64], !P5 ;  /* 0x3e60000092527fae */ /* 0x0009e2000e9a101a */
[----:B--2---:R-:W-:Y:S01]  /*f130*/  IMAD.WIDE R150, R2, 0x4, R240 ;  /* 0x0000000402967825 */ /* 0x004fe200078e02f0 */
[----:B------:R-:W-:Y:S02]  /*f140*/  ISETP.GE.U32.AND P5, PT, R0, 0x7ffffe83, PT ;  /* 0x7ffffe830000780c */ /* 0x000fe40003fa6070 */
[----:B------:R4:W-:Y:S01]  /*f150*/  STL.64 [R1+0x848], R146 ;  /* 0x0008489201007387 */ /* 0x0009e20000100a00 */
[----:B------:R-:W-:Y:S02]  /*f160*/  VIADD R0, R144, 0xffffff01 ;  /* 0xffffff0190007836 */ /* 0x000fe40000000000 */
[C---:B---3--:R-:W-:Y:S01]  /*f170*/  IMAD.WIDE R148, R2.reuse, 0x4, R244 ;  /* 0x0000000402947825 */ /* 0x048fe200078e02f4 */
[----:B------:R-:W-:Y:S03]  /*f180*/  STL.64 [R1+0x3a8], R150 ;  /* 0x0003a89601007387 */ /* 0x000fe60000100a00 */
[----:B------:R-:W-:Y:S01]  /*f190*/  IMAD.WIDE R144, R2, 0x4, R248 ;  /* 0x0000000402907825 */ /* 0x000fe200078e02f8 */
[----:B------:R-:W-:Y:S01]  /*f1a0*/  ISETP.GE.U32.AND P6, PT, R142, 0x7ffffe84, PT ;  /* 0x7ffffe848e00780c */ /* 0x000fe20003fc6070 */
[----:B------:R-:W-:Y:S02]  /*f1b0*/  LDGSTS.E [R82+0x3e800], desc[UR26][R150.64], !P3 ;  /* 0x3e80000096527fae */ /* 0x000fe4000d9a101a */
[----:B----4-:R-:W-:-:S02]  /*f1c0*/  IMAD.WIDE R146, R2, 0x4, R246 ;  /* 0x0000000402927825 */ /* 0x010fc400078e02f6 */
[----:B------:R2:W-:Y:S02]  /*f1d0*/  STL.64 [R1+0x840], R148 ;  /* 0x0008409401007387 */ /* 0x0005e40000100a00 */
[----:B-1----:R-:W-:Y:S02]  /*f1e0*/  VIADD R142, R152, 0xffffff00 ;  /* 0xffffff00988e7836 */ /* 0x002fe40000000000 */
[----:B------:R-:W-:Y:S04]  /*f1f0*/  STL.64 [R1+0x3a0], R146 ;  /* 0x0003a09201007387 */ /* 0x000fe80000100a00 */
[----:B------:R1:W-:Y:S04]  /*f200*/  STL.64 [R1+0x838], R144 ;  /* 0x0008389001007387 */ /* 0x0003e80000100a00 */
[----:B------:R-:W3:Y:S04]  /*f210*/  LDL.LU.64 R152, [R1+0x670] ;  /* 0x0006700001987983 */ /* 0x000ee80000300a00 */
[----:B------:R-:W2:Y:S04]  /*f220*/  LDL.LU.64 R250, [R1+0x688] ;  /* 0x0006880001fa7983 */ /* 0x000ea80000300a00 */
[----:B------:R-:W1:Y:S04]  /*f230*/  LDL.LU.64 R238, [R1+0x6a0] ;  /* 0x0006a00001ee7983 */ /* 0x000e680000300a00 */
[----:B------:R-:W4:Y:S04]  /*f240*/  LDL.LU.64 R240, [R1+0x6b8] ;  /* 0x0006b80001f07983 */ /* 0x000f280000300a00 */
[----:B------:R-:W4:Y:S04]  /*f250*/  LDL.LU.64 R244, [R1+0x6e0] ;  /* 0x0006e00001f47983 */ /* 0x000f280000300a00 */
[----:B------:R-:W4:Y:S04]  /*f260*/  LDL.LU.64 R246, [R1+0x6f8] ;  /* 0x0006f80001f67983 */ /* 0x000f280000300a00 */
[----:B------:R-:W4:Y:S04]  /*f270*/  LDL.LU.64 R248, [R1+0x710] ;  /* 0x0007100001f87983 */ /* 0x000f280000300a00 */
[----:B------:R2:W-:Y:S01]  /*f280*/  LDGSTS.E [R82+0x3ea00], desc[UR26][R148.64], !P3 ;  /* 0x3ea0000094527fae */ /* 0x0005e2000d9a101a */
[----:B------:R-:W-:-:S03]  /*f290*/  ISETP.GE.U32.AND P3, PT, R0, 0x7ffffe82, PT ;  /* 0x7ffffe820000780c */ /* 0x000fc60003f66070 */
[----:B------:R-:W-:Y:S01]  /*f2a0*/  LDGSTS.E [R82+0x3ec00], desc[UR26][R146.64], !P4 ;  /* 0x3ec0000092527fae */ /* 0x000fe2000e1a101a */
[----:B------:R-:W-:-:S03]  /*f2b0*/  SHF.L.U32 R3, R3, 0x7, RZ ;  /* 0x0000000703037819 */ /* 0x000fc600000006ff */
[----:B------:R1:W-:Y:S01]  /*f2c0*/  LDGSTS.E [R82+0x3ee00], desc[UR26][R144.64], !P4 ;  /* 0x3ee0000090527fae */ /* 0x0003e2000e1a101a */
[----:B------:R-:W-:Y:S01]  /*f2d0*/  ISETP.GE.U32.AND P4, PT, R142, 0x7ffffe81, PT ;  /* 0x7ffffe818e00780c */ /* 0x000fe20003f86070 */
[----:B------:R-:W-:-:S04]  /*f2e0*/  IMAD.WIDE R196, R3, 0x4, R22 ;  /* 0x0000000403c47825 */ /* 0x000fc800078e0216 */
        /* <DEDUP_REMOVED lines=45> */
[C---:B------:R-:W-:Y:S01]  /*f5c0*/  IMAD.WIDE R26, R3.reuse, 0x4, R26 ;  /* 0x00000004031a7825 */ /* 0x040fe200078e021a */
[----:B------:R-:W-:Y:S03]  /*f5d0*/  STL.64 [R1+0x370], R40 ;  /* 0x0003702801007387 */ /* 0x000fe60000100a00 */
        /* <DEDUP_REMOVED lines=8> */
[----:B------:R-:W-:-:S04]  /*f660*/  IMAD.WIDE R32, R3, 0x4, R32 ;  /* 0x0000000403207825 */ /* 0x000fc800078e0220 */
[----:B---3--:R-:W-:-:S04]  /*f670*/  IMAD.WIDE R152, R2, 0x4, R152 ;  /* 0x0000000402987825 */ /* 0x008fc800078e0298 */
[C---:B--2---:R-:W-:Y:S01]  /*f680*/  IMAD.WIDE R148, R2.reuse, 0x4, R250 ;  /* 0x0000000402947825 */ /* 0x044fe200078e02fa */
[----:B------:R-:W-:Y:S03]  /*f690*/  LDGSTS.E [R82+0x3f000], desc[UR26][R152.64], !P6 ;  /* 0x3f00000098527fae */ /* 0x000fe6000f1a101a */
[----:B-1----:R-:W-:-:S04]  /*f6a0*/  IMAD.WIDE R144, R2, 0x4, R238 ;  /* 0x0000000402907825 */ /* 0x002fc800078e02ee */
[----:B----4-:R-:W-:-:S04]  /*f6b0*/  IMAD.WIDE R150, R2, 0x4, R244 ;  /* 0x0000000402967825 */ /* 0x010fc800078e02f4 */
[C---:B------:R-:W-:Y:S01]  /*f6c0*/  IMAD.WIDE R146, R2.reuse, 0x4, R246 ;  /* 0x0000000402927825 */ /* 0x040fe200078e02f6 */
[----:B------:R-:W-:Y:S03]  /*f6d0*/  LDGSTS.E [R82+0x3f200], desc[UR26][R150.64], !P6 ;  /* 0x3f20000096527fae */ /* 0x000fe6000f1a101a */
[C---:B------:R-:W-:Y:S01]  /*f6e0*/  IMAD.WIDE R142, R2.reuse, 0x4, R248 ;  /* 0x00000004028e7825 */ /* 0x040fe200078e02f8 */
[----:B------:R-:W-:Y:S03]  /*f6f0*/  LDGSTS.E [R82+0x3f400], desc[UR26][R148.64], !P5 ;  /* 0x3f40000094527fae */ /* 0x000fe6000e9a101a */
[----:B------:R-:W-:Y:S01]  /*f700*/  IMAD.WIDE R22, R2, 0x4, R240 ;  /* 0x0000000402167825 */ /* 0x000fe200078e02f0 */
[----:B------:R-:W-:Y:S04]  /*f710*/  LDGSTS.E [R82+0x3f600], desc[UR26][R146.64], !P5 ;  /* 0x3f60000092527fae */ /* 0x000fe8000e9a101a */
[----:B------:R-:W-:Y:S04]  /*f720*/  LDGSTS.E [R82+0x3f800], desc[UR26][R144.64], !P3 ;  /* 0x3f80000090527fae */ /* 0x000fe8000d9a101a */
[----:B------:R-:W-:Y:S04]  /*f730*/  LDGSTS.E [R82+0x3fa00], desc[UR26][R142.64], !P3 ;  /* 0x3fa000008e527fae */ /* 0x000fe8000d9a101a */
[----:B------:R-:W-:Y:S04]  /*f740*/  LDGSTS.E [R82+0x3fc00], desc[UR26][R22.64], !P4 ;  /* 0x3fc0000016527fae */ /* 0x000fe8000e1a101a */
[----:B------:R-:W-:Y:S04]  /*f750*/  LDGSTS.E [R82+0x3fe00], desc[UR26][R20.64], !P4 ;  /* 0x3fe0000014527fae */ /* 0x000fe8000e1a101a */
[----:B------:R-:W0:Y:S04]  /*f760*/  LDGDEPBAR ;  /* 0x00000000000079af */ /* 0x000e280000000000 */
        /* <DEDUP_REMOVED lines=17> */
[----:B------:R1:W-:Y:S04]  /*f880*/  LDGSTS.E [R90+0x48500], desc[UR26][R80.64], P0 ;  /* 0x48500000505a7fae */ /* 0x0003e800081a101a */
        /* <DEDUP_REMOVED lines=22> */
[----:B------:R-:W-:Y:S01]  /*f9f0*/  LDGSTS.E [R87+0x48280], desc[UR26][R136.64], P0 ;  /* 0x4828000088577fae */ /* 0x000fe200081a101a */
[----:B------:R-:W-:-:S03]  /*fa00*/  IMAD.WIDE R12, R3, 0x4, R12 ;  /* 0x00000004030c7825 */ /* 0x000fc600078e020c */
        /* <DEDUP_REMOVED lines=12> */
[----:B------:R-:W-:Y:S04]  /*fad0*/  STL.64 [R1+0x348], R56 ;  /* 0x0003483801007387 */ /* 0x000fe80000100a00 */
        /* <DEDUP_REMOVED lines=15> */
[----:B------:R-:W-:Y:S04]  /*fbd0*/  LDGSTS.E [R86+0x49300], desc[UR26][R46.64], P0 ;  /* 0x493000002e567fae */ /* 0x000fe800081a101a */
[----:B------:R-:W-:Y:S04]  /*fbe0*/  STL.64 [R1+0x318], R68 ;  /* 0x0003184401007387 */ /* 0x000fe80000100a00 */
[----:B------:R-:W-:Y:S04]  /*fbf0*/  LDGSTS.E [R86+0x49700], desc[UR26][R42.64], P0 ;  /* 0x497000002a567fae */ /* 0x000fe800081a101a */
        /* <DEDUP_REMOVED lines=8> */
[----:B------:R-:W-:Y:S04]  /*fc80*/  LDGSTS.E [R85+0x48780], desc[UR26][R8.64], P0 ;  /* 0x4878000008557fae */ /* 0x000fe800081a101a */
[----:B------:R-:W-:Y:S04]  /*fc90*/  STL.64 [R1+0x2f0], R78 ;  /* 0x0002f04e01007387 */ /* 0x000fe80000100a00 */
[----:B------:R-:W-:Y:S04]  /*fca0*/  LDGSTS.E [R85+0x48b80], desc[UR26][R10.64], P0 ;  /* 0x48b800000a557fae */ /* 0x000fe800081a101a */
[----:B------:R1:W-:Y:S04]  /*fcb0*/  STL.64 [R1+0x2e8], R80 ;  /* 0x0002e85001007387 */ /* 0x0003e80000100a00 */
[----:B------:R2:W-:Y:S04]  /*fcc0*/  LDGSTS.E [R85+0x48f80], desc[UR26][R18.64], P0 ;  /* 0x48f8000012557fae */ /* 0x0005e800081a101a */
[----:B------:R-:W-:Y:S04]  /*fcd0*/  STL.64 [R1+0x2e0], R92 ;  /* 0x0002e05c01007387 */ /* 0x000fe80000100a00 */
[----:B------:R-:W-:Y:S04]  /*fce0*/  LDGSTS.E [R85+0x49380], desc[UR26][R14.64], P0 ;  /* 0x493800000e557fae */ /* 0x000fe800081a101a */
[----:B------:R-:W-:Y:S04]  /*fcf0*/  STL.64 [R1+0x2d8], R94 ;  /* 0x0002d85e01007387 */ /* 0x000fe80000100a00 */
[----:B------:R-:W-:Y:S04]  /*fd00*/  LDGSTS.E [R85+0x49780], desc[UR26][R202.64], P0 ;  /* 0x49780000ca557fae */ /* 0x000fe800081a101a */
[----:B------:R-:W-:Y:S01]  /*fd10*/  STL.64 [R1+0x2d0], R96 ;  /* 0x0002d06001007387 */ /* 0x000fe20000100a00 */
[----:B------:R-:W1:Y:S03]  /*fd20*/  S2R R249, SR_TID.X ;  /* 0x0000000000f97919 */ /* 0x000e660000002100 */
[----:B------:R-:W-:Y:S04]  /*fd30*/  LDGSTS.E [R85+0x49b80], desc[UR26][R196.64], P0 ;  /* 0x49b80000c4557fae */ /* 0x000fe800081a101a */
[----:B------:R-:W-:Y:S04]  /*fd40*/  STL.64 [R1+0x2c8], R98 ;  /* 0x0002c86201007387 */ /* 0x000fe80000100a00 */
[----:B------:R3:W-:Y:S04]  /*fd50*/  LDGSTS.E [R85+0x49f80], desc[UR26][R6.64], P0 ;  /* 0x49f8000006557fae */ /* 0x0007e800081a101a */
[----:B------:R-:W-:Y:S04]  /*fd60*/  STL.64 [R1+0x2c0], R100 ;  /* 0x0002c06401007387 */ /* 0x000fe80000100a00 */
[----:B------:R-:W0:Y:S04]  /*fd70*/  LDGDEPBAR ;  /* 0x00000000000079af */ /* 0x000e280000000000 */
[----:B------:R-:W-:Y:S04]  /*fd80*/  STL.64 [R1+0x2b8], R102 ;  /* 0x0002b86601007387 */ /* 0x000fe80000100a00 */
[----:B------:R-:W-:Y:S04]  /*fd90*/  STL.64 [R1+0x290], R104 ;  /* 0x0002906801007387 */ /* 0x000fe80000100a00 */
[----:B------:R-:W-:Y:S04]  /*fda0*/  STL.64 [R1+0x288], R106 ;  /* 0x0002886a01007387 */ /* 0x000fe80000100a00 */
[----:B------:R-:W-:Y:S04]  /*fdb0*/  STL.64 [R1+0x280], R108 ;  /* 0x0002806c01007387 */ /* 0x000fe80000100a00 */
[----:B------:R-:W-:Y:S04]  /*fdc0*/  STL.64 [R1+0x278], R110 ;  /* 0x0002786e01007387 */ /* 0x000fe80000100a00 */
[----:B------:R-:W-:Y:S01]  /*fdd0*/  STL.64 [R1+0x270], R112 ;  /* 0x0002707001007387 */ /* 0x000fe20000100a00 */
[----:B------:R-:W-:-:S04]  /*fde0*/  DEPBAR.LE SB0, 0x2 ;  /* 0x000080800000791a */ /* 0x000fc80000000000 */
[----:B------:R-:W-:Y:S04]  /*fdf0*/  STL.64 [R1+0x268], R114 ;  /* 0x0002687201007387 */ /* 0x000fe80000100a00 */
        /* <DEDUP_REMOVED lines=18> */
[----:B------:R-:W-:Y:S01]  /*ff20*/  STL.64 [R1+0x1d0], R32 ;  /* 0x0001d02001007387 */ /* 0x000fe20000100a00 */
[----:B-1----:R-:W-:-:S03]  /*ff30*/  IMAD.SHL.U32 R81, R249, 0x40, RZ ;  /* 0x00000040f9517824 */ /* 0x002fc600078e00ff */
[----:B------:R-:W-:Y:S04]  /*ff40*/  STL.64 [R1+0x1c8], R12 ;  /* 0x0001c80c01007387 */ /* 0x000fe80000100a00 */
[----:B------:R-:W-:Y:S04]  /*ff50*/  STL.64 [R1+0x1c0], R34 ;  /* 0x0001c02201007387 */ /* 0x000fe80000100a00 */
[----:B------:R-:W-:Y:S04]  /*ff60*/  STL.64 [R1+0x1b8], R16 ;  /* 0x0001b81001007387 */ /* 0x000fe80000100a00 */
[----:B------:R-:W-:Y:S04]  /*ff70*/  STL.64 [R1+0x1b0], R46 ;  /* 0x0001b02e01007387 */ /* 0x000fe80000100a00 */
[----:B------:R-:W-:Y:S01]  /*ff80*/  STL.64 [R1+0x1a8], R42 ;  /* 0x0001a82a01007387 */ /* 0x000fe20000100a00 */
[----:B------:R-:W-:-:S03]  /*ff90*/  LOP3.LUT R251, R249, 0x60, RZ, 0xc0, !PT ;  /* 0x00000060f9fb7812 */ /* 0x000fc600078ec0ff */
[----:B------:R-:W-:Y:S01]  /*ffa0*/  STL.64 [R1+0x1a0], R24 ;  /* 0x0001a01801007387 */ /* 0x000fe20000100a00 */
[----:B------:R-:W-:-:S03]  /*ffb0*/  SHF.L.U32 R0, R249, 0x4, RZ ;  /* 0x00000004f9007819 */ /* 0x000fc600000006ff */
[----:B------:R-:W-:Y:S01]  /*ffc0*/  STL.64 [R1+0x198], R4 ;  /* 0x0001980401007387 */ /* 0x000fe20000100a00 */
[----:B------:R-:W-:-:S03]  /*ffd0*/  LOP3.LUT R81, R81, 0x600, RZ, 0xc0, !PT ;  /* 0x0000060051517812 */ /* 0x000fc600078ec0ff */
[----:B------:R-:W-:Y:S04]  /*ffe0*/  STL.64 [R1+0x190], R44 ;  /* 0x0001902c01007387 */ /* 0x000fe80000100a00 */
[----:B------:R-:W-:Y:S01]  /*fff0*/  STL.64 [R1+0x188], R8 ;  /* 0x0001880801007387 */ /* 0x000fe20000100a00 */
[----:B------:R-:W-:-:S03]  /*10000*/  LOP3.LUT R0, R0, 0x70, RZ, 0xc0, !PT ;  /* 0x0000007000007812 */ /* 0x000fc600078ec0ff */
[----:B------:R-:W-:Y:S01]  /*10010*/  STL.64 [R1+0x180], R10 ;  /* 0x0001800a01007387 */ /* 0x000fe20000100a00 */
[----:B------:R-:W-:-:S03]  /*10020*/  IMAD R81, R251, 0x4, R81 ;  /* 0x00000004fb517824 */ /* 0x000fc600078e0251 */
[----:B------:R-:W-:Y:S04]  /*10030*/  STL.64 [R1+0x170], R18 ;  /* 0x0001701201007387 */ /* 0x000fe80000100a00 */
[----:B------:R-:W-:Y:S04]  /*10040*/  STL.64 [R1+0x178], R14 ;  /* 0x0001780e01007387 */ /* 0x000fe80000100a00 */
[----:B------:R-:W-:Y:S04]  /*10050*/  STL.64 [R1+0x378], R6 ;  /* 0x0003780601007387 */ /* 0x000fe80000100a00 */
[----:B------:R-:W-:Y:S01]  /*10060*/  STL.64 [R1+0x2b0], R152 ;  /* 0x0002b09801007387 */ /* 0x000fe20000100a00 */
[----:B------:R-:W-:Y:S01]  /*10070*/  IMAD.IADD R81, R0, 0x1, R81 ;  /* 0x0000000100517824 */ /* 0x000fe200078e0251 */
[----:B------:R-:W-:Y:S06]  /*10080*/  BAR.SYNC.DEFER_BLOCKING 0x0 ;  /* 0x0000000000007b1d */ /* 0x000fec0000010000 */
[----:B------:R-:W-:Y:S04]  /*10090*/  STL.64 [R1+0x2a8], R148 ;  /* 0x0002a89401007387 */ /* 0x000fe80000100a00 */
[----:B------:R-:W-:Y:S04]  /*100a0*/  STL.64 [R1+0x2a0], R144 ;  /* 0x0002a09001007387 */ /* 0x000fe80000100a00 */
[----:B------:R-:W-:Y:S04]  /*100b0*/  STL.64 [R1+0x398], R150 ;  /* 0x0003989601007387 */ /* 0x000fe80000100a00 */
[----:B------:R-:W-:Y:S04]  /*100c0*/  STL.64 [R1+0x298], R22 ;  /* 0x0002981601007387 */ /* 0x000fe80000100a00 */
[----:B------:R1:W5:Y:S04]  /*100d0*/  LDL.LU.64 R198, [R1+0xe08] ;  /* 0x000e080001c67983 */ /* 0x0003680000300a00 */
[----:B------:R-:W-:Y:S04]  /*100e0*/  STL.64 [R1+0x390], R146 ;  /* 0x0003909201007387 */ /* 0x000fe80000100a00 */
[----:B------:R-:W-:Y:S04]  /*100f0*/  STL.64 [R1+0x388], R142 ;  /* 0x0003888e01007387 */ /* 0x000fe80000100a00 */
[----:B------:R-:W-:Y:S04]  /*10100*/  STL.64 [R1+0x380], R20 ;  /* 0x0003801401007387 */ /* 0x000fe80000100a00 */
[----:B------:R-:W4:Y:S04]  /*10110*/  LDSM.16.M88.4 R20, [R81+UR7+0x14800] ;  /* 0x014800075114783b */ /* 0x000f280008000200 */
[----:B--2---:R-:W2:Y:S04]  /*10120*/  LDSM.16.M88.4 R16, [R81+UR7+0x15000] ;  /* 0x015000075110783b */ /* 0x004ea80008000200 */
[----:B------:R-:W1:Y:S04]  /*10130*/  LDSM.16.M88.4 R24, [R81+UR7+0x15800] ;  /* 0x015800075118783b */ /* 0x000e680008000200 */
[----:B---3--:R-:W-:Y:S04]  /*10140*/  LDSM.16.M88.4 R4, [R81+UR7] ;  /* 0x000000075104783b */ /* 0x008fe80008000200 */
[----:B------:R-:W-:Y:S04]  /*10150*/  LDSM.16.M88.4 R8, [R81+UR7+0x800] ;  /* 0x000800075108783b */ /* 0x000fe80008000200 */
[----:B------:R-:W-:Y:S04]  /*10160*/  LDSM.16.M88.4 R208, [R81+UR7+0x1000] ;  /* 0x0010000751d0783b */ /* 0x000fe80008000200 */
[----:B------:R-:W-:Y:S04]  /*10170*/  LDSM.16.M88.4 R12, [R81+UR7+0x1800] ;  /* 0x00180007510c783b */ /* 0x000fe80008000200 */
[----:B------:R-:W-:Y:S04]  /*10180*/  LDSM.16.M88.4 R204, [R81+UR7+0x2000] ;  /* 0x0020000751cc783b */ /* 0x000fe80008000200 */
[----:B------:R-:W-:Y:S04]  /*10190*/  LDSM.16.M88.4 R188, [R81+UR7+0x2800] ;  /* 0x0028000751bc783b */ /* 0x000fe80008000200 */
[----:B------:R-:W-:Y:S04]  /*101a0*/  LDSM.16.M88.4 R192, [R81+UR7+0x3000] ;  /* 0x0030000751c0783b */ /* 0x000fe80008000200 */
[----:B----4-:R-:W-:Y:S04]  /*101b0*/  STL.64 [R1+0x10], R20 ;  /* 0x0000101401007387 */ /* 0x010fe80000100a00 */
[----:B------:R-:W-:Y:S04]  /*101c0*/  STL.64 [R1+0x18], R22 ;  /* 0x0000181601007387 */ /* 0x000fe80000100a00 */
[----:B------:R-:W3:Y:S04]  /*101d0*/  LDSM.16.M88.4 R20, [R81+UR7+0x16000] ;  /* 0x016000075114783b */ /* 0x000ee80008000200 */
[----:B--2---:R-:W-:Y:S04]  /*101e0*/  STL.64 [R1], R16 ;  /* 0x0000001001007387 */ /* 0x004fe80000100a00 */
[----:B------:R-:W-:Y:S04]  /*101f0*/  STL.64 [R1+0x8], R18 ;  /* 0x0000081201007387 */ /* 0x000fe80000100a00 */
[----:B------:R-:W2:Y:S04]  /*10200*/  LDSM.16.M88.4 R16, [R81+UR7+0x16800] ;  /* 0x016800075110783b */ /* 0x000ea80008000200 */
[----:B-1----:R-:W-:Y:S04]  /*10210*/  STL.64 [R1+0x30], R24 ;  /* 0x0000301801007387 */ /* 0x002fe80000100a00 */
[----:B------:R-:W-:Y:S04]  /*10220*/  STL.64 [R1+0x38], R26 ;  /* 0x0000381a01007387 */ /* 0x000fe80000100a00 */
[----:B------:R-:W1:Y:S04]  /*10230*/  LDSM.16.M88.4 R24, [R81+UR7+0x17000] ;  /* 0x017000075118783b */ /* 0x000e680008000200 */
[----:B------:R-:W-:Y:S04]  /*10240*/  LDSM.16.M88.4 R180, [R81+UR7+0x3800] ;  /* 0x0038000751b4783b */ /* 0x000fe80008000200 */
[----:B------:R-:W-:Y:S04]  /*10250*/  LDSM.16.M88.4 R184, [R81+UR7+0x4000] ;  /* 0x0040000751b8783b */ /* 0x000fe80008000200 */
[----:B------:R-:W-:Y:S04]  /*10260*/  LDSM.16.M88.4 R172, [R81+UR7+0x4800] ;  /* 0x0048000751ac783b */ /* 0x000fe80008000200 */
[----:B---3--:R-:W-:Y:S04]  /*10270*/  STL.64 [R1+0x20], R20 ;  /* 0x0000201401007387 */ /* 0x008fe80000100a00 */
[----:B------:R-:W-:Y:S04]  /*10280*/  STL.64 [R1+0x28], R22 ;  /* 0x0000281601007387 */ /* 0x000fe80000100a00 */
[----:B------:R-:W3:Y:S04]  /*10290*/  LDSM.16.M88.4 R20, [R81+UR7+0x17800] ;  /* 0x017800075114783b */ /* 0x000ee80008000200 */
[----:B--2---:R-:W-:Y:S04]  /*102a0*/  STL.64 [R1+0x50], R16 ;  /* 0x0000501001007387 */ /* 0x004fe80000100a00 */
        /* <DEDUP_REMOVED lines=58> */
[----:B------:R-:W-:Y:S04]  /*10650*/  LDSM.16.M88.4 R20, [R81+UR7+0x1f000] ;  /* 0x01f000075114783b */ /* 0x000fe80008000200 */
[----:B--2---:R-:W-:Y:S04]  /*10660*/  STL.64 [R1+0x120], R16 ;  /* 0x0001201001007387 */ /* 0x004fe80000100a00 */
[----:B------:R-:W-:Y:S04]  /*10670*/  STL.64 [R1+0x128], R18 ;  /* 0x0001281201007387 */ /* 0x000fe80000100a00 */
[----:B------:R-:W2:Y:S04]  /*10680*/  LDSM.16.M88.4 R16, [R81+UR7+0x1f800] ;  /* 0x01f800075110783b */ /* 0x000ea80008000200 */
[----:B-1----:R1:W-:Y:S04]  /*10690*/  STL.64 [R1+0x150], R24 ;  /* 0x0001501801007387 */ /* 0x0023e80000100a00 */
[----:B------:R1:W-:Y:S04]  /*106a0*/  STL.64 [R1+0x158], R26 ;  /* 0x0001581a01007387 */ /* 0x0003e80000100a00 */
[----:B------:R1:W3:Y:S04]  /*106b0*/  LDSM.16.M88.4 R108, [R81+UR7+0xc800] ;  /* 0x00c80007516c783b */ /* 0x0002e80008000200 */
[----:B------:R1:W4:Y:S04]  /*106c0*/  LDSM.16.M88.4 R112, [R81+UR7+0xd000] ;  /* 0x00d000075170783b */ /* 0x0003280008000200 */
[----:B------:R1:W1:Y:S04]  /*106d0*/  LDSM.16.M88.4 R100, [R81+UR7+0xd800] ;  /* 0x00d800075164783b */ /* 0x0002680008000200 */
[----:B------:R1:W1:Y:S04]  /*106e0*/  LDSM.16.M88.4 R104, [R81+UR7+0xe000] ;  /* 0x00e000075168783b */ /* 0x0002680008000200 */
[----:B------:R1:W1:Y:S04]  /*106f0*/  LDSM.16.M88.4 R92, [R81+UR7+0xe800] ;  /* 0x00e80007515c783b */ /* 0x0002680008000200 */
[----:B------:R1:W1:Y:S04]  /*10700*/  LDSM.16.M88.4 R96, [R81+UR7+0xf000] ;  /* 0x00f000075160783b */ /* 0x0002680008000200 */
[----:B------:R1:W1:Y:S04]  /*10710*/  LDSM.16.M88.4 R212, [R81+UR7+0xf800] ;  /* 0x00f8000751d4783b */ /* 0x0002680008000200 */
[----:B--2---:R2:W-:Y:S04]  /*10720*/  STL.64 [R1+0x160], R16 ;  /* 0x0001601001007387 */ /* 0x0045e80000100a00 */
[----:B------:R2:W-:Y:S04]  /*10730*/  STL.64 [R1+0x140], R20 ;  /* 0x0001401401007387 */ /* 0x0005e80000100a00 */
[----:B------:R2:W-:Y:S04]  /*10740*/  STL.64 [R1+0x148], R22 ;  /* 0x0001481601007387 */ /* 0x0005e80000100a00 */
[----:B------:R2:W-:Y:S04]  /*10750*/  STL.64 [R1+0x168], R18 ;  /* 0x0001681201007387 */ /* 0x0005e80000100a00 */
[----:B------:R2:W1:Y:S04]  /*10760*/  LDSM.16.M88.4 R216, [R81+UR7+0x10000] ;  /* 0x0100000751d8783b */ /* 0x0004680008000200 */
[----:B------:R2:W1:Y:S04]  /*10770*/  LDSM.16.M88.4 R224, [R81+UR7+0x10800] ;  /* 0x0108000751e0783b */ /* 0x0004680008000200 */
[----:B------:R2:W1:Y:S04]  /*10780*/  LDSM.16.M88.4 R220, [R81+UR7+0x11000] ;  /* 0x0110000751dc783b */ /* 0x0004680008000200 */
[----:B------:R2:W1:Y:S04]  /*10790*/  LDSM.16.M88.4 R232, [R81+UR7+0x11800] ;  /* 0x0118000751e8783b */ /* 0x0004680008000200 */
[----:B------:R2:W1:Y:S04]  /*107a0*/  LDSM.16.M88.4 R228, [R81+UR7+0x12000] ;  /* 0x0120000751e4783b */ /* 0x0004680008000200 */
[----:B------:R2:W1:Y:S04]  /*107b0*/  LDSM.16.M88.4 R240, [R81+UR7+0x12800] ;  /* 0x0128000751f0783b */ /* 0x0004680008000200 */
[----:B------:R2:W1:Y:S04]  /*107c0*/  LDSM.16.M88.4 R236, [R81+UR7+0x13000] ;  /* 0x0130000751ec783b */ /* 0x0004680008000200 */
[----:B------:R2:W1:Y:S04]  /*107d0*/  LDSM.16.M88.4 R248, [R81+UR7+0x13800] ;  /* 0x0138000751f8783b */ /* 0x0004680008000200 */
[----:B------:R2:W1:Y:S01]  /*107e0*/  LDSM.16.M88.4 R244, [R81+UR7+0x14000] ;  /* 0x0140000751f4783b */ /* 0x0004620008000200 */
[----:B---34-:R-:W-:Y:S05]  /*107f0*/  @!P2 BRA `(.L_x_12) ;  /* 0x000000080008a947 */ /* 0x018fea0003800000 */
[----:B--2---:R-:W-:Y:S01]  /*10800*/  IMAD.MOV.U32 R16, RZ, RZ, R4 ;  /* 0x000000ffff107224 */ /* 0x004fe200078e0004 */
[----:B------:R-:W-:Y:S01]  /*10810*/  MOV R17, R6 ;  /* 0x0000000600117202 */ /* 0x000fe20000000f00 */
[----:B------:R-:W-:Y:S01]  /*10820*/  IMAD.MOV.U32 R18, RZ, RZ, R8 ;  /* 0x000000ffff127224 */ /* 0x000fe200078e0008 */
[----:B------:R-:W-:Y:S01]  /*10830*/  MOV R21, R210 ;  /* 0x000000d200157202 */ /* 0x000fe20000000f00 */
[----:B------:R-:W-:Y:S01]  /*10840*/  IMAD.MOV.U32 R19, RZ, RZ, R10 ;  /* 0x000000ffff137224 */ /* 0x000fe200078e000a */
[----:B-1----:R-:W-:Y:S01]  /*10850*/  MOV R25, R206 ;  /* 0x000000ce00197202 */ /* 0x002fe20000000f00 */
[----:B------:R-:W-:Y:S01]  /*10860*/  IMAD.MOV.U32 R20, RZ, RZ, R208 ;  /* 0x000000ffff147224 */ /* 0x000fe200078e00d0 */
[----:B------:R-:W-:Y:S01]  /*10870*/  MOV R29, R194 ;  /* 0x000000c2001d7202 */ /* 0x000fe20000000f00 */
        /* <DEDUP_REMOVED lines=24> */
[----:B------:R-:W-:-:S02]  /*10a00*/  IMAD.MOV.U32 R38, RZ, RZ, R164 ;  /* 0x000000ffff267224 */ /* 0x000fc400078e00a4 */
[----:B------:R-:W-:Y:S02]  /*10a10*/  IMAD.MOV.U32 R39, RZ, RZ, R166 ;  /* 0x000000ffff277224 */ /* 0x000fe400078e00a6 */
[----:B------:R-:W-:Y:S02]  /*10a20*/  IMAD.MOV.U32 R40, RZ, RZ, R168 ;  /* 0x000000ffff287224 */ /* 0x000fe400078e00a8 */
[----:B------:R-:W-:Y:S02]  /*10a30*/  IMAD.MOV.U32 R42, RZ, RZ, R156 ;  /* 0x000000ffff2a7224 */ /* 0x000fe400078e009c */
[----:B------:R-:W-:Y:S02]  /*10a40*/  IMAD.MOV.U32 R43, RZ, RZ, R158 ;  /* 0x000000ffff2b7224 */ /* 0x000fe400078e009e */
[----:B------:R-:W-:Y:S02]  /*10a50*/  IMAD.MOV.U32 R44, RZ, RZ, R160 ;  /* 0x000000ffff2c7224 */ /* 0x000fe400078e00a0 */
        /* <DEDUP_REMOVED lines=26> */
[----:B------:R-:W-:Y:S01]  /*10c00*/  IMAD.MOV.U32 R4, RZ, RZ, R5 ;  /* 0x000000ffff047224 */ /* 0x000fe200078e0005 */
[----:B------:R-:W-:Y:S01]  /*10c10*/  MOV R5, R7 ;  /* 0x0000000700057202 */ /* 0x000fe20000000f00 */
[----:B------:R-:W-:Y:S01]  /*10c20*/  IMAD.MOV.U32 R7, RZ, RZ, R11 ;  /* 0x000000ffff077224 */ /* 0x000fe200078e000b */
[----:B------:R1:W-:Y:S01]  /*10c30*/  STTM.x64 tmem[UR9+0x100], R16 ;  /* 0x00010010000079ed */ /* 0x0003e20008340009 */
        /* <DEDUP_REMOVED lines=9> */
[----:B-1----:R-:W-:Y:S01]  /*10cd0*/  IMAD.MOV.U32 R16, RZ, RZ, R193 ;  /* 0x000000ffff107224 */ /* 0x002fe200078e00c1 */
        /* <DEDUP_REMOVED lines=50> */
[----:B------:R-:W-:-:S04]  /*11000*/  IMAD.MOV.U32 R67, RZ, RZ, R215 ;  /* 0x000000ffff437224 */ /* 0x000fc800078e00d7 */
[----:B------:R3:W-:Y:S03]  /*11010*/  STTM.x64 tmem[UR9+0x180], R4 ;  /* 0x00018004000079ed */ /* 0x0007e60008340009 */
.L_x_12:
[----:B---3--:R-:W3:Y:S04]  /*11020*/  LDL.LU.64 R50, [R1+0x218] ;  /* 0x0002180001327983 */ /* 0x008ee80000300a00 */
[----:B------:R-:W4:Y:S04]  /*11030*/  LDL.LU.64 R48, [R1+0x220] ;  /* 0x0002200001307983 */ /* 0x000f280000300a00 */
[----:B--2---:R-:W2:Y:S04]  /*11040*/  LDL.LU.64 R40, [R1+0x1e8] ;  /* 0x0001e80001287983 */ /* 0x004ea80000300a00 */
[----:B------:R-:W2:Y:S04]  /*11050*/  LDL.LU.64 R62, [R1+0x2c0] ;  /* 0x0002c000013e7983 */ /* 0x000ea80000300a00 */
[----:B-1----:R-:W2:Y:S04]  /*11060*/  LDL.LU.64 R24, [R1+0x1a0] ;  /* 0x0001a00001187983 */ /* 0x002ea80000300a00 */
[----:B------:R-:W2:Y:S04]  /*11070*/  LDL.LU.64 R36, [R1+0x1f8] ;  /* 0x0001f80001247983 */ /* 0x000ea80000300a00 */
[----:B------:R-:W2:Y:S04]  /*11080*/  LDL.LU.64 R42, [R1+0x248] ;  /* 0x00024800012a7983 */ /* 0x000ea80000300a00 */
[----:B------:R-:W2:Y:S04]  /*11090*/  LDL.LU.64 R38, [R1+0x200] ;  /* 0x0002000001267983 */ /* 0x000ea80000300a00 */
[----:B------:R-:W2:Y:S04]  /*110a0*/  LDL.LU.64 R64, [R1+0x330] ;  /* 0x0003300001407983 */ /* 0x000ea80000300a00 */
[----:B------:R-:W3:Y:S04]  /*110b0*/  LDL.LU.64 R58, [R1+0x238] ;  /* 0x00023800013a7983 */ /* 0x000ee80000300a00 */
        /* <DEDUP_REMOVED lines=22> */
[----:B------:R-:W4:Y:S04]  /*11220*/  LDL.LU.64 R100, [R1+0x368] ;  /* 0x0003680001647983 */ /* 0x000f280000300a00 */
[----:B------:R-:W4:Y:S04]  /*11230*/  LDL.LU.64 R98, [R1+0x360] ;  /* 0x0003600001627983 */ /* 0x000f280000300a00 */
[----:B------:R-:W4:Y:S04]  /*11240*/  LDL.LU.64 R72, [R1+0x358] ;  /* 0x0003580001487983 */ /* 0x000f280000300a00 */
[----:B------:R-:W4:Y:S04]  /*11250*/  LDL.LU.64 R70, [R1+0x350] ;  /* 0x0003500001467983 */ /* 0x000f280000300a00 */
[----:B------:R-:W4:Y:S04]  /*11260*/  LDL.LU.64 R68, [R1+0x348] ;  /* 0x0003480001447983 */ /* 0x000f280000300a00 */
[----:B------:R-:W4:Y:S04]  /*11270*/  LDL.LU.64 R96, [R1+0x340] ;  /* 0x0003400001607983 */ /* 0x000f280000300a00 */
[----:B------:R-:W4:Y:S01]  /*11280*/  LDL.LU.64 R78, [R1+0x338] ;  /* 0x00033800014e7983 */ /* 0x000f220000300a00 */
[----:B------:R-:W-:Y:S01]  /*11290*/  IMAD.SHL.U32 R80, R3, 0x4, RZ ;  /* 0x0000000403507824 */ /* 0x000fe200078e00ff */
[----:B------:R-:W-:-:S02]  /*112a0*/  SHF.R.S32.HI R0, RZ, 0x1f, R3 ;  /* 0x0000001fff007819 */ /* 0x000fc40000011403 */
[----:B------:R-:W4:Y:S02]  /*112b0*/  LDL.LU.64 R112, [R1+0x328] ;  /* 0x0003280001707983 */ /* 0x000f240000300a00 */
[----:B------:R-:W-:Y:S01]  /*112c0*/  SHF.L.U64.HI R3, R3, 0x2, R0 ;  /* 0x0000000203037819 */ /* 0x000fe20000010200 */
[----:B--2---:R-:W-:Y:S01]  /*112d0*/  IMAD.MOV.U32 R76, RZ, RZ, R64 ;  /* 0x000000ffff4c7224 */ /* 0x004fe200078e0040 */
[----:B------:R-:W-:Y:S01]  /*112e0*/  MOV R77, R65 ;  /* 0x00000041004d7202 */ /* 0x000fe20000000f00 */
[----:B------:R-:W1:Y:S02]  /*112f0*/  S2R R64, SR_CgaCtaId ;  /* 0x0000000000407919 */ /* 0x000e640000008800 */
[----:B-1----:R-:W-:Y:S02]  /*11300*/  LOP3.LUT P0, RZ, R64, UR6, RZ, 0xfc, !PT ;  /* 0x0000000640ff7c12 */ /* 0x002fe4000f80fcff */
[----:B---3--:R-:W-:-:S05]  /*11310*/  IADD3 R66, P3, PT, R74, R80, RZ ;  /* 0x000000504a427210 */ /* 0x008fca0007f7e0ff */
[--C-:B------:R-:W-:Y:S01]  /*11320*/  IMAD.X R67, R75, 0x1, R3.reuse, P3 ;  /* 0x000000014b437824 */ /* 0x100fe200018e0603 */
[-C--:B----4-:R-:W-:Y:S02]  /*11330*/  IADD3 R64, P4, PT, R100, R80.reuse, RZ ;  /* 0x0000005064407210 */ /* 0x090fe40007f9e0ff */
[----:B------:R-:W-:Y:S02]  /*11340*/  IADD3 R94, P3, PT, R98, R80, RZ ;  /* 0x00000050625e7210 */ /* 0x000fe40007f7e0ff */
[----:B------:R1:W-:Y:S04]  /*11350*/  STL.64 [R1+0xc88], R66 ;  /* 0x000c884201007387 */ /* 0x0003e80000100a00 */
[----:B------:R-:W2:Y:S01]  /*11360*/  LDL.LU.64 R92, [R1+0x320] ;  /* 0x00032000015c7983 */ /* 0x000ea20000300a00 */
[----:B------:R-:W-:-:S03]  /*11370*/  IMAD.X R65, R101, 0x1, R3, P4 ;  /* 0x0000000165417824 */ /* 0x000fc600020e0603 */
[----:B------:R-:W3:Y:S01]  /*11380*/  LDL.LU.64 R74, [R1+0x318] ;  /* 0x00031800014a7983 */ /* 0x000ee20000300a00 */
[----:B-1----:R-:W-:-:S03]  /*11390*/  IADD3 R66, P5, PT, R72, R80, RZ ;  /* 0x0000005048427210 */ /* 0x002fc60007fbe0ff */
[----:B------:R-:W4:Y:S01]  /*113a0*/  LDL.LU.64 R106, [R1+0x310] ;  /* 0x00031000016a7983 */ /* 0x000f220000300a00 */
[----:B------:R-:W-:Y:S01]  /*113b0*/  IADD3.X R95, PT, PT, R99, R3, RZ, P3, !PT ;  /* 0x00000003635f7210 */ /* 0x000fe20001ffe4ff */
[----:B------:R-:W-:Y:S02]  /*113c0*/  IMAD.X R67, R73, 0x1, R3, P5 ;  /* 0x0000000149437824 */ /* 0x000fe400028e0603 */
[----:B------:R1:W-:Y:S04]  /*113d0*/  STL.64 [R1+0xcc8], R64 ;  /* 0x000cc84001007387 */ /* 0x0003e80000100a00 */
[----:B------:R-:W-:Y:S04]  /*113e0*/  STL.64 [R1+0xd08], R94 ;  /* 0x000d085e01007387 */ /* 0x000fe80000100a00 */
[----:B------:R1:W-:Y:S02]  /*113f0*/  STL.64 [R1+0xd48], R66 ;  /* 0x000d484201007387 */ /* 0x0003e40000100a00 */
[----:B-1----:R-:W-:-:S02]  /*11400*/  IADD3 R64, P4, PT, R70, R80, RZ ;  /* 0x0000005046407210 */ /* 0x002fc40007f9e0ff */
[----:B------:R-:W4:Y:S04]  /*11410*/  LDL.LU.64 R110, [R1+0x308] ;  /* 0x00030800016e7983 */ /* 0x000f280000300a00 */
[----:B------:R-:W4:Y:S01]  /*11420*/  LDL.LU.64 R108, [R1+0x300] ;  /* 0x00030000016c7983 */ /* 0x000f220000300a00 */
[----:B------:R-:W-:-:S03]  /*11430*/  IMAD.X R65, R71, 0x1, R3, P4 ;  /* 0x0000000147417824 */ /* 0x000fc600020e0603 */
[----:B------:R-:W4:Y:S01]  /*11440*/  LDL.LU.64 R104, [R1+0x2f8] ;  /* 0x0002f80001687983 */ /* 0x000f220000300a00 */
[----:B------:R-:W-:-:S03]  /*11450*/  IADD3 R66, P3, PT, R68, R80, RZ ;  /* 0x0000005044427210 */ /* 0x000fc60007f7e0ff */
[----:B------:R1:W-:Y:S04]  /*11460*/  STL.64 [R1+0xd88], R64 ;  /* 0x000d884001007387 */ /* 0x0003e80000100a00 */
[----:B------:R-:W4:Y:S01]  /*11470*/  LDL.LU.64 R72, [R1+0x2f0] ;  /* 0x0002f00001487983 */ /* 0x000f220000300a00 */
[----:B------:R-:W-:-:S03]  /*11480*/  IMAD.X R67, R69, 0x1, R3, P3 ;  /* 0x0000000145437824 */ /* 0x000fc600018e0603 */
[----:B------:R-:W4:Y:S01]  /*11490*/  LDL.LU.64 R102, [R1+0x2e8] ;  /* 0x0002e80001667983 */ /* 0x000f220000300a00 */
[----:B------:R-:W-:-:S03]  /*114a0*/  IADD3 R94, P4, PT, R96, R80, RZ ;  /* 0x00000050605e7210 */ /* 0x000fc60007f9e0ff */
[----:B------:R1:W-:Y:S02]  /*114b0*/  STL.64 [R1+0xdc0], R66 ;  /* 0x000dc04201007387 */ /* 0x0003e40000100a00 */
[----:B-1----:R-:W-:Y:S02]  /*114c0*/  IADD3 R64, P5, PT, R78, R80, RZ ;  /* 0x000000504e407210 */ /* 0x002fe40007fbe0ff */
[----:B------:R-:W4:Y:S04]  /*114d0*/  LDL.LU.64 R100, [R1+0x2e0] ;  /* 0x0002e00001647983 */ /* 0x000f280000300a00 */
[----:B------:R-:W4:Y:S01]  /*114e0*/  LDL.LU.64 R70, [R1+0x2d8] ;  /* 0x0002d80001467983 */ /* 0x000f220000300a00 */
[----:B------:R-:W-:Y:S01]  /*114f0*/  IADD3.X R95, PT, PT, R97, R3, RZ, P4, !PT ;  /* 0x00000003615f7210 */ /* 0x000fe200027fe4ff */
[----:B------:R-:W-:-:S02]  /*11500*/  IMAD.X R65, R79, 0x1, R3, P5 ;  /* 0x000000014f417824 */ /* 0x000fc400028e0603 */
[----:B------:R-:W4:Y:S04]  /*11510*/  LDL.LU.64 R68, [R1+0x2d0] ;  /* 0x0002d00001447983 */ /* 0x000f280000300a00 */
[----:B------:R-:W-:Y:S04]  /*11520*/  STL.64 [R1+0xde8], R94 ;  /* 0x000de85e01007387 */ /* 0x000fe80000100a00 */
[----:B------:R1:W-:Y:S04]  /*11530*/  STL.64 [R1+0xe00], R64 ;  /* 0x000e004001007387 */ /* 0x0003e80000100a00 */
[----:B------:R-:W4:Y:S01]  /*11540*/  LDL.LU.64 R98, [R1+0x2c8] ;  /* 0x0002c80001627983 */ /* 0x000f220000300a00 */
[----:B------:R-:W-:Y:S01]  /*11550*/  IADD3 R66, P3, PT, R76, R80, RZ ;  /* 0x000000504c427210 */ /* 0x000fe20007f7e0ff */
[----:B------:R-:W-:Y:S01]  /*11560*/  IMAD.MOV.U32 R96, RZ, RZ, R62 ;  /* 0x000000ffff607224 */ /* 0x000fe200078e003e */
[----:B------:R-:W-:-:S03]  /*11570*/  MOV R97, R63 ;  /* 0x0000003f00617202 */ /* 0x000fc60000000f00 */
[----:B------:R-:W-:Y:S01]  /*11580*/  IMAD.X R67, R77, 0x1, R3, P3 ;  /* 0x000000014d437824 */ /* 0x000fe200018e0603 */
[----:B-1----:R-:W-:Y:S01]  /*11590*/  IADD3 R64, P4, PT, R112, R80, RZ ;  /* 0x0000005070407210 */ /* 0x002fe20007f9e0ff */
[----:B------:R-:W-:Y:S02]  /*115a0*/  IMAD.MOV.U32 R62, RZ, RZ, R56 ;  /* 0x000000ffff3e7224 */ /* 0x000fe400078e0038 */
[----:B------:R-:W-:Y:S01]  /*115b0*/  IMAD.MOV.U32 R63, RZ, RZ, R57 ;  /* 0x000000ffff3f7224 */ /* 0x000fe200078e0039 */
[----:B------:R3:W-:Y:S01]  /*115c0*/  STL.64 [R1+0xc70], R66 ;  /* 0x000c704201007387 */ /* 0x0007e20000100a00 */
[----:B------:R-:W-:Y:S01]  /*115d0*/  IMAD.MOV.U32 R56, RZ, RZ, R42 ;  /* 0x000000ffff387224 */ /* 0x000fe200078e002a */
[----:B------:R-:W-:Y:S01]  /*115e0*/  MOV R57, R43 ;  /* 0x0000002b00397202 */ /* 0x000fe20000000f00 */
[----:B------:R-:W-:Y:S02]  /*115f0*/  IMAD.MOV.U32 R42, RZ, RZ, R38 ;  /* 0x000000ffff2a7224 */ /* 0x000fe400078e0026 */
[----:B------:R-:W-:Y:S01]  /*11600*/  IMAD.MOV.U32 R43, RZ, RZ, R39 ;  /* 0x000000ffff2b7224 */ /* 0x000fe200078e0027 */
[----:B------:R-:W-:Y:S01]  /*11610*/  MOV R39, R37 ;  /* 0x0000002500277202 */ /* 0x000fe20000000f00 */
[----:B------:R-:W-:-:S02]  /*11620*/  IMAD.X R65, R113, 0x1, R3, P4 ;  /* 0x0000000171417824 */ /* 0x000fc400020e0603 */
[----:B------:R-:W-:Y:S02]  /*11630*/  IMAD.MOV.U32 R38, RZ, RZ, R36 ;  /* 0x000000ffff267224 */ /* 0x000fe400078e0024 */
[----:B------:R-:W4:Y:S04]  /*11640*/  LDL.LU.64 R36, [R1+0x1f0] ;  /* 0x0001f00001247983 */ /* 0x000f280000300a00 */
[----:B------:R-:W4:Y:S04]  /*11650*/  LDL.LU.64 R94, [R1+0x2b8] ;  /* 0x0002b800015e7983 */ /* 0x000f280000300a00 */
[----:B------:R-:W4:Y:S04]  /*11660*/  LDL.LU.64 R76, [R1+0x290] ;  /* 0x00029000014c7983 */ /* 0x000f280000300a00 */
[----:B------:R4:W-:Y:S01]  /*11670*/  STL.64 [R1+0xcb0], R64 ;  /* 0x000cb04001007387 */ /* 0x0009e20000100a00 */
[----:B--2---:R-:W-:-:S02]  /*11680*/  IADD3 R78, P3, PT, R92, R80, RZ ;  /* 0x000000505c4e7210 */ /* 0x004fc40007f7e0ff */
[----:B---3--:R-:W-:-:S03]  /*11690*/  IADD3 R66, P5, PT, R74, R80, RZ ;  /* 0x000000504a427210 */ /* 0x008fc60007fbe0ff */
[--C-:B------:R-:W-:Y:S02]  /*116a0*/  IMAD.X R79, R93, 0x1, R3.reuse, P3 ;  /* 0x000000015d4f7824 */ /* 0x100fe400018e0603 */
[----:B------:R-:W-:Y:S01]  /*116b0*/  IMAD.X R67, R75, 0x1, R3, P5 ;  /* 0x000000014b437824 */ /* 0x000fe200028e0603 */
[-C--:B----4-:R-:W-:Y:S02]  /*116c0*/  IADD3 R64, P4, PT, R106, R80.reuse, RZ ;  /* 0x000000506a407210 */ /* 0x090fe40007f9e0ff */
[----:B------:R1:W-:Y:S02]  /*116d0*/  STL.64 [R1+0xcf0], R78 ;  /* 0x000cf04e01007387 */ /* 0x0003e40000100a00 */
[----:B------:R-:W-:Y:S02]  /*116e0*/  IADD3.X R65, PT, PT, R107, R3, RZ, P4, !PT ;  /* 0x000000036b417210 */ /* 0x000fe400027fe4ff */
[----:B------:R2:W-:Y:S04]  /*116f0*/  STL.64 [R1+0xd30], R66 ;  /* 0x000d304201007387 */ /* 0x0005e80000100a00 */
[----:B------:R-:W3:Y:S04]  /*11700*/  LDL.LU.64 R92, [R1+0x288] ;  /* 0x00028800015c7983 */ /* 0x000ee80000300a00 */
[----:B-1----:R-:W4:Y:S01]  /*11710*/  LDL.LU.64 R78, [R1+0x280] ;  /* 0x00028000014e7983 */ /* 0x002f220000300a00 */
[----:B--2---:R-:W-:-:S03]  /*11720*/  IADD3 R66, P3, PT, R110, R80, RZ ;  /* 0x000000506e427210 */ /* 0x004fc60007f7e0ff */
[----:B------:R-:W2:Y:S01]  /*11730*/  LDL.LU.64 R74, [R1+0x278] ;  /* 0x00027800014a7983 */ /* 0x000ea20000300a00 */
[----:B------:R-:W-:-:S03]  /*11740*/  IADD3 R106, P4, PT, R108, R80, RZ ;  /* 0x000000506c6a7210 */ /* 0x000fc60007f9e0ff */
[----:B------:R1:W-:Y:S01]  /*11750*/  STL.64 [R1+0xd70], R64 ;  /* 0x000d704001007387 */ /* 0x0003e20000100a00 */
[--C-:B------:R-:W-:Y:S02]  /*11760*/  IMAD.X R67, R111, 0x1, R3.reuse, P3 ;  /* 0x000000016f437824 */ /* 0x100fe400018e0603 */
[----:B------:R-:W-:-:S03]  /*11770*/  IMAD.X R107, R109, 0x1, R3, P4 ;  /* 0x000000016d6b7824 */ /* 0x000fc600020e0603 */
[----:B------:R1:W-:Y:S02]  /*11780*/  STL.64 [R1+0xda8], R66 ;  /* 0x000da84201007387 */ /* 0x0003e40000100a00 */
[-C--:B-1----:R-:W-:Y:S02]  /*11790*/  IADD3 R64, P5, PT, R104, R80.reuse, RZ ;  /* 0x0000005068407210 */ /* 0x082fe40007fbe0ff */
[----:B------:R-:W-:Y:S03]  /*117a0*/  STL.64 [R1+0xdd8], R106 ;  /* 0x000dd86a01007387 */ /* 0x000fe60000100a00 */
[----:B------:R-:W-:Y:S01]  /*117b0*/  IMAD.X R65, R105, 0x1, R3, P5 ;  /* 0x0000000169417824 */ /* 0x000fe200028e0603 */
[----:B------:R-:W-:-:S04]  /*117c0*/  IADD3 R66, P3, PT, R72, R80, RZ ;  /* 0x0000005048427210 */ /* 0x000fc80007f7e0ff */
[----:B------:R1:W-:Y:S01]  /*117d0*/  STL.64 [R1+0xdf8], R64 ;  /* 0x000df84001007387 */ /* 0x0003e20000100a00 */
[----:B------:R-:W-:Y:S02]  /*117e0*/  IADD3.X R67, PT, PT, R73, R3, RZ, P3, !PT ;  /* 0x0000000349437210 */ /* 0x000fe40001ffe4ff */
[----:B------:R-:W-:-:S03]  /*117f0*/  IADD3 R72, P3, PT, R100, R80, RZ ;  /* 0x0000005064487210 */ /* 0x000fc60007f7e0ff */
[----:B------:R1:W-:Y:S02]  /*11800*/  STL.64 [R1+0xc50], R66 ;  /* 0x000c504201007387 */ /* 0x0003e40000100a00 */
[----:B-1----:R-:W-:Y:S01]  /*11810*/  IADD3 R64, P4, PT, R102, R80, RZ ;  /* 0x0000005066407210 */ /* 0x002fe20007f9e0ff */
[----:B------:R-:W-:-:S04]  /*11820*/  IMAD.X R73, R101, 0x1, R3, P3 ;  /* 0x0000000165497824 */ /* 0x000fc800018e0603 */
[----:B------:R-:W-:Y:S01]  /*11830*/  IMAD.X R65, R103, 0x1, R3, P4 ;  /* 0x0000000167417824 */ /* 0x000fe200020e0603 */
[----:B------:R-:W-:-:S04]  /*11840*/  IADD3 R66, P5, PT, R70, R80, RZ ;  /* 0x0000005046427210 */ /* 0x000fc80007fbe0ff */
[----:B------:R1:W-:Y:S01]  /*11850*/  STL.64 [R1+0xc98], R64 ;  /* 0x000c984001007387 */ /* 0x0003e20000100a00 */
[----:B------:R-:W-:-:S03]  /*11860*/  IMAD.X R67, R71, 0x1, R3, P5 ;  /* 0x0000000147437824 */ /* 0x000fc600028e0603 */
[----:B------:R-:W-:Y:S04]  /*11870*/  STL.64 [R1+0xcd8], R72 ;  /* 0x000cd84801007387 */ /* 0x000fe80000100a00 */
[----:B------:R1:W-:Y:S02]  /*11880*/  STL.64 [R1+0xd18], R66 ;  /* 0x000d184201007387 */ /* 0x0003e40000100a00 */
[----:B-1----:R-:W-:-:S04]  /*11890*/  IADD3 R64, P4, PT, R68, R80, RZ ;  /* 0x0000005044407210 */ /* 0x002fc80007f9e0ff */
[----:B------:R-:W-:Y:S02]  /*118a0*/  IADD3.X R65, PT, PT, R69, R3, RZ, P4, !PT ;  /* 0x0000000345417210 */ /* 0x000fe400027fe4ff */
[----:B------:R-:W-:-:S03]  /*118b0*/  IADD3 R66, P3, PT, R98, R80, RZ ;  /* 0x0000005062427210 */ /* 0x000fc60007f7e0ff */
[----:B------:R-:W-:Y:S01]  /*118c0*/  STL.64 [R1+0xd58], R64 ;  /* 0x000d584001007387 */ /* 0x000fe20000100a00 */
[----:B------:R-:W-:-:S03]  /*118d0*/  IADD3 R70, P4, PT, R96, R80, RZ ;  /* 0x0000005060467210 */ /* 0x000fc60007f9e0ff */
[----:B------:R-:W2:Y:S01]  /*118e0*/  LDL.LU.64 R68, [R1+0x270] ;  /* 0x0002700001447983 */ /* 0x000ea20000300a00 */
[----:B------:R-:W-:Y:S01]  /*118f0*/  IMAD.X R67, R99, 0x1, R3, P3 ;  /* 0x0000000163437824 */ /* 0x000fe200018e0603 */
[----:B------:R-:W-:Y:S02]  /*11900*/  IADD3.X R71, PT, PT, R97, R3, RZ, P4, !PT ;  /* 0x0000000361477210 */ /* 0x000fe400027fe4ff */
[----:B------:R-:W2:Y:S04]  /*11910*/  LDL.LU.64 R72, [R1+0x268] ;  /* 0x0002680001487983 */ /* 0x000ea80000300a00 */
[----:B------:R1:W-:Y:S04]  /*11920*/  STL.64 [R1+0xd90], R66 ;  /* 0x000d904201007387 */ /* 0x0003e80000100a00 */
[----:B------:R1:W-:Y:S02]  /*11930*/  STL.64 [R1+0xdc8], R70 ;  /* 0x000dc84601007387 */ /* 0x0003e40000100a00 */
[----:B-1----:R-:W-:-:S02]  /*11940*/  IMAD.MOV.U32 R66, RZ, RZ, R62 ;  /* 0x000000ffff427224 */ /* 0x002fc400078e003e */
[----:B------:R-:W-:Y:S02]  /*11950*/  IMAD.MOV.U32 R67, RZ, RZ, R63 ;  /* 0x000000ffff437224 */ /* 0x000fe400078e003f */
[----:B------:R-:W-:Y:S02]  /*11960*/  IMAD.MOV.U32 R70, RZ, RZ, R66 ;  /* 0x000000ffff467224 */ /* 0x000fe400078e0042 */
[----:B------:R-:W-:Y:S02]  /*11970*/  IMAD.MOV.U32 R71, RZ, RZ, R67 ;  /* 0x000000ffff477224 */ /* 0x000fe400078e0043 */
[----:B------:R-:W2:Y:S01]  /*11980*/  LDL.LU.64 R66, [R1+0x258] ;  /* 0x0002580001427983 */ /* 0x000ea20000300a00 */
[----:B------:R-:W-:-:S05]  /*11990*/  IADD3 R64, P5, PT, R94, R80, RZ ;  /* 0x000000505e407210 */ /* 0x000fca0007fbe0ff */
[----:B------:R-:W-:Y:S01]  /*119a0*/  IMAD.X R65, R95, 0x1, R3, P5 ;  /* 0x000000015f417824 */ /* 0x000fe200028e0603 */
[----:B------:R-:W-:-:S04]  /*119b0*/  IADD3 R62, P3, PT, R76, R80, RZ ;  /* 0x000000504c3e7210 */ /* 0x000fc80007f7e0ff */
[----:B------:R-:W-:Y:S01]  /*119c0*/  STL.64 [R1+0xdf0], R64 ;  /* 0x000df04001007387 */ /* 0x000fe20000100a00 */
[----:B------:R-:W-:-:S05]  /*119d0*/  IADD3.X R63, PT, PT, R77, R3, RZ, P3, !PT ;  /* 0x000000034d3f7210 */ /* 0x000fca0001ffe4ff */
[----:B------:R1:W-:Y:S02]  /*119e0*/  STL.64 [R1+0xc18], R62 ;  /* 0x000c183e01007387 */ /* 0x0003e40000100a00 */
[----:B-1----:R-:W-:Y:S02]  /*119f0*/  IMAD.MOV.U32 R62, RZ, RZ, R54 ;  /* 0x000000ffff3e7224 */ /* 0x002fe400078e0036 */
[----:B------:R-:W-:Y:S01]  /*11a00*/  IMAD.MOV.U32 R63, RZ, RZ, R55 ;  /* 0x000000ffff3f7224 */ /* 0x000fe200078e0037 */
[----:B---3--:R-:W-:-:S05]  /*11a10*/  IADD3 R64, P4, PT, R92, R80, RZ ;  /* 0x000000505c407210 */ /* 0x008fca0007f9e0ff */
[--C-:B------:R-:W-:Y:S01]  /*11a20*/  IMAD.X R65, R93, 0x1, R3.reuse, P4 ;  /* 0x000000015d417824 */ /* 0x100fe200020e0603 */
[-C--:B----4-:R-:W-:Y:S02]  /*11a30*/  IADD3 R76, P3, PT, R78, R80.reuse, RZ ;  /* 0x000000504e4c7210 */ /* 0x090fe40007f7e0ff */
[----:B--2---:R-:W-:Y:S02]  /*11a40*/  IADD3 R54, P5, PT, R74, R80, RZ ;  /* 0x000000504a367210 */ /* 0x004fe40007fbe0ff */
[----:B------:R1:W-:Y:S01]  /*11a50*/  STL.64 [R1+0xc78], R64 ;  /* 0x000c784001007387 */ /* 0x0003e20000100a00 */
[--C-:B------:R-:W-:Y:S02]  /*11a60*/  IMAD.X R77, R79, 0x1, R3.reuse, P3 ;  /* 0x000000014f4d7824 */ /* 0x100fe400018e0603 */
[----:B------:R-:W-:Y:S01]  /*11a70*/  IMAD.X R55, R75, 0x1, R3, P5 ;  /* 0x000000014b377824 */ /* 0x000fe200028e0603 */
[----:B-1----:R-:W-:Y:S01]  /*11a80*/  MOV R64, R56 ;  /* 0x0000003800407202 */ /* 0x002fe20000000f00 */
[----:B------:R-:W-:Y:S01]  /*11a90*/  IMAD.MOV.U32 R65, RZ, RZ, R57 ;  /* 0x000000ffff417224 */ /* 0x000fe200078e0039 */
[----:B------:R-:W-:Y:S04]  /*11aa0*/  STL.64 [R1+0xcb8], R76 ;  /* 0x000cb84c01007387 */ /* 0x000fe80000100a00 */
[----:B------:R1:W-:Y:S01]  /*11ab0*/  STL.64 [R1+0xcf8], R54 ;  /* 0x000cf83601007387 */ /* 0x0003e20000100a00 */
[----:B------:R-:W-:-:S04]  /*11ac0*/  IADD3 R56, P4, PT, R68, R80, RZ ;  /* 0x0000005044387210 */ /* 0x000fc80007f9e0ff */
[----:B------:R-:W-:Y:S02]  /*11ad0*/  IADD3.X R57, PT, PT, R69, R3, RZ, P4, !PT ;  /* 0x0000000345397210 */ /* 0x000fe400027fe4ff */
[----:B-1----:R-:W-:-:S03]  /*11ae0*/  IADD3 R54, P3, PT, R72, R80, RZ ;  /* 0x0000005048367210 */ /* 0x002fc60007f7e0ff */
[----:B------:R1:W-:Y:S01]  /*11af0*/  STL.64 [R1+0xd38], R56 ;  /* 0x000d383801007387 */ /* 0x0003e20000100a00 */
[----:B------:R-:W-:Y:S01]  /*11b00*/  IADD3 R68, P4, PT, R70, R80, RZ ;  /* 0x0000005046447210 */ /* 0x000fe20007f9e0ff */
[----:B------:R-:W-:-:S03]  /*11b10*/  IMAD.X R55, R73, 0x1, R3, P3 ;  /* 0x0000000149377824 */ /* 0x000fc600018e0603 */
[----:B------:R-:W-:Y:S01]  /*11b20*/  IADD3.X R69, PT, PT, R71, R3, RZ, P4, !PT ;  /* 0x0000000347457210 */ /* 0x000fe200027fe4ff */
[----:B-1----:R-:W-:Y:S02]  /*11b30*/  IMAD.MOV.U32 R56, RZ, RZ, R52 ;  /* 0x000000ffff387224 */ /* 0x002fe400078e0034 */
[----:B------:R-:W-:Y:S02]  /*11b40*/  IMAD.MOV.U32 R52, RZ, RZ, R46 ;  /* 0x000000ffff347224 */ /* 0x000fe400078e002e */
[----:B------:R-:W-:Y:S01]  /*11b50*/  IMAD.MOV.U32 R57, RZ, RZ, R53 ;  /* 0x000000ffff397224 */ /* 0x000fe200078e0035 */
[----:B------:R-:W-:Y:S02]  /*11b60*/  IADD3 R46, P5, PT, R66, R80, RZ ;  /* 0x00000050422e7210 */ /* 0x000fe40007fbe0ff */
[----:B------:R-:W-:Y:S01]  /*11b70*/  MOV R53, R47 ;  /* 0x0000002f00357202 */ /* 0x000fe20000000f00 */
[----:B------:R1:W-:Y:S02]  /*11b80*/  STL.64 [R1+0xd78], R54 ;  /* 0x000d783601007387 */ /* 0x0003e40000100a00 */
[----:B------:R-:W-:-:S02]  /*11b90*/  IMAD.X R47, R67, 0x1, R3, P5 ;  /* 0x00000001432f7824 */ /* 0x000fc400028e0603 */
[----:B------:R-:W-:Y:S04]  /*11ba0*/  STL.64 [R1+0xdb0], R68 ;  /* 0x000db04401007387 */ /* 0x000fe80000100a00 */
[----:B------:R2:W-:Y:S01]  /*11bb0*/  STL.64 [R1+0xde0], R46 ;  /* 0x000de02e01007387 */ /* 0x0005e20000100a00 */
[----:B-1----:R-:W-:Y:S01]  /*11bc0*/  IMAD.MOV.U32 R54, RZ, RZ, R48 ;  /* 0x000000ffff367224 */ /* 0x002fe200078e0030 */
[----:B------:R-:W-:Y:S01]  /*11bd0*/  IADD3 R48, P3, PT, R60, R80, RZ ;  /* 0x000000503c307210 */ /* 0x000fe20007f7e0ff */
[----:B------:R-:W-:-:S04]  /*11be0*/  IMAD.MOV.U32 R55, RZ, RZ, R49 ;  /* 0x000000ffff377224 */ /* 0x000fc800078e0031 */
[--C-:B------:R-:W-:Y:S01]  /*11bf0*/  IMAD.X R49, R61, 0x1, R3.reuse, P3 ;  /* 0x000000013d317824 */ /* 0x100fe200018e0603 */
[-C--:B--2---:R-:W-:Y:S02]  /*11c00*/  IADD3 R46, P4, PT, R64, R80.reuse, RZ ;  /* 0x00000050402e7210 */ /* 0x084fe40007f9e0ff */
[----:B------:R-:W-:Y:S02]  /*11c10*/  IADD3 R60, P3, PT, R62, R80, RZ ;  /* 0x000000503e3c7210 */ /* 0x000fe40007f7e0ff */
[----:B------:R1:W-:Y:S01]  /*11c20*/  STL.64 [R1+0xbf0], R48 ;  /* 0x000bf03001007387 */ /* 0x0003e20000100a00 */
[--C-:B------:R-:W-:Y:S02]  /*11c30*/  IMAD.X R47, R65, 0x1, R3.reuse, P4 ;  /* 0x00000001412f7824 */ /* 0x100fe400020e0603 */
[----:B------:R-:W-:-:S03]  /*11c40*/  IMAD.X R61, R63, 0x1, R3, P3 ;  /* 0x000000013f3d7824 */ /* 0x000fc600018e0603 */
[----:B------:R2:W-:Y:S01]  /*11c50*/  STL.64 [R1+0xc60], R46 ;  /* 0x000c602e01007387 */ /* 0x0005e20000100a00 */
[----:B-1----:R-:W-:Y:S01]  /*11c60*/  IMAD.MOV.U32 R48, RZ, RZ, R30 ;  /* 0x000000ffff307224 */ /* 0x002fe200078e001e */
[----:B------:R-:W-:Y:S02]  /*11c70*/  IADD3 R30, P5, PT, R58, R80, RZ ;  /* 0x000000503a1e7210 */ /* 0x000fe40007fbe0ff */
[----:B------:R-:W-:Y:S01]  /*11c80*/  MOV R49, R31 ;  /* 0x0000001f00317202 */ /* 0x000fe20000000f00 */
[----:B--2---:R-:W-:Y:S01]  /*11c90*/  IMAD.MOV.U32 R46, RZ, RZ, R42 ;  /* 0x000000ffff2e7224 */ /* 0x004fe200078e002a */
[----:B------:R-:W-:Y:S01]  /*11ca0*/  MOV R42, R38 ;  /* 0x00000026002a7202 */ /* 0x000fe20000000f00 */
[----:B------:R-:W-:Y:S01]  /*11cb0*/  IMAD.X R31, R59, 0x1, R3, P5 ;  /* 0x000000013b1f7824 */ /* 0x000fe200028e0603 */
[-C--:B------:R-:W-:Y:S01]  /*11cc0*/  IADD3 R38, P4, PT, R52, R80.reuse, RZ ;  /* 0x0000005034267210 */ /* 0x080fe20007f9e0ff */
[----:B------:R-:W-:Y:S02]  /*11cd0*/  IMAD.MOV.U32 R47, RZ, RZ, R43 ;  /* 0x000000ffff2f7224 */ /* 0x000fe400078e002b */
[----:B------:R-:W-:Y:S01]  /*11ce0*/  IMAD.MOV.U32 R43, RZ, RZ, R39 ;  /* 0x000000ffff2b7224 */ /* 0x000fe200078e0027 */
[----:B------:R-:W-:Y:S01]  /*11cf0*/  IADD3.X R39, PT, PT, R53, R3, RZ, P4, !PT ;  /* 0x0000000335277210 */ /* 0x000fe200027fe4ff */
[----:B------:R-:W-:Y:S04]  /*11d00*/  STL.64 [R1+0xca0], R60 ;  /* 0x000ca03c01007387 */ /* 0x000fe80000100a00 */
[----:B------:R1:W-:Y:S04]  /*11d10*/  STL.64 [R1+0xce0], R30 ;  /* 0x000ce01e01007387 */ /* 0x0003e80000100a00 */
[----:B------:R2:W-:Y:S01]  /*11d20*/  STL.64 [R1+0xd20], R38 ;  /* 0x000d202601007387 */ /* 0x0005e20000100a00 */
[----:B-1----:R-:W-:Y:S01]  /*11d30*/  IADD3 R30, P3, PT, R56, R80, RZ ;  /* 0x00000050381e7210 */ /* 0x002fe20007f7e0ff */
[----:B--2---:R-:W-:-:S02]  /*11d40*/  IMAD.MOV.U32 R38, RZ, RZ, R34 ;  /* 0x000000ffff267224 */ /* 0x004fc400078e0022 */
[----:B------:R-:W-:Y:S02]  /*11d50*/  IMAD.MOV.U32 R34, RZ, RZ, R32 ;  /* 0x000000ffff227224 */ /* 0x000fe400078e0020 */
[----:B------:R-:W-:Y:S02]  /*11d60*/  IMAD.MOV.U32 R32, RZ, RZ, R28 ;  /* 0x000000ffff207224 */ /* 0x000fe400078e001c */
[----:B------:R-:W-:Y:S02]  /*11d70*/  IMAD.X R31, R57, 0x1, R3, P3 ;  /* 0x00000001391f7824 */ /* 0x000fe400018e0603 */
[----:B------:R-:W-:Y:S01]  /*11d80*/  IMAD.MOV.U32 R28, RZ, RZ, R18 ;  /* 0x000000ffff1c7224 */ /* 0x000fe200078e0012 */
[-C--:B------:R-:W-:Y:S01]  /*11d90*/  IADD3 R18, P5, PT, R50, R80.reuse, RZ ;  /* 0x0000005032127210 */ /* 0x080fe20007fbe0ff */
[----:B------:R-:W-:Y:S01]  /*11da0*/  IMAD.MOV.U32 R39, RZ, RZ, R35 ;  /* 0x000000ffff277224 */ /* 0x000fe200078e0023 */
[----:B------:R-:W-:Y:S01]  /*11db0*/  MOV R35, R33 ;  /* 0x0000002100237202 */ /* 0x000fe20000000f00 */
[----:B------:R-:W-:Y:S01]  /*11dc0*/  IMAD.MOV.U32 R33, RZ, RZ, R29 ;  /* 0x000000ffff217224 */ /* 0x000fe200078e001d */
[----:B------:R1:W-:Y:S01]  /*11dd0*/  STL.64 [R1+0xd60], R30 ;  /* 0x000d601e01007387 */ /* 0x0003e20000100a00 */
[----:B------:R-:W-:Y:S01]  /*11de0*/  MOV R29, R19 ;  /* 0x00000013001d7202 */ /* 0x000fe20000000f00 */
[----:B------:R-:W-:Y:S01]  /*11df0*/  IMAD.X R19, R51, 0x1, R3, P5 ;  /* 0x0000000133137824 */ /* 0x000fe200028e0603 */
[----:B------:R-:W-:-:S04]  /*11e00*/  IADD3 R52, P4, PT, R54, R80, RZ ;  /* 0x0000005036347210 */ /* 0x000fc80007f9e0ff */
[----:B------:R-:W-:Y:S01]  /*11e10*/  IADD3.X R53, PT, PT, R55, R3, RZ, P4, !PT ;  /* 0x0000000337357210 */ /* 0x000fe200027fe4ff */
[----:B-1----:R-:W-:Y:S01]  /*11e20*/  IMAD.MOV.U32 R30, RZ, RZ, R26 ;  /* 0x000000ffff1e7224 */ /* 0x002fe200078e001a */
[-C--:B------:R-:W-:Y:S01]  /*11e30*/  IADD3 R26, P3, PT, R44, R80.reuse, RZ ;  /* 0x000000502c1a7210 */ /* 0x080fe20007f7e0ff */
[----:B------:R-:W-:Y:S01]  /*11e40*/  IMAD.MOV.U32 R31, RZ, RZ, R27 ;  /* 0x000000ffff1f7224 */ /* 0x000fe200078e001b */
[----:B------:R1:W-:Y:S03]  /*11e50*/  STL.64 [R1+0xdd0], R18 ;  /* 0x000dd01201007387 */ /* 0x0003e60000100a00 */
[----:B------:R-:W-:Y:S01]  /*11e60*/  IMAD.X R27, R45, 0x1, R3, P3 ;  /* 0x000000012d1b7824 */ /* 0x000fe200018e0603 */
[----:B------:R-:W-:Y:S04]  /*11e70*/  STL.64 [R1+0xd98], R52 ;  /* 0x000d983401007387 */ /* 0x000fe80000100a00 */
[----:B------:R2:W-:Y:S01]  /*11e80*/  STL.64 [R1+0xbc0], R26 ;  /* 0x000bc01a01007387 */ /* 0x0005e20000100a00 */
[----:B-1----:R-:W-:-:S05]  /*11e90*/  IADD3 R18, P4, PT, R48, R80, RZ ;  /* 0x0000005030127210 */ /* 0x002fca0007f9e0ff */
[--C-:B------:R-:W-:Y:S02]  /*11ea0*/  IMAD.X R19, R49, 0x1, R3.reuse, P4 ;  /* 0x0000000131137824 */ /* 0x100fe400020e0603 */
[----:B--2---:R-:W-:Y:S01]  /*11eb0*/  IMAD.MOV.U32 R26, RZ, RZ, R24 ;  /* 0x000000ffff1a7224 */ /* 0x004fe200078e0018 */
[-C--:B------:R-:W-:Y:S02]  /*11ec0*/  IADD3 R24, P5, PT, R42, R80.reuse, RZ ;  /* 0x000000502a187210 */ /* 0x080fe40007fbe0ff */
[----:B------:R1:W-:Y:S01]  /*11ed0*/  STL.64 [R1+0xc30], R18 ;  /* 0x000c301201007387 */ /* 0x0003e20000100a00 */
[----:B------:R-:W-:Y:S02]  /*11ee0*/  MOV R27, R25 ;  /* 0x00000019001b7202 */ /* 0x000fe40000000f00 */
[----:B------:R-:W-:Y:S01]  /*11ef0*/  IADD3 R44, P3, PT, R46, R80, RZ ;  /* 0x000000502e2c7210 */ /* 0x000fe20007f7e0ff */
[----:B------:R-:W-:-:S04]  /*11f00*/  IMAD.X R25, R43, 0x1, R3, P5 ;  /* 0x000000012b197824 */ /* 0x000fc800028e0603 */
[--C-:B------:R-:W-:Y:S01]  /*11f10*/  IMAD.X R45, R47, 0x1, R3.reuse, P3 ;  /* 0x000000012f2d7824 */ /* 0x100fe200018e0603 */
[----:B-1----:R-:W-:Y:S01]  /*11f20*/  IADD3 R18, P4, PT, R36, R80, RZ ;  /* 0x0000005024127210 */ /* 0x002fe20007f9e0ff */
[----:B------:R1:W-:Y:S04]  /*11f30*/  STL.64 [R1+0xcc0], R24 ;  /* 0x000cc01801007387 */ /* 0x0003e80000100a00 */
[----:B------:R-:W-:Y:S01]  /*11f40*/  IMAD.X R19, R37, 0x1, R3, P4 ;  /* 0x0000000125137824 */ /* 0x000fe200020e0603 */
[----:B------:R-:W-:Y:S01]  /*11f50*/  STL.64 [R1+0xc80], R44 ;  /* 0x000c802c01007387 */ /* 0x000fe20000100a00 */
[----:B-1----:R-:W-:Y:S02]  /*11f60*/  MOV R24, R22 ;  /* 0x0000001600187202 */ /* 0x002fe40000000f00 */
[----:B------:R-:W-:Y:S01]  /*11f70*/  IADD3 R22, P3, PT, R40, R80, RZ ;  /* 0x0000005028167210 */ /* 0x000fe20007f7e0ff */
[----:B------:R1:W-:Y:S01]  /*11f80*/  STL.64 [R1+0xd00], R18 ;  /* 0x000d001201007387 */ /* 0x0003e20000100a00 */
[----:B------:R-:W-:-:S03]  /*11f90*/  IMAD.MOV.U32 R25, RZ, RZ, R23 ;  /* 0x000000ffff197224 */ /* 0x000fc600078e0017 */
[--C-:B------:R-:W-:Y:S01]  /*11fa0*/  IMAD.X R23, R41, 0x1, R3.reuse, P3 ;  /* 0x0000000129177824 */ /* 0x100fe200018e0603 */
[-C--:B------:R-:W-:Y:S01]  /*11fb0*/  IADD3 R36, P4, PT, R38, R80.reuse, RZ ;  /* 0x0000005026247210 */ /* 0x080fe20007f9e0ff */
[----:B-1----:R-:W-:Y:S01]  /*11fc0*/  IMAD.MOV.U32 R18, RZ, RZ, R4 ;  /* 0x000000ffff127224 */ /* 0x002fe200078e0004 */
[-C--:B------:R-:W-:Y:S02]  /*11fd0*/  IADD3 R4, P5, PT, R34, R80.reuse, RZ ;  /* 0x0000005022047210 */ /* 0x080fe40007fbe0ff */
[----:B------:R1:W-:Y:S01]  /*11fe0*/  STL.64 [R1+0xd40], R22 ;  /* 0x000d401601007387 */ /* 0x0003e20000100a00 */
[----:B------:R-:W-:Y:S02]  /*11ff0*/  MOV R19, R5 ;  /* 0x0000000500137202 */ /* 0x000fe40000000f00 */
[--C-:B------:R-:W-:Y:S02]  /*12000*/  IMAD.X R5, R35, 0x1, R3.reuse, P5 ;  /* 0x0000000123057824 */ /* 0x100fe400028e0603 */
[----:B------:R-:W-:Y:S01]  /*12010*/  IMAD.X R37, R39, 0x1, R3, P4 ;  /* 0x0000000127257824 */ /* 0x000fe200020e0603 */
[----:B-1----:R-:W-:-:S02]  /*12020*/  IADD3 R22, P3, PT, R28, R80, RZ ;  /* 0x000000501c167210 */ /* 0x002fc40007f7e0ff */
[----:B------:R1:W-:Y:S02]  /*12030*/  STL.64 [R1+0xdb8], R4 ;  /* 0x000db80401007387 */ /* 0x0003e40000100a00 */
[----:B------:R-:W-:Y:S02]  /*12040*/  IADD3.X R23, PT, PT, R29, R3, RZ, P3, !PT ;  /* 0x000000031d177210 */ /* 0x000fe40001ffe4ff */
[----:B------:R-:W-:Y:S04]  /*12050*/  STL.64 [R1+0xd80], R36 ;  /* 0x000d802401007387 */ /* 0x000fe80000100a00 */
[----:B------:R2:W-:Y:S01]  /*12060*/  STL.64 [R1+0xb98], R22 ;  /* 0x000b981601007387 */ /* 0x0005e20000100a00 */
[----:B-1----:R-:W-:-:S05]  /*12070*/  IADD3 R4, P4, PT, R32, R80, RZ ;  /* 0x0000005020047210 */ /* 0x002fca0007f9e0ff */
[----:B------:R-:W-:Y:S02]  /*12080*/  IMAD.X R5, R33, 0x1, R3, P4 ;  /* 0x0000000121057824 */ /* 0x000fe400020e0603 */
[----:B--2---:R-:W-:Y:S01]  /*12090*/  IMAD.MOV.U32 R22, RZ, RZ, R6 ;  /* 0x000000ffff167224 */ /* 0x004fe200078e0006 */
[-C--:B------:R-:W-:Y:S01]  /*120a0*/  IADD3 R6, P5, PT, R20, R80.reuse, RZ ;  /* 0x0000005014067210 */ /* 0x080fe20007fbe0ff */
[----:B------:R-:W-:Y:S01]  /*120b0*/  IMAD.MOV.U32 R23, RZ, RZ, R7 ;  /* 0x000000ffff177224 */ /* 0x000fe200078e0007 */
[----:B------:R1:W-:Y:S01]  /*120c0*/  STL.64 [R1+0xc08], R4 ;  /* 0x000c080401007387 */ /* 0x0003e20000100a00 */
[-C--:B------:R-:W-:Y:S02]  /*120d0*/  IADD3 R28, P3, PT, R30, R80.reuse, RZ ;  /* 0x000000501e1c7210 */ /* 0x080fe40007f7e0ff */
[----:B------:R-:W-:Y:S02]  /*120e0*/  IMAD.X R7, R21, 0x1, R3, P5 ;  /* 0x0000000115077824 */ /* 0x000fe400028e0603 */
[----:B------:R-:W-:Y:S01]  /*120f0*/  IADD3.X R29, PT, PT, R31, R3, RZ, P3, !PT ;  /* 0x000000031f1d7210 */ /* 0x000fe20001ffe4ff */
[----:B------:R-:W2:Y:S01]  /*12100*/  LDL.LU.64 R20, [R1+0x828] ;  /* 0x0008280001147983 */ /* 0x000ea20000300a00 */
[----:B-1----:R-:W-:-:S03]  /*12110*/  IADD3 R4, P4, PT, R16, R80, RZ ;  /* 0x0000005010047210 */ /* 0x002fc60007f9e0ff */
[----:B------:R1:W-:Y:S02]  /*12120*/  STL.64 [R1+0xca8], R6 ;  /* 0x000ca80601007387 */ /* 0x0003e40000100a00 */
[----:B------:R-:W-:Y:S02]  /*12130*/  IMAD.X R5, R17, 0x1, R3, P4 ;  /* 0x0000000111057824 */ /* 0x000fe400020e0603 */
[----:B------:R-:W-:Y:S01]  /*12140*/  STL.64 [R1+0xc68], R28 ;  /* 0x000c681c01007387 */ /* 0x000fe20000100a00 */
[----:B-1----:R-:W-:-:S03]  /*12150*/  IADD3 R6, P3, PT, R12, R80, RZ ;  /* 0x000000500c067210 */ /* 0x002fc60007f7e0ff */
[----:B------:R1:W-:Y:S02]  /*12160*/  STL.64 [R1+0xce8], R4 ;  /* 0x000ce80401007387 */ /* 0x0003e40000100a00 */
[----:B------:R-:W-:Y:S02]  /*12170*/  IMAD.X R7, R13, 0x1, R3, P3 ;  /* 0x000000010d077824 */ /* 0x000fe400018e0603 */
[----:B------:R-:W3:Y:S01]  /*12180*/  LDL.LU.64 R12, [R1+0x820] ;  /* 0x00082000010c7983 */ /* 0x000ee20000300a00 */
[-C--:B------:R-:W-:Y:S02]  /*12190*/  IADD3 R16, P4, PT, R26, R80.reuse, RZ ;  /* 0x000000501a107210 */ /* 0x080fe40007f9e0ff */
[----:B-1----:R-:W-:Y:S01]  /*121a0*/  IADD3 R4, P5, PT, R10, R80, RZ ;  /* 0x000000500a047210 */ /* 0x002fe20007fbe0ff */
[----:B------:R1:W-:Y:S01]  /*121b0*/  STL.64 [R1+0xd28], R6 ;  /* 0x000d280601007387 */ /* 0x0003e20000100a00 */
[----:B------:R-:W-:-:S03]  /*121c0*/  IADD3.X R17, PT, PT, R27, R3, RZ, P4, !PT ;  /* 0x000000031b117210 */ /* 0x000fc600027fe4ff */
[----:B------:R-:W-:Y:S02]  /*121d0*/  IMAD.X R5, R11, 0x1, R3, P5 ;  /* 0x000000010b057824 */ /* 0x000fe400028e0603 */
[----:B------:R-:W4:Y:S01]  /*121e0*/  LDL.LU.64 R10, [R1+0x830] ;  /* 0x00083000010a7983 */ /* 0x000f220000300a00 */
[----:B-1----:R-:W-:-:S03]  /*121f0*/  IADD3 R6, P3, PT, R8, R80, RZ ;  /* 0x0000005008067210 */ /* 0x002fc60007f7e0ff */
[----:B------:R1:W-:Y:S02]  /*12200*/  STL.64 [R1+0xda0], R4 ;  /* 0x000da00401007387 */ /* 0x0003e40000100a00 */
[----:B------:R-:W-:Y:S02]  /*12210*/  IMAD.X R7, R9, 0x1, R3, P3 ;  /* 0x0000000109077824 */ /* 0x000fe400018e0603 */
[----:B------:R1:W-:Y:S04]  /*12220*/  STL.64 [R1+0xd68], R16 ;  /* 0x000d681001007387 */ /* 0x0003e80000100a00 */
[----:B------:R-:W4:Y:S01]  /*12230*/  LDL.LU.64 R30, [R1+0x818] ;  /* 0x00081800011e7983 */ /* 0x000f220000300a00 */
[----:B-1----:R-:W-:-:S03]  /*12240*/  IADD3 R4, P4, PT, R24, R80, RZ ;  /* 0x0000005018047210 */ /* 0x002fc60007f9e0ff */
[----:B------:R-:W4:Y:S01]  /*12250*/  LDL.LU.64 R8, [R1+0x810] ;  /* 0x0008100001087983 */ /* 0x000f220000300a00 */
[----:B------:R-:W-:-:S03]  /*12260*/  IADD3 R16, P3, PT, R18, R80, RZ ;  /* 0x0000005012107210 */ /* 0x000fc60007f7e0ff */
[----:B------:R1:W-:Y:S01]  /*12270*/  STL.64 [R1+0xb70], R6 ;  /* 0x000b700601007387 */ /* 0x0003e20000100a00 */
[----:B------:R-:W-:Y:S01]  /*12280*/  IMAD.X R5, R25, 0x1, R3, P4 ;  /* 0x0000000119057824 */ /* 0x000fe200020e0603 */
[----:B------:R-:W-:-:S04]  /*12290*/  IADD3.X R17, PT, PT, R19, R3, RZ, P3, !PT ;  /* 0x0000000313117210 */ /* 0x000fc80001ffe4ff */
[----:B------:R1:W-:Y:S02]  /*122a0*/  STL.64 [R1+0xbd8], R4 ;  /* 0x000bd80401007387 */ /* 0x0003e40000100a00 */
[----:B-1----:R-:W-:-:S05]  /*122b0*/  IADD3 R6, P5, PT, R14, R80, RZ ;  /* 0x000000500e067210 */ /* 0x002fca0007fbe0ff */
[----:B------:R-:W-:Y:S01]  /*122c0*/  IMAD.X R7, R15, 0x1, R3, P5 ;  /* 0x000000010f077824 */ /* 0x000fe200028e0603 */
[----:B------:R-:W4:Y:S04]  /*122d0*/  LDL.LU.64 R4, [R1+0x808] ;  /* 0x0008080001047983 */ /* 0x000f280000300a00 */
[----:B------:R1:W-:Y:S04]  /*122e0*/  STL.64 [R1+0xc48], R16 ;  /* 0x000c481001007387 */ /* 0x0003e80000100a00 */
[----:B-1----:R-:W4:Y:S04]  /*122f0*/  LDL.LU.64 R16, [R1+0x800] ;  /* 0x0008000001107983 */ /* 0x002f280000300a00 */
[----:B------:R1:W-:Y:S04]  /*12300*/  STL.64 [R1+0xc90], R6 ;  /* 0x000c900601007387 */ /* 0x0003e80000100a00 */
[----:B-1----:R-:W4:Y:S04]  /*12310*/  LDL.LU.64 R6, [R1+0x7f8] ;  /* 0x0007f80001067983 */ /* 0x002f280000300a00 */
[----:B------:R-:W4:Y:S01]  /*12320*/  LDL.LU.64 R26, [R1+0x7f0] ;  /* 0x0007f000011a7983 */ /* 0x000f220000300a00 */
[----:B------:R-:W-:-:S02]  /*12330*/  IADD3 R18, P3, PT, R22, R80, RZ ;  /* 0x0000005016127210 */ /* 0x000fc40007f7e0ff */
[-C--:B------:R-:W-:Y:S01]  /*12340*/  IADD3 R14, P4, PT, R202, R80.reuse, RZ ;  /* 0x00000050ca0e7210 */ /* 0x080fe20007f9e0ff */
[----:B------:R-:W4:Y:S01]  /*12350*/  LDL.LU.64 R24, [R1+0x7e8] ;  /* 0x0007e80001187983 */ /* 0x000f220000300a00 */
[----:B------:R-:W-:Y:S01]  /*12360*/  SHF.R.S32.HI R0, RZ, 0x1f, R2 ;  /* 0x0000001fff007819 */ /* 0x000fe20000011402 */
[----:B------:R-:W-:Y:S01]  /*12370*/  IMAD.X R19, R23, 0x1, R3, P3 ;  /* 0x0000000117137824 */ /* 0x000fe200018e0603 */
[----:B------:R-:W-:Y:S01]  /*12380*/  IADD3.X R15, PT, PT, R203, R3, RZ, P4, !PT ;  /* 0x00000003cb0f7210 */ /* 0x000fe200027fe4ff */
[----:B------:R-:W1:Y:S03]  /*12390*/  LDC R202, c[0x0][0x3a0] ;  /* 0x0000e800ffca7b82 */ /* 0x000e660000000800 */
[----:B------:R-:W-:Y:S04]  /*123a0*/  STL.64 [R1+0xcd0], R18 ;  /* 0x000cd01201007387 */ /* 0x000fe80000100a00 */
[----:B------:R1:W-:Y:S01]  /*123b0*/  STL.64 [R1+0xd10], R14 ;  /* 0x000d100e01007387 */ /* 0x0003e20000100a00 */
[C---:B------:R-:W-:Y:S01]  /*123c0*/  SHF.L.U64.HI R0, R2.reuse, 0x2, R0 ;  /* 0x0000000202007819 */ /* 0x040fe20000010200 */
[----:B------:R-:W2:Y:S02]  /*123d0*/  LDC R203, c[0x0][0x3a0] ;  /* 0x0000e800ffcb7b82 */ /* 0x000ea40000000800 */
[----:B-1----:R-:W4:Y:S01]  /*123e0*/  LDL.LU.64 R14, [R1+0x7e0] ;  /* 0x0007e000010e7983 */ /* 0x002f220000300a00 */
[----:B------:R-:W-:Y:S01]  /*123f0*/  IMAD.SHL.U32 R2, R2, 0x4, RZ ;  /* 0x0000000402027824 */ /* 0x000fe200078e00ff */
[----:B------:R-:W-:-:S02]  /*12400*/  IADD3 R28, P5, PT, R196, R80, RZ ;  /* 0x00000050c41c7210 */ /* 0x000fc40007fbe0ff */
[----:B------:R-:W4:Y:S02]  /*12410*/  LDL.LU.64 R18, [R1+0x7d8] ;  /* 0x0007d80001127983 */ /* 0x000f240000300a00 */
[----:B------:R-:W1:Y:S01]  /*12420*/  LDC R196, c[0x0][0x3a0] ;  /* 0x0000e800ffc47b82 */ /* 0x000e620000000800 */
[----:B------:R-:W-:Y:S01]  /*12430*/  IMAD.X R29, R197, 0x1, R3, P5 ;  /* 0x00000001c51d7824 */ /* 0x000fe200028e0603 */
[----:B------:R-:W4:Y:S06]  /*12440*/  LDL.LU.64 R22, [R1+0x7d0] ;  /* 0x0007d00001167983 */ /* 0x000f2c0000300a00 */
[----:B------:R-:W1:Y:S01]  /*12450*/  LDC R197, c[0x0][0x3a0] ;  /* 0x0000e800ffc57b82 */ /* 0x000e620000000800 */
[----:B--2---:R-:W-:-:S05]  /*12460*/  IADD3 R68, P3, PT, R20, R2, RZ ;  /* 0x0000000214447210 */ /* 0x004fca0007f7e0ff */
[----:B------:R-:W-:Y:S02]  /*12470*/  IMAD.X R69, R21, 0x1, R0, P3 ;  /* 0x0000000115457824 */ /* 0x000fe400018e0600 */
[----:B------:R-:W2:Y:S04]  /*12480*/  LDL.LU.64 R20, [R1+0x7c8] ;  /* 0x0007c80001147983 */ /* 0x000ea80000300a00 */
[----:B------:R1:W-:Y:S01]  /*12490*/  STL.64 [R1+0xd50], R28 ;  /* 0x000d501c01007387 */ /* 0x0003e20000100a00 */
[----:B---3--:R-:W-:-:S05]  /*124a0*/  IADD3 R70, P4, PT, R12, R2, RZ ;  /* 0x000000020c467210 */ /* 0x008fca0007f9e0ff */
[----:B------:R-:W-:Y:S02]  /*124b0*/  IMAD.X R71, R13, 0x1, R0, P4 ;  /* 0x000000010d477824 */ /* 0x000fe400020e0600 */
[----:B------:R-:W3:Y:S04]  /*124c0*/  LDL.LU.64 R12, [R1+0x7c0] ;  /* 0x0007c000010c7983 */ /* 0x000ee80000300a00 */
[----:B-1----:R-:W3:Y:S01]  /*124d0*/  LDL.LU.64 R28, [R1+0x7b8] ;  /* 0x0007b800011c7983 */ /* 0x002ee20000300a00 */
[----:B----4-:R-:W-:-:S04]  /*124e0*/  IADD3 R72, P3, PT, R10, R2, RZ ;  /* 0x000000020a487210 */ /* 0x010fc80007f7e0ff */
[----:B------:R-:W-:Y:S02]  /*124f0*/  IADD3.X R73, PT, PT, R11, R0, RZ, P3, !PT ;  /* 0x000000000b497210 */ /* 0x000fe40001ffe4ff */
[----:B------:R-:W4:Y:S01]  /*12500*/  LDL.LU.64 R10, [R1+0x7b0] ;  /* 0x0007b000010a7983 */ /* 0x000f220000300a00 */
[-C--:B------:R-:W-:Y:S02]  /*12510*/  IADD3 R74, P4, PT, R30, R2.reuse, RZ ;  /* 0x000000021e4a7210 */ /* 0x080fe40007f9e0ff */
[----:B------:R-:W-:-:S03]  /*12520*/  IADD3 R76, P5, PT, R8, R2, RZ ;  /* 0x00000002084c7210 */ /* 0x000fc60007fbe0ff */
[--C-:B------:R-:W-:Y:S02]  /*12530*/  IMAD.X R75, R31, 0x1, R0.reuse, P4 ;  /* 0x000000011f4b7824 */ /* 0x100fe400020e0600 */
[----:B------:R-:W-:Y:S01]  /*12540*/  IMAD.X R77, R9, 0x1, R0, P5 ;  /* 0x00000001094d7824 */ /* 0x000fe200028e0600 */
[----:B------:R-:W-:-:S05]  /*12550*/  IADD3 R78, P3, PT, R4, R2, RZ ;  /* 0x00000002044e7210 */ /* 0x000fca0007f7e0ff */
[----:B------:R-:W-:Y:S02]  /*12560*/  IMAD.X R79, R5, 0x1, R0, P3 ;  /* 0x00000001054f7824 */ /* 0x000fe400018e0600 */
[----:B------:R-:W4:Y:S04]  /*12570*/  LDL.LU.64 R4, [R1+0x7a8] ;  /* 0x0007a80001047983 */ /* 0x000f280000300a00 */
[----:B------:R-:W4:Y:S01]  /*12580*/  LDL.LU.64 R8, [R1+0x7a0] ;  /* 0x0007a00001087983 */ /* 0x000f220000300a00 */
[----:B------:R-:W-:-:S04]  /*12590*/  IADD3 R92, P4, PT, R16, R2, RZ ;  /* 0x00000002105c7210 */ /* 0x000fc80007f9e0ff */
[----:B------:R-:W-:Y:S02]  /*125a0*/  IADD3.X R93, PT, PT, R17, R0, RZ, P4, !PT ;  /* 0x00000000115d7210 */ /* 0x000fe400027fe4ff */
[----:B------:R-:W-:-:S05]  /*125b0*/  IADD3 R94, P3, PT, R6, R2, RZ ;  /* 0x00000002065e7210 */ /* 0x000fca0007f7e0ff */
[----:B------:R-:W-:Y:S02]  /*125c0*/  IMAD.X R95, R7, 0x1, R0, P3 ;  /* 0x00000001075f7824 */ /* 0x000fe400018e0600 */
[----:B------:R-:W4:Y:S01]  /*125d0*/  LDL.LU.64 R6, [R1+0x798] ;  /* 0x0007980001067983 */ /* 0x000f220000300a00 */
[----:B------:R-:W-:-:S03]  /*125e0*/  IADD3 R96, P5, PT, R26, R2, RZ ;  /* 0x000000021a607210 */ /* 0x000fc60007fbe0ff */
[----:B------:R-:W4:Y:S02]  /*125f0*/  LDL.LU.64 R16, [R1+0x790] ;  /* 0x0007900001107983 */ /* 0x000f240000300a00 */
[----:B------:R-:W-:Y:S02]  /*12600*/  IMAD.X R97, R27, 0x1, R0, P5 ;  /* 0x000000011b617824 */ /* 0x000fe400028e0600 */
[----:B------:R-:W4:Y:S01]  /*12610*/  LDL.LU.64 R26, [R1+0x788] ;  /* 0x00078800011a7983 */ /* 0x000f220000300a00 */
[----:B------:R-:W-:-:S04]  /*12620*/  IADD3 R100, P3, PT, R14, R2, RZ ;  /* 0x000000020e647210 */ /* 0x000fc80007f7e0ff */
[----:B------:R-:W-:Y:S02]  /*12630*/  IADD3.X R101, PT, PT, R15, R0, RZ, P3, !PT ;  /* 0x000000000f657210 */ /* 0x000fe40001ffe4ff */
[----:B------:R-:W4:Y:S01]  /*12640*/  LDL.LU.64 R14, [R1+0x780] ;  /* 0x00078000010e7983 */ /* 0x000f220000300a00 */
[----:B------:R-:W-:-:S03]  /*12650*/  IADD3 R98, P4, PT, R24, R2, RZ ;  /* 0x0000000218627210 */ /* 0x000fc60007f9e0ff */
[----:B------:R-:W4:Y:S02]  /*12660*/  LDL.LU.64 R30, [R1+0x778] ;  /* 0x00077800011e7983 */ /* 0x000f240000300a00 */
[----:B------:R-:W-:Y:S01]  /*12670*/  IMAD.X R99, R25, 0x1, R0, P4 ;  /* 0x0000000119637824 */ /* 0x000fe200020e0600 */
[----:B------:R-:W-:-:S05]  /*12680*/  IADD3 R102, P4, PT, R18, R2, RZ ;  /* 0x0000000212667210 */ /* 0x000fca0007f9e0ff */
[----:B------:R-:W-:Y:S02]  /*12690*/  IMAD.X R103, R19, 0x1, R0, P4 ;  /* 0x0000000113677824 */ /* 0x000fe400020e0600 */
[----:B------:R-:W4:Y:S01]  /*126a0*/  LDL.LU.64 R18, [R1+0x770] ;  /* 0x0007700001127983 */ /* 0x000f220000300a00 */
[----:B------:R-:W-:-:S05]  /*126b0*/  IADD3 R124, P5, PT, R22, R2, RZ ;  /* 0x00000002167c7210 */ /* 0x000fca0007fbe0ff */
[----:B------:R-:W-:Y:S01]  /*126c0*/  IMAD.X R125, R23, 0x1, R0, P5 ;  /* 0x00000001177d7824 */ /* 0x000fe200028e0600 */
[----:B--2---:R-:W-:-:S05]  /*126d0*/  IADD3 R128, P3, PT, R20, R2, RZ ;  /* 0x0000000214807210 */ /* 0x004fca0007f7e0ff */
[----:B------:R-:W-:Y:S02]  /*126e0*/  IMAD.X R129, R21, 0x1, R0, P3 ;  /* 0x0000000115817824 */ /* 0x000fe400018e0600 */
[----:B------:R-:W2:Y:S01]  /*126f0*/  LDL.LU.64 R20, [R1+0x768] ;  /* 0x0007680001147983 */ /* 0x000ea20000300a00 */
[----:B---3--:R-:W-:-:S04]  /*12700*/  IADD3 R132, P4, PT, R12, R2, RZ ;  /* 0x000000020c847210 */ /* 0x008fc80007f9e0ff */
[----:B------:R-:W-:Y:S02]  /*12710*/  IADD3.X R133, PT, PT, R13, R0, RZ, P4, !PT ;  /* 0x000000000d857210 */ /* 0x000fe400027fe4ff */
[----:B------:R-:W3:Y:S04]  /*12720*/  LDL.LU.64 R12, [R1+0x760] ;  /* 0x00076000010c7983 */ /* 0x000ee80000300a00 */
[----:B------:R-:W3:Y:S01]  /*12730*/  LDL.LU.64 R24, [R1+0x758] ;  /* 0x0007580001187983 */ /* 0x000ee20000300a00 */
[----:B----4-:R-:W-:-:S03]  /*12740*/  IADD3 R140, P5, PT, R10, R2, RZ ;  /* 0x000000020a8c7210 */ /* 0x010fc60007fbe0ff */
[----:B------:R-:W4:Y:S02]  /*12750*/  LDL.LU.64 R22, [R1+0x750] ;  /* 0x0007500001167983 */ /* 0x000f240000300a00 */
[----:B------:R-:W-:Y:S02]  /*12760*/  IMAD.X R141, R11, 0x1, R0, P5 ;  /* 0x000000010b8d7824 */ /* 0x000fe400028e0600 */
[----:B------:R-:W4:Y:S01]  /*12770*/  LDL.LU.64 R10, [R1+0x748] ;  /* 0x00074800010a7983 */ /* 0x000f220000300a00 */
[----:B------:R-:W-:-:S05]  /*12780*/  IADD3 R136, P3, PT, R28, R2, RZ ;  /* 0x000000021c887210 */ /* 0x000fca0007f7e0ff */
[----:B------:R-:W-:Y:S01]  /*12790*/  IMAD.X R137, R29, 0x1, R0, P3 ;  /* 0x000000011d897824 */ /* 0x000fe200018e0600 */
[-C--:B------:R-:W-:Y:S02]  /*127a0*/  IADD3 R144, P4, PT, R4, R2.reuse, RZ ;  /* 0x0000000204907210 */ /* 0x080fe40007f9e0ff */
[----:B------:R-:W-:-:S03]  /*127b0*/  IADD3 R148, P3, PT, R8, R2, RZ ;  /* 0x0000000208947210 */ /* 0x000fc60007f7e0ff */
[----:B------:R-:W-:Y:S02]  /*127c0*/  IMAD.X R145, R5, 0x1, R0, P4 ;  /* 0x0000000105917824 */ /* 0x000fe400020e0600 */
[----:B------:R-:W4:Y:S01]  /*127d0*/  LDL.LU.64 R4, [R1+0x740] ;  /* 0x0007400001047983 */ /* 0x000f220000300a00 */
[----:B------:R-:W-:-:S03]  /*127e0*/  IADD3.X R149, PT, PT, R9, R0, RZ, P3, !PT ;  /* 0x0000000009957210 */ /* 0x000fc60001ffe4ff */
[----:B------:R-:W4:Y:S01]  /*127f0*/  LDL.LU.64 R8, [R1+0x738] ;  /* 0x0007380001087983 */ /* 0x000f220000300a00 */
[-C--:B------:R-:W-:Y:S02]  /*12800*/  IADD3 R152, P4, PT, R6, R2.reuse, RZ ;  /* 0x0000000206987210 */ /* 0x080fe40007f9e0ff */
[----:B------:R-:W-:-:S03]  /*12810*/  IADD3 R156, P5, PT, R16, R2, RZ ;  /* 0x00000002109c7210 */ /* 0x000fc60007fbe0ff */
[--C-:B------:R-:W-:Y:S02]  /*12820*/  IMAD.X R153, R7, 0x1, R0.reuse, P4 ;  /* 0x0000000107997824 */ /* 0x100fe400020e0600 */
[----:B------:R-:W4:Y:S01]  /*12830*/  LDL.LU.64 R6, [R1+0x730] ;  /* 0x0007300001067983 */ /* 0x000f220000300a00 */
[----:B------:R-:W-:-:S03]  /*12840*/  IMAD.X R157, R17, 0x1, R0, P5 ;  /* 0x00000001119d7824 */ /* 0x000fc600028e0600 */
        /* <DEDUP_REMOVED lines=8> */
[-C--:B------:R-:W-:Y:S02]  /*128d0*/  IADD3 R168, P3, PT, R30, R2.reuse, RZ ;  /* 0x000000021ea87210 */ /* 0x080fe40007f7e0ff */
[----:B------:R-:W-:-:S03]  /*128e0*/  IADD3 R172, P5, PT, R18, R2, RZ ;  /* 0x0000000212ac7210 */ /* 0x000fc60007fbe0ff */
[--C-:B------:R-:W-:Y:S02]  /*128f0*/  IMAD.X R169, R31, 0x1, R0.reuse, P3 ;  /* 0x000000011fa97824 */ /* 0x100fe400018e0600 */
[----:B------:R-:W-:Y:S02]  /*12900*/  IMAD.X R173, R19, 0x1, R0, P5 ;  /* 0x0000000113ad7824 */ /* 0x000fe400028e0600 */
[----:B------:R-:W4:Y:S01]  /*12910*/  LDL.LU.64 R18, [R1+0x6f0] ;  /* 0x0006f00001127983 */ /* 0x000f220000300a00 */
[----:B--2---:R-:W-:-:S05]  /*12920*/  IADD3 R176, P4, PT, R20, R2, RZ ;  /* 0x0000000214b07210 */ /* 0x004fca0007f9e0ff */
[----:B------:R-:W-:Y:S01]  /*12930*/  IMAD.X R177, R21, 0x1, R0, P4 ;  /* 0x0000000115b17824 */ /* 0x000fe200020e0600 */
[----:B---3--:R-:W-:-:S04]  /*12940*/  IADD3 R180, P3, PT, R12, R2, RZ ;  /* 0x000000020cb47210 */ /* 0x008fc80007f7e0ff */
[----:B------:R-:W-:Y:S02]  /*12950*/  IADD3.X R181, PT, PT, R13, R0, RZ, P3, !PT ;  /* 0x000000000db57210 */ /* 0x000fe40001ffe4ff */
[----:B------:R-:W2:Y:S04]  /*12960*/  LDL.LU.64 R12, [R1+0x6e8] ;  /* 0x0006e800010c7983 */ /* 0x000ea80000300a00 */
[----:B------:R-:W3:Y:S01]  /*12970*/  LDL.LU.64 R30, [R1+0x6d8] ;  /* 0x0006d800011e7983 */ /* 0x000ee20000300a00 */
[----:B----4-:R-:W-:-:S03]  /*12980*/  IADD3 R192, P3, PT, R10, R2, RZ ;  /* 0x000000020ac07210 */ /* 0x010fc60007f7e0ff */
[----:B------:R-:W4:Y:S01]  /*12990*/  LDL.LU.64 R20, [R1+0x6d0] ;  /* 0x0006d00001147983 */ /* 0x000f220000300a00 */
[-C--:B------:R-:W-:Y:S01]  /*129a0*/  IADD3 R184, P4, PT, R24, R2.reuse, RZ ;  /* 0x0000000218b87210 */ /* 0x080fe20007f9e0ff */
[--C-:B------:R-:W-:Y:S02]  /*129b0*/  IMAD.X R193, R11, 0x1, R0.reuse, P3 ;  /* 0x000000010bc17824 */ /* 0x100fe400018e0600 */
[----:B------:R-:W4:Y:S01]  /*129c0*/  LDL.LU.64 R10, [R1+0x6c8] ;  /* 0x0006c800010a7983 */ /* 0x000f220000300a00 */
[----:B------:R-:W-:Y:S01]  /*129d0*/  IADD3 R188, P5, PT, R22, R2, RZ ;  /* 0x0000000216bc7210 */ /* 0x000fe20007fbe0ff */
[----:B------:R-:W-:-:S04]  /*129e0*/  IMAD.X R185, R25, 0x1, R0, P4 ;  /* 0x0000000119b97824 */ /* 0x000fc800020e0600 */
[----:B------:R-:W-:Y:S02]  /*129f0*/  IMAD.X R189, R23, 0x1, R0, P5 ;  /* 0x0000000117bd7824 */ /* 0x000fe400028e0600 */
[----:B------:R-:W4:Y:S04]  /*12a00*/  LDL.LU.64 R22, [R1+0x6c0] ;  /* 0x0006c00001167983 */ /* 0x000f280000300a00 */
[----:B------:R-:W4:Y:S01]  /*12a10*/  LDL.LU.64 R34, [R1+0x6b0] ;  /* 0x0006b00001227983 */ /* 0x000f220000300a00 */
[-C--:B------:R-:W-:Y:S02]  /*12a20*/  IADD3 R204, P4, PT, R4, R2.reuse, RZ ;  /* 0x0000000204cc7210 */ /* 0x080fe40007f9e0ff */
[----:B------:R-:W-:Y:S02]  /*12a30*/  IADD3 R208, P3, PT, R8, R2, RZ ;  /* 0x0000000208d07210 */ /* 0x000fe40007f7e0ff */
[----:B------:R-:W-:-:S03]  /*12a40*/  IADD3.X R205, PT, PT, R5, R0, RZ, P4, !PT ;  /* 0x0000000005cd7210 */ /* 0x000fc600027fe4ff */
[----:B------:R-:W-:Y:S02]  /*12a50*/  IMAD.X R209, R9, 0x1, R0, P3 ;  /* 0x0000000109d17824 */ /* 0x000fe400018e0600 */
[----:B------:R-:W4:Y:S01]  /*12a60*/  LDL.LU.64 R8, [R1+0x6a8] ;  /* 0x0006a80001087983 */ /* 0x000f220000300a00 */
[-C--:B------:R-:W-:Y:S02]  /*12a70*/  IADD3 R212, P5, PT, R6, R2.reuse, RZ ;  /* 0x0000000206d47210 */ /* 0x080fe40007fbe0ff */
[----:B------:R-:W-:-:S03]  /*12a80*/  IADD3 R4, P4, PT, R16, R2, RZ ;  /* 0x0000000210047210 */ /* 0x000fc60007f9e0ff */
[--C-:B------:R-:W-:Y:S01]  /*12a90*/  IMAD.X R213, R7, 0x1, R0.reuse, P5 ;  /* 0x0000000107d57824 */ /* 0x100fe200028e0600 */
[-C--:B------:R-:W-:Y:S01]  /*12aa0*/  IADD3 R6, P3, PT, R28, R2.reuse, RZ ;  /* 0x000000021c067210 */ /* 0x080fe20007f7e0ff */
[--C-:B------:R-:W-:Y:S02]  /*12ab0*/  IMAD.X R5, R17, 0x1, R0.reuse, P4 ;  /* 0x0000000111057824 */ /* 0x100fe400020e0600 */
[----:B------:R-:W4:Y:S01]  /*12ac0*/  LDL.LU.64 R16, [R1+0x698] ;  /* 0x0006980001107983 */ /* 0x000f220000300a00 */
[----:B------:R-:W-:Y:S02]  /*12ad0*/  IADD3 R24, P4, PT, R26, R2, RZ ;  /* 0x000000021a187210 */ /* 0x000fe40007f9e0ff */
[----:B------:R-:W-:Y:S01]  /*12ae0*/  IADD3.X R7, PT, PT, R29, R0, RZ, P3, !PT ;  /* 0x000000001d077210 */ /* 0x000fe20001ffe4ff */
[----:B------:R1:W-:Y:S04]  /*12af0*/  STL.64 [R1+0x170], R4 ;  /* 0x0001700401007387 */ /* 0x0003e80000100a00 */
[----:B------:R-:W4:Y:S01]  /*12b00*/  LDL.LU.64 R32, [R1+0x690] ;  /* 0x0006900001207983 */ /* 0x000f220000300a00 */
[----:B------:R-:W-:-:S03]  /*12b10*/  IMAD.X R25, R27, 0x1, R0, P4 ;  /* 0x000000011b197824 */ /* 0x000fc600020e0600 */
[----:B------:R-:W-:Y:S04]  /*12b20*/  STL.64 [R1+0x180], R6 ;  /* 0x0001800601007387 */ /* 0x000fe80000100a00 */
[----:B------:R-:W4:Y:S01]  /*12b30*/  LDL.LU.64 R26, [R1+0x680] ;  /* 0x00068000011a7983 */ /* 0x000f220000300a00 */
[----:B-1----:R-:W-:-:S03]  /*12b40*/  IADD3 R4, P5, PT, R14, R2, RZ ;  /* 0x000000020e047210 */ /* 0x002fc60007fbe0ff */
[----:B------:R1:W-:Y:S02]  /*12b50*/  STL.64 [R1+0x190], R24 ;  /* 0x0001901801007387 */ /* 0x0003e40000100a00 */
[----:B------:R-:W-:Y:S02]  /*12b60*/  IMAD.X R5, R15, 0x1, R0, P5 ;  /* 0x000000010f057824 */ /* 0x000fe400028e0600 */
[----:B-1----:R-:W4:Y:S04]  /*12b70*/  LDL.LU.64 R24, [R1+0x678] ;  /* 0x0006780001187983 */ /* 0x002f280000300a00 */
[----:B------:R-:W4:Y:S01]  /*12b80*/  LDL.LU.64 R14, [R1+0x668] ;  /* 0x00066800010e7983 */ /* 0x000f220000300a00 */
[----:B------:R-:W-:-:S03]  /*12b90*/  IADD3 R6, P3, PT, R18, R2, RZ ;  /* 0x0000000212067210 */ /* 0x000fc60007f7e0ff */
[----:B------:R2:W-:Y:S02]  /*12ba0*/  STL.64 [R1+0x1a0], R4 ;  /* 0x0001a00401007387 */ /* 0x0005e40000100a00 */
[----:B------:R-:W-:-:S05]  /*12bb0*/  IMAD.X R7, R19, 0x1, R0, P3 ;  /* 0x0000000113077824 */ /* 0x000fca00018e0600 */
[----:B------:R4:W-:Y:S01]  /*12bc0*/  STL.64 [R1+0x1b8], R6 ;  /* 0x0001b80601007387 */ /* 0x0009e20000100a00 */
[----:B--2---:R-:W-:-:S04]  /*12bd0*/  IADD3 R4, P4, PT, R12, R2, RZ ;  /* 0x000000020c047210 */ /* 0x004fc80007f9e0ff */
[----:B------:R-:W-:Y:S02]  /*12be0*/  IADD3.X R5, PT, PT, R13, R0, RZ, P4, !PT ;  /* 0x000000000d057210 */ /* 0x000fe400027fe4ff */
[-C--:B---3--:R-:W-:Y:S01]  /*12bf0*/  IADD3 R28, P3, PT, R30, R2.reuse, RZ ;  /* 0x000000021e1c7210 */ /* 0x088fe20007f7e0ff */
[----:B------:R-:W2:Y:S01]  /*12c00*/  LDL.LU.64 R12, [R1+0x660] ;  /* 0x00066000010c7983 */ /* 0x000ea20000300a00 */
[----:B----4-:R-:W-:-:S03]  /*12c10*/  IADD3 R6, P5, PT, R20, R2, RZ ;  /* 0x0000000214067210 */ /* 0x010fc60007fbe0ff */
[----:B------:R-:W3:Y:S01]  /*12c20*/  LDL.LU.64 R36, [R1+0x658] ;  /* 0x0006580001247983 */ /* 0x000ee20000300a00 */
[--C-:B------:R-:W-:Y:S02]  /*12c30*/  IMAD.X R29, R31, 0x1, R0.reuse, P3 ;  /* 0x000000011f1d7824 */ /* 0x100fe400018e0600 */
[----:B------:R-:W-:Y:S01]  /*12c40*/  IMAD.X R7, R21, 0x1, R0, P5 ;  /* 0x0000000115077824 */ /* 0x000fe200028e0600 */
[----:B------:R-:W4:Y:S04]  /*12c50*/  LDL.LU.64 R18, [R1+0x650] ;  /* 0x0006500001127983 */ /* 0x000f280000300a00 */
[----:B------:R1:W-:Y:S04]  /*12c60*/  STL.64 [R1+0x1c8], R4 ;  /* 0x0001c80401007387 */ /* 0x0003e80000100a00 */
[----:B------:R1:W-:Y:S02]  /*12c70*/  STL.64 [R1+0x1e8], R6 ;  /* 0x0001e80601007387 */ /* 0x0003e40000100a00 */
[----:B-1----:R-:W-:-:S02]  /*12c80*/  IADD3 R4, P4, PT, R10, R2, RZ ;  /* 0x000000020a047210 */ /* 0x002fc40007f9e0ff */
[----:B------:R1:W-:Y:S03]  /*12c90*/  STL.64 [R1+0x1d8], R28 ;  /* 0x0001d81c01007387 */ /* 0x0003e60000100a00 */
[----:B------:R-:W-:Y:S02]  /*12ca0*/  IMAD.X R5, R11, 0x1, R0, P4 ;  /* 0x000000010b057824 */ /* 0x000fe400020e0600 */
[----:B------:R-:W4:Y:S01]  /*12cb0*/  LDL.LU.64 R10, [R1+0x648] ;  /* 0x00064800010a7983 */ /* 0x000f220000300a00 */
[----:B------:R-:W-:-:S03]  /*12cc0*/  IADD3 R6, P3, PT, R22, R2, RZ ;  /* 0x0000000216067210 */ /* 0x000fc60007f7e0ff */
[----:B------:R-:W4:Y:S04]  /*12cd0*/  LDL.LU.64 R20, [R1+0x640] ;  /* 0x0006400001147983 */ /* 0x000f280000300a00 */
[----:B------:R1:W-:Y:S04]  /*12ce0*/  STL.64 [R1+0x1f8], R4 ;  /* 0x0001f80401007387 */ /* 0x0003e80000100a00 */
[----:B------:R-:W4:Y:S01]  /*12cf0*/  LDL.LU.64 R30, [R1+0x638] ;  /* 0x00063800011e7983 */ /* 0x000f220000300a00 */
[----:B------:R-:W-:Y:S02]  /*12d00*/  IADD3.X R7, PT, PT, R23, R0, RZ, P3, !PT ;  /* 0x0000000017077210 */ /* 0x000fe40001ffe4ff */
[-C--:B-1----:R-:W-:Y:S01]  /*12d10*/  IADD3 R28, P4, PT, R34, R2.reuse, RZ ;  /* 0x00000002221c7210 */ /* 0x082fe20007f9e0ff */
[----:B------:R-:W4:Y:S01]  /*12d20*/  LDL.LU.64 R22, [R1+0x630] ;  /* 0x0006300001167983 */ /* 0x000f220000300a00 */
[----:B------:R-:W-:-:S03]  /*12d30*/  IADD3 R4, P5, PT, R8, R2, RZ ;  /* 0x0000000208047210 */ /* 0x000fc60007fbe0ff */
[----:B------:R-:W-:Y:S02]  /*12d40*/  STL.64 [R1+0x208], R6 ;  /* 0x0002080601007387 */ /* 0x000fe40000100a00 */
[--C-:B------:R-:W-:Y:S02]  /*12d50*/  IMAD.X R5, R9, 0x1, R0.reuse, P5 ;  /* 0x0000000109057824 */ /* 0x100fe400028e0600 */
[----:B------:R-:W4:Y:S01]  /*12d60*/  LDL.LU.64 R8, [R1+0x628] ;  /* 0x0006280001087983 */ /* 0x000f220000300a00 */
[----:B------:R-:W-:-:S03]  /*12d70*/  IMAD.X R29, R35, 0x1, R0, P4 ;  /* 0x00000001231d7824 */ /* 0x000fc600020e0600 */
[----:B------:R-:W-:Y:S04]  /*12d80*/  STL.64 [R1+0x228], R4 ;  /* 0x0002280401007387 */ /* 0x000fe80000100a00 */
[----:B------:R1:W-:Y:S04]  /*12d90*/  STL.64 [R1+0x218], R28 ;  /* 0x0002181c01007387 */ /* 0x0003e80000100a00 */
[----:B-1----:R-:W4:Y:S01]  /*12da0*/  LDL.LU.64 R28, [R1+0x620] ;  /* 0x00062000011c7983 */ /* 0x002f220000300a00 */
[----:B------:R-:W-:-:S05]  /*12db0*/  IADD3 R6, P3, PT, R16, R2, RZ ;  /* 0x0000000210067210 */ /* 0x000fca0007f7e0ff */
[----:B------:R-:W-:Y:S01]  /*12dc0*/  IMAD.X R7, R17, 0x1, R0, P3 ;  /* 0x0000000111077824 */ /* 0x000fe200018e0600 */
[----:B------:R-:W-:-:S04]  /*12dd0*/  IADD3 R4, P4, PT, R32, R2, RZ ;  /* 0x0000000220047210 */ /* 0x000fc80007f9e0ff */
[----:B------:R-:W-:Y:S02]  /*12de0*/  IADD3.X R5, PT, PT, R33, R0, RZ, P4, !PT ;  /* 0x0000000021057210 */ /* 0x000fe400027fe4ff */
[----:B------:R-:W-:Y:S01]  /*12df0*/  IADD3 R16, P3, PT, R26, R2, RZ ;  /* 0x000000021a107210 */ /* 0x000fe20007f7e0ff */
[----:B------:R1:W-:Y:S04]  /*12e00*/  STL.64 [R1+0x238], R6 ;  /* 0x0002380601007387 */ /* 0x0003e80000100a00 */
[----:B------:R1:W-:Y:S01]  /*12e10*/  STL.64 [R1+0x248], R4 ;  /* 0x0002480401007387 */ /* 0x0003e20000100a00 */
[----:B------:R-:W-:-:S03]  /*12e20*/  IMAD.X R17, R27, 0x1, R0, P3 ;  /* 0x000000011b117824 */ /* 0x000fc600018e0600 */
[----:B------:R-:W4:Y:S01]  /*12e30*/  LDL.LU.64 R26, [R1+0x618] ;  /* 0x00061800011a7983 */ /* 0x000f220000300a00 */
[----:B-1----:R-:W-:-:S03]  /*12e40*/  IADD3 R6, P5, PT, R24, R2, RZ ;  /* 0x0000000218067210 */ /* 0x002fc60007fbe0ff */
[----:B------:R1:W-:Y:S01]  /*12e50*/  STL.64 [R1+0x258], R16 ;  /* 0x0002581001007387 */ /* 0x0003e20000100a00 */
[----:B------:R-:W-:Y:S01]  /*12e60*/  IADD3 R4, P4, PT, R14, R2, RZ ;  /* 0x000000020e047210 */ /* 0x000fe20007f9e0ff */
[--C-:B------:R-:W-:Y:S02]  /*12e70*/  IMAD.X R7, R25, 0x1, R0.reuse, P5 ;  /* 0x0000000119077824 */ /* 0x100fe400028e0600 */
[----:B-1----:R-:W4:Y:S04]  /*12e80*/  LDL.LU.64 R16, [R1+0x5a0] ;  /* 0x0005a00001107983 */ /* 0x002f280000300a00 */
[----:B------:R-:W4:Y:S01]  /*12e90*/  LDL.LU.64 R24, [R1+0x598] ;  /* 0x0005980001187983 */ /* 0x000f220000300a00 */
[----:B------:R-:W-:-:S03]  /*12ea0*/  IMAD.X R5, R15, 0x1, R0, P4 ;  /* 0x000000010f057824 */ /* 0x000fc600020e0600 */
[----:B------:R2:W-:Y:S04]  /*12eb0*/  STL.64 [R1+0x268], R6 ;  /* 0x0002680601007387 */ /* 0x0005e80000100a00 */
[----:B------:R4:W-:Y:S04]  /*12ec0*/  STL.64 [R1+0x278], R4 ;  /* 0x0002780401007387 */ /* 0x0009e80000100a00 */
[----:B------:R-:W4:Y:S04]  /*12ed0*/  LDL.LU.64 R14, [R1+0x590] ;  /* 0x00059000010e7983 */ /* 0x000f280000300a00 */
[----:B------:R-:W4:Y:S01]  /*12ee0*/  LDL.LU.64 R34, [R1+0x588] ;  /* 0x0005880001227983 */ /* 0x000f220000300a00 */
[----:B--2---:R-:W-:-:S04]  /*12ef0*/  IADD3 R6, P3, PT, R12, R2, RZ ;  /* 0x000000020c067210 */ /* 0x004fc80007f7e0ff */
[----:B------:R-:W-:Y:S02]  /*12f00*/  IADD3.X R7, PT, PT, R13, R0, RZ, P3, !PT ;  /* 0x000000000d077210 */ /* 0x000fe40001ffe4ff */
[-C--:B---3--:R-:W-:Y:S01]  /*12f10*/  IADD3 R32, P4, PT, R36, R2.reuse, RZ ;  /* 0x0000000224207210 */ /* 0x088fe20007f9e0ff */
[----:B------:R-:W2:Y:S01]  /*12f20*/  LDL.LU.64 R12, [R1+0x3f0] ;  /* 0x0003f000010c7983 */ /* 0x000ea20000300a00 */
[----:B----4-:R-:W-:-:S03]  /*12f30*/  IADD3 R4, P5, PT, R18, R2, RZ ;  /* 0x0000000212047210 */ /* 0x010fc60007fbe0ff */
[----:B------:R1:W-:Y:S01]  /*12f40*/  STL.64 [R1+0x288], R6 ;  /* 0x0002880601007387 */ /* 0x0003e20000100a00 */
[--C-:B------:R-:W-:Y:S02]  /*12f50*/  IMAD.X R33, R37, 0x1, R0.reuse, P4 ;  /* 0x0000000125217824 */ /* 0x100fe400020e0600 */
[----:B------:R-:W-:-:S05]  /*12f60*/  IMAD.X R5, R19, 0x1, R0, P5 ;  /* 0x0000000113057824 */ /* 0x000fca00028e0600 */
[----:B------:R3:W-:Y:S04]  /*12f70*/  STL.64 [R1+0x2c0], R4 ;  /* 0x0002c00401007387 */ /* 0x0007e80000100a00 */
[----:B------:R-:W-:Y:S01]  /*12f80*/  STL.64 [R1+0x2b8], R32 ;  /* 0x0002b82001007387 */ /* 0x000fe20000100a00 */
[-C--:B-1----:R-:W-:Y:S02]  /*12f90*/  IADD3 R6, P3, PT, R10, R2.reuse, RZ ;  /* 0x000000020a067210 */ /* 0x082fe40007f7e0ff */
[----:B---3--:R-:W-:-:S03]  /*12fa0*/  IADD3 R4, P4, PT, R20, R2, RZ ;  /* 0x0000000214047210 */ /* 0x008fc60007f9e0ff */
[--C-:B------:R-:W-:Y:S02]  /*12fb0*/  IMAD.X R7, R11, 0x1, R0.reuse, P3 ;  /* 0x000000010b077824 */ /* 0x100fe400018e0600 */
[----:B------:R-:W3:Y:S01]  /*12fc0*/  LDL.LU.64 R10, [R1+0x400] ;  /* 0x00040000010a7983 */ /* 0x000ee20000300a00 */
[----:B------:R-:W-:Y:S02]  /*12fd0*/  IADD3.X R5, PT, PT, R21, R0, RZ, P4, !PT ;  /* 0x0000000015057210 */ /* 0x000fe400027fe4ff */
[-C--:B------:R-:W-:Y:S01]  /*12fe0*/  IADD3 R18, P3, PT, R30, R2.reuse, RZ ;  /* 0x000000021e127210 */ /* 0x080fe20007f7e0ff */
[----:B------:R1:W-:Y:S04]  /*12ff0*/  STL.64 [R1+0x2c8], R6 ;  /* 0x0002c80601007387 */ /* 0x0003e80000100a00 */
[----:B------:R-:W-:Y:S01]  /*13000*/  IMAD.X R19, R31, 0x1, R0, P3 ;  /* 0x000000011f137824 */ /* 0x000fe200018e0600 */
[----:B------:R-:W4:Y:S04]  /*13010*/  LDL.LU.64 R20, [R1+0x410] ;  /* 0x0004100001147983 */ /* 0x000f280000300a00 */
[----:B------:R1:W-:Y:S02]  /*13020*/  STL.64 [R1+0x2d0], R4 ;  /* 0x0002d00401007387 */ /* 0x0003e40000100a00 */
[----:B-1----:R-:W-:-:S02]  /*13030*/  IADD3 R6, P5, PT, R22, R2, RZ ;  /* 0x0000000216067210 */ /* 0x002fc40007fbe0ff */
[----:B------:R-:W4:Y:S04]  /*13040*/  LDL.LU.64 R36, [R1+0x420] ;  /* 0x0004200001247983 */ /* 0x000f280000300a00 */
[----:B------:R1:W-:Y:S01]  /*13050*/  STL.64 [R1+0x2d8], R18 ;  /* 0x0002d81201007387 */ /* 0x0003e20000100a00 */
[--C-:B------:R-:W-:Y:S01]  /*13060*/  IMAD.X R7, R23, 0x1, R0.reuse, P5 ;  /* 0x0000000117077824 */ /* 0x100fe200028e0600 */
[-C--:B------:R-:W-:Y:S02]  /*13070*/  IADD3 R4, P4, PT, R8, R2.reuse, RZ ;  /* 0x0000000208047210 */ /* 0x080fe40007f9e0ff */
[----:B-1----:R-:W4:Y:S03]  /*13080*/  LDL.LU.64 R18, [R1+0x438] ;  /* 0x0004380001127983 */ /* 0x002f260000300a00 */
[----:B------:R-:W-:Y:S01]  /*13090*/  IMAD.X R5, R9, 0x1, R0, P4 ;  /* 0x0000000109057824 */ /* 0x000fe200020e0600 */
[----:B------:R1:W-:Y:S04]  /*130a0*/  STL.64 [R1+0x2e8], R6 ;  /* 0x0002e80601007387 */ /* 0x0003e80000100a00 */
[----:B------:R-:W4:Y:S04]  /*130b0*/  LDL.LU.64 R8, [R1+0x450] ;  /* 0x0004500001087983 */ /* 0x000f280000300a00 */
[----:B------:R-:W4:Y:S01]  /*130c0*/  LDL.LU.64 R32, [R1+0x468] ;  /* 0x0004680001207983 */ /* 0x000f220000300a00 */
[----:B-1----:R-:W-:-:S04]  /*130d0*/  IADD3 R6, P3, PT, R28, R2, RZ ;  /* 0x000000021c067210 */ /* 0x002fc80007f7e0ff */
[----:B------:R-:W-:Y:S01]  /*130e0*/  IADD3.X R7, PT, PT, R29, R0, RZ, P3, !PT ;  /* 0x000000001d077210 */ /* 0x000fe20001ffe4ff */
[----:B------:R-:W-:Y:S04]  /*130f0*/  STL.64 [R1+0x2f8], R4 ;  /* 0x0002f80401007387 */ /* 0x000fe80000100a00 */
[----:B------:R-:W-:Y:S01]  /*13100*/  STL.64 [R1+0x308], R6 ;  /* 0x0003080601007387 */ /* 0x000fe20000100a00 */
[----:B------:R-:W-:-:S05]  /*13110*/  IADD3 R22, P4, PT, R26, R2, RZ ;  /* 0x000000021a167210 */ /* 0x000fca0007f9e0ff */
[----:B------:R-:W-:Y:S02]  /*13120*/  IMAD.X R23, R27, 0x1, R0, P4 ;  /* 0x000000011b177824 */ /* 0x000fe400020e0600 */
[----:B------:R-:W4:Y:S04]  /*13130*/  LDL.LU.64 R26, [R1+0x478] ;  /* 0x00047800011a7983 */ /* 0x000f280000300a00 */
[----:B------:R1:W-:Y:S04]  /*13140*/  STL.64 [R1+0x318], R22 ;  /* 0x0003181601007387 */ /* 0x0003e80000100a00 */
[----:B-1----:R-:W4:Y:S01]  /*13150*/  LDL.LU.64 R22, [R1+0x498] ;  /* 0x0004980001167983 */ /* 0x002f220000300a00 */
[----:B------:R-:W-:-:S02]  /*13160*/  IADD3 R4, P5, PT, R16, R2, RZ ;  /* 0x0000000210047210 */ /* 0x000fc40007fbe0ff */
[----:B------:R-:W-:-:S03]  /*13170*/  IADD3 R6, P3, PT, R24, R2, RZ ;  /* 0x0000000218067210 */ /* 0x000fc60007f7e0ff */
[--C-:B------:R-:W-:Y:S02]  /*13180*/  IMAD.X R5, R17, 0x1, R0.reuse, P5 ;  /* 0x0000000111057824 */ /* 0x100fe400028e0600 */
[----:B------:R-:W4:Y:S01]  /*13190*/  LDL.LU.64 R16, [R1+0x4a8] ;  /* 0x0004a80001107983 */ /* 0x000f220000300a00 */
[----:B------:R-:W-:-:S03]  /*131a0*/  IMAD.X R7, R25, 0x1, R0, P3 ;  /* 0x0000000119077824 */ /* 0x000fc600018e0600 */
[----:B------:R1:W-:Y:S04]  /*131b0*/  STL.64 [R1+0x330], R4 ;  /* 0x0003300401007387 */ /* 0x0003e80000100a00 */
[----:B------:R2:W-:Y:S04]  /*131c0*/  STL.64 [R1+0x348], R6 ;  /* 0x0003480601007387 */ /* 0x0005e80000100a00 */
[----:B------:R-:W4:Y:S01]  /*131d0*/  LDL.LU.64 R24, [R1+0x4c0] ;  /* 0x0004c00001187983 */ /* 0x000f220000300a00 */
[----:B-1----:R-:W-:-:S03]  /*131e0*/  IADD3 R4, P4, PT, R14, R2, RZ ;  /* 0x000000020e047210 */ /* 0x002fc60007f9e0ff */
[----:B------:R-:W4:Y:S01]  /*131f0*/  LDL.LU.64 R30, [R1+0x4d8] ;  /* 0x0004d800011e7983 */ /* 0x000f220000300a00 */
[----:B------:R-:W-:-:S03]  /*13200*/  IADD3.X R5, PT, PT, R15, R0, RZ, P4, !PT ;  /* 0x000000000f057210 */ /* 0x000fc600027fe4ff */
[----:B------:R-:W4:Y:S01]  /*13210*/  LDL.LU.64 R14, [R1+0x4f0] ;  /* 0x0004f000010e7983 */ /* 0x000f220000300a00 */
[----:B------:R-:W-:-:S03]  /*13220*/  IADD3 R28, P3, PT, R34, R2, RZ ;  /* 0x00000002221c7210 */ /* 0x000fc60007f7e0ff */
[----:B------:R3:W-:Y:S02]  /*13230*/  STL.64 [R1+0x358], R4 ;  /* 0x0003580401007387 */ /* 0x0007e40000100a00 */
[----:B------:R-:W-:Y:S01]  /*13240*/  IMAD.X R29, R35, 0x1, R0, P3 ;  /* 0x00000001231d7824 */ /* 0x000fe200018e0600 */
[----:B--2---:R-:W-:-:S05]  /*13250*/  IADD3 R6, P5, PT, R12, R2, RZ ;  /* 0x000000020c067210 */ /* 0x004fca0007fbe0ff */
[----:B------:R-:W-:Y:S02]  /*13260*/  IMAD.X R7, R13, 0x1, R0, P5 ;  /* 0x000000010d077824 */ /* 0x000fe400028e0600 */
[----:B------:R-:W2:Y:S04]  /*13270*/  LDL.LU.64 R12, [R1+0x508] ;  /* 0x00050800010c7983 */ /* 0x000ea80000300a00 */
[----:B------:R4:W-:Y:S04]  /*13280*/  STL.64 [R1+0x3f0], R6 ;  /* 0x0003f00601007387 */ /* 0x0009e80000100a00 */
[----:B------:R1:W-:Y:S01]  /*13290*/  STL.64 [R1+0x368], R28 ;  /* 0x0003681c01007387 */ /* 0x0003e20000100a00 */
[----:B---3--:R-:W-:-:S05]  /*132a0*/  IADD3 R4, P4, PT, R10, R2, RZ ;  /* 0x000000020a047210 */ /* 0x008fca0007f9e0ff */
[----:B------:R-:W-:Y:S02]  /*132b0*/  IMAD.X R5, R11, 0x1, R0, P4 ;  /* 0x000000010b057824 */ /* 0x000fe400020e0600 */
[----:B------:R-:W3:Y:S01]  /*132c0*/  LDL.LU.64 R10, [R1+0x520] ;  /* 0x00052000010a7983 */ /* 0x000ee20000300a00 */
[----:B----4-:R-:W-:-:S03]  /*132d0*/  IADD3 R6, P3, PT, R20, R2, RZ ;  /* 0x0000000214067210 */ /* 0x010fc60007f7e0ff */
[----:B------:R4:W-:Y:S01]  /*132e0*/  STL.64 [R1+0x400], R4 ;  /* 0x0004000401007387 */ /* 0x0009e20000100a00 */
[----:B------:R-:W-:-:S03]  /*132f0*/  IADD3.X R7, PT, PT, R21, R0, RZ, P3, !PT ;  /* 0x0000000015077210 */ /* 0x000fc60001ffe4ff */
[----:B------:R-:W3:Y:S01]  /*13300*/  LDL.LU.64 R34, [R1+0x538] ;  /* 0x0005380001227983 */ /* 0x000ee20000300a00 */
[----:B-1----:R-:W-:-:S03]  /*13310*/  IADD3 R28, P4, PT, R36, R2, RZ ;  /* 0x00000002241c7210 */ /* 0x002fc60007f9e0ff */
[----:B------:R-:W3:Y:S04]  /*13320*/  LDL.LU.64 R20, [R1+0x550] ;  /* 0x0005500001147983 */ /* 0x000ee80000300a00 */
[----:B------:R1:W-:Y:S01]  /*13330*/  STL.64 [R1+0x410], R6 ;  /* 0x0004100601007387 */ /* 0x0003e20000100a00 */
[----:B------:R-:W-:Y:S01]  /*13340*/  IMAD.X R29, R37, 0x1, R0, P4 ;  /* 0x00000001251d7824 */ /* 0x000fe200020e0600 */
[----:B----4-:R-:W-:-:S05]  /*13350*/  IADD3 R4, P5, PT, R18, R2, RZ ;  /* 0x0000000212047210 */ /* 0x010fca0007fbe0ff */
[----:B------:R-:W-:Y:S01]  /*13360*/  IMAD.X R5, R19, 0x1, R0, P5 ;  /* 0x0000000113057824 */ /* 0x000fe200028e0600 */
[----:B-1----:R-:W-:-:S04]  /*13370*/  IADD3 R6, P3, PT, R8, R2, RZ ;  /* 0x0000000208067210 */ /* 0x002fc80007f7e0ff */
[----:B------:R1:W-:Y:S01]  /*13380*/  STL.64 [R1+0x438], R4 ;  /* 0x0004380401007387 */ /* 0x0003e20000100a00 */
[----:B------:R-:W-:-:S03]  /*13390*/  IMAD.X R7, R9, 0x1, R0, P3 ;  /* 0x0000000109077824 */ /* 0x000fc600018e0600 */
[----:B------:R4:W-:Y:S04]  /*133a0*/  STL.64 [R1+0x420], R28 ;  /* 0x0004201c01007387 */ /* 0x0009e80000100a00 */
[----:B------:R-:W3:Y:S01]  /*133b0*/  LDL.LU.64 R8, [R1+0x568] ;  /* 0x0005680001087983 */ /* 0x000ee20000300a00 */
[----:B-1----:R-:W-:-:S04]  /*133c0*/  IADD3 R4, P4, PT, R32, R2, RZ ;  /* 0x0000000220047210 */ /* 0x002fc80007f9e0ff */
[----:B------:R-:W-:Y:S01]  /*133d0*/  IADD3.X R5, PT, PT, R33, R0, RZ, P4, !PT ;  /* 0x0000000021057210 */ /* 0x000fe200027fe4ff */
[----:B----4-:R-:W4:Y:S04]  /*133e0*/  LDL.LU.64 R28, [R1+0x580] ;  /* 0x00058000011c7983 */ /* 0x010f280000300a00 */
[----:B------:R1:W-:Y:S04]  /*133f0*/  STL.64 [R1+0x450], R6 ;  /* 0x0004500601007387 */ /* 0x0003e80000100a00 */
[----:B------:R-:W-:Y:S01]  /*13400*/  STL.64 [R1+0x468], R4 ;  /* 0x0004680401007387 */ /* 0x000fe20000100a00 */
[----:B------:R-:W-:-:S05]  /*13410*/  IADD3 R18, P3, PT, R26, R2, RZ ;  /* 0x000000021a127210 */ /* 0x000fca0007f7e0ff */
[--C-:B------:R-:W-:Y:S02]  /*13420*/  IMAD.X R19, R27, 0x1, R0.reuse, P3 ;  /* 0x000000011b137824 */ /* 0x100fe400018e0600 */
[----:B------:R-:W4:Y:S04]  /*13430*/  LDL.LU.64 R26, [R1+0x578] ;  /* 0x00057800011a7983 */ /* 0x000f280000300a00 */
[----:B------:R1:W-:Y:S02]  /*13440*/  STL.64 [R1+0x478], R18 ;  /* 0x0004781201007387 */ /* 0x0003e40000100a00 */
[----:B-1----:R-:W-:Y:S02]  /*13450*/  IADD3 R6, P5, PT, R22, R2, RZ ;  /* 0x0000000216067210 */ /* 0x002fe40007fbe0ff */
[----:B------:R-:W4:Y:S03]  /*13460*/  LDL.LU.64 R18, [R1+0x570] ;  /* 0x0005700001127983 */ /* 0x000f260000300a00 */
[----:B------:R-:W-:-:S02]  /*13470*/  IMAD.X R7, R23, 0x1, R0, P5 ;  /* 0x0000000117077824 */ /* 0x000fc400028e0600 */
[----:B------:R-:W4:Y:S01]  /*13480*/  LDL.LU.64 R22, [R1+0x560] ;  /* 0x0005600001167983 */ /* 0x000f220000300a00 */
[----:B------:R-:W-:-:S03]  /*13490*/  IADD3 R4, P4, PT, R16, R2, RZ ;  /* 0x0000000210047210 */ /* 0x000fc60007f9e0ff */
[----:B------:R1:W-:Y:S02]  /*134a0*/  STL.64 [R1+0x498], R6 ;  /* 0x0004980601007387 */ /* 0x0003e40000100a00 */
[----:B------:R-:W-:-:S05]  /*134b0*/  IMAD.X R5, R17, 0x1, R0, P4 ;  /* 0x0000000111057824 */ /* 0x000fca00020e0600 */
[----:B------:R1:W-:Y:S02]  /*134c0*/  STL.64 [R1+0x4a8], R4 ;  /* 0x0004a80401007387 */ /* 0x0003e40000100a00 */
[-C--:B-1----:R-:W-:Y:S02]  /*134d0*/  IADD3 R6, P3, PT, R24, R2.reuse, RZ ;  /* 0x0000000218067210 */ /* 0x082fe40007f7e0ff */
[----:B------:R-:W-:Y:S02]  /*134e0*/  IADD3 R16, P4, PT, R30, R2, RZ ;  /* 0x000000021e107210 */ /* 0x000fe40007f9e0ff */
[----:B------:R-:W-:Y:S02]  /*134f0*/  IADD3.X R7, PT, PT, R25, R0, RZ, P3, !PT ;  /* 0x0000000019077210 */ /* 0x000fe40001ffe4ff */
[----:B------:R-:W4:Y:S01]  /*13500*/  LDL.LU.64 R24, [R1+0x558] ;  /* 0x0005580001187983 */ /* 0x000f220000300a00 */
[----:B------:R-:W-:Y:S01]  /*13510*/  IADD3 R4, P5, PT, R14, R2, RZ ;  /* 0x000000020e047210 */ /* 0x000fe20007fbe0ff */
[----:B------:R-:W-:-:S02]  /*13520*/  IMAD.X R17, R31, 0x1, R0, P4 ;  /* 0x000000011f117824 */ /* 0x000fc400020e0600 */
[----:B------:R-:W-:Y:S02]  /*13530*/  STL.64 [R1+0x4c0], R6 ;  /* 0x0004c00601007387 */ /* 0x000fe40000100a00 */
[----:B------:R-:W-:Y:S02]  /*13540*/  IMAD.X R5, R15, 0x1, R0, P5 ;  /* 0x000000010f057824 */ /* 0x000fe400028e0600 */
[----:B------:R-:W4:Y:S04]  /*13550*/  LDL.LU.64 R32, [R1+0x548] ;  /* 0x0005480001207983 */ /* 0x000f280000300a00 */
[----:B------:R1:W-:Y:S04]  /*13560*/  STL.64 [R1+0x4d8], R16 ;  /* 0x0004d81001007387 */ /* 0x0003e80000100a00 */
[----:B-1----:R-:W4:Y:S04]  /*13570*/  LDL.LU.64 R16, [R1+0x540] ;  /* 0x0005400001107983 */ /* 0x002f280000300a00 */
[----:B------:R3:W-:Y:S04]  /*13580*/  STL.64 [R1+0x4f0], R4 ;  /* 0x0004f00401007387 */ /* 0x0007e80000100a00 */
[----:B------:R-:W4:Y:S01]  /*13590*/  LDL.LU.64 R14, [R1+0x530] ;  /* 0x00053000010e7983 */ /* 0x000f220000300a00 */
[----:B--2---:R-:W-:-:S05]  /*135a0*/  IADD3 R6, P3, PT, R12, R2, RZ ;  /* 0x000000020c067210 */ /* 0x004fca0007f7e0ff */
[----:B------:R-:W-:-:S05]  /*135b0*/  IMAD.X R7, R13, 0x1, R0, P3 ;  /* 0x000000010d077824 */ /* 0x000fca00018e0600 */
[----:B------:R1:W-:Y:S04]  /*135c0*/  STL.64 [R1+0x508], R6 ;  /* 0x0005080601007387 */ /* 0x0003e80000100a00 */
[----:B------:R-:W2:Y:S04]  /*135d0*/  LDL.LU.64 R12, [R1+0x528] ;  /* 0x00052800010c7983 */ /* 0x000ea80000300a00 */
[----:B------:R-:W2:Y:S01]  /*135e0*/  LDL.LU.64 R36, [R1+0x518] ;  /* 0x0005180001247983 */ /* 0x000ea20000300a00 */
[----:B---3--:R-:W-:-:S04]  /*135f0*/  IADD3 R4, P4, PT, R10, R2, RZ ;  /* 0x000000020a047210 */ /* 0x008fc80007f9e0ff */
[----:B------:R-:W-:Y:S02]  /*13600*/  IADD3.X R5, PT, PT, R11, R0, RZ, P4, !PT ;  /* 0x000000000b057210 */ /* 0x000fe400027fe4ff */
[----:B------:R-:W3:Y:S01]  /*13610*/  LDL.LU.64 R10, [R1+0x510] ;  /* 0x00051000010a7983 */ /* 0x000ee20000300a00 */
[-C--:B------:R-:W-:Y:S02]  /*13620*/  IADD3 R30, P3, PT, R34, R2.reuse, RZ ;  /* 0x00000002221e7210 */ /* 0x080fe40007f7e0ff */
[----:B-1----:R-:W-:Y:S01]  /*13630*/  IADD3 R6, P5, PT, R20, R2, RZ ;  /* 0x0000000214067210 */ /* 0x002fe20007fbe0ff */
[----:B------:R1:W-:Y:S02]  /*13640*/  STL.64 [R1+0x520], R4 ;  /* 0x0005200401007387 */ /* 0x0003e40000100a00 */
[--C-:B------:R-:W-:Y:S02]  /*13650*/  IMAD.X R31, R35, 0x1, R0.reuse, P3 ;  /* 0x00000001231f7824 */ /* 0x100fe400018e0600 */
[----:B------:R-:W-:-:S05]  /*13660*/  IMAD.X R7, R21, 0x1, R0, P5 ;  /* 0x0000000115077824 */ /* 0x000fca00028e0600 */
[----:B------:R4:W-:Y:S04]  /*13670*/  STL.64 [R1+0x550], R6 ;  /* 0x0005500601007387 */ /* 0x0009e80000100a00 */
[----:B------:R1:W-:Y:S02]  /*13680*/  STL.64 [R1+0x538], R30 ;  /* 0x0005381e01007387 */ /* 0x0003e40000100a00 */
[----:B-1----:R-:W-:-:S05]  /*13690*/  IADD3 R4, P4, PT, R8, R2, RZ ;  /* 0x0000000208047210 */ /* 0x002fca0007f9e0ff */
[----:B------:R-:W-:Y:S02]  /*136a0*/  IMAD.X R5, R9, 0x1, R0, P4 ;  /* 0x0000000109057824 */ /* 0x000fe400020e0600 */
[----:B------:R-:W3:Y:S01]  /*136b0*/  LDL.LU.64 R8, [R1+0x500] ;  /* 0x0005000001087983 */ /* 0x000ee20000300a00 */
[----:B----4-:R-:W-:-:S03]  /*136c0*/  IADD3 R6, P3, PT, R28, R2, RZ ;  /* 0x000000021c067210 */ /* 0x010fc60007f7e0ff */
[----:B------:R-:W4:Y:S01]  /*136d0*/  LDL.LU.64 R34, [R1+0x4f8] ;  /* 0x0004f80001227983 */ /* 0x000f220000300a00 */
[----:B------:R-:W-:-:S03]  /*136e0*/  IADD3.X R7, PT, PT, R29, R0, RZ, P3, !PT ;  /* 0x000000001d077210 */ /* 0x000fc60001ffe4ff */
[----:B------:R1:W-:Y:S04]  /*136f0*/  STL.64 [R1+0x568], R4 ;  /* 0x0005680401007387 */ /* 0x0003e80000100a00 */
[----:B------:R-:W-:Y:S04]  /*13700*/  STL.64 [R1+0x580], R6 ;  /* 0x0005800601007387 */ /* 0x000fe80000100a00 */
[----:B------:R-:W4:Y:S01]  /*13710*/  LDL.LU.64 R30, [R1+0x4e8] ;  /* 0x0004e800011e7983 */ /* 0x000f220000300a00 */
[----:B------:R-:W-:-:S05]  /*13720*/  IADD3 R20, P4, PT, R26, R2, RZ ;  /* 0x000000021a147210 */ /* 0x000fca0007f9e0ff */
[----:B------:R-:W-:-:S05]  /*13730*/  IMAD.X R21, R27, 0x1, R0, P4 ;  /* 0x000000011b157824 */ /* 0x000fca00020e0600 */
[----:B------:R1:W-:Y:S02]  /*13740*/  STL.64 [R1+0x578], R20 ;  /* 0x0005781401007387 */ /* 0x0003e40000100a00 */
[-C--:B-1----:R-:W-:Y:S02]  /*13750*/  IADD3 R4, P5, PT, R18, R2.reuse, RZ ;  /* 0x0000000212047210 */ /* 0x082fe40007fbe0ff */
[----:B------:R-:W4:Y:S01]  /*13760*/  LDL.LU.64 R20, [R1+0x4e0] ;  /* 0x0004e00001147983 */ /* 0x000f220000300a00 */
[----:B------:R-:W-:Y:S02]  /*13770*/  IADD3 R6, P3, PT, R22, R2, RZ ;  /* 0x0000000216067210 */ /* 0x000fe40007f7e0ff */
[--C-:B------:R-:W-:Y:S02]  /*13780*/  IMAD.X R5, R19, 0x1, R0.reuse, P5 ;  /* 0x0000000113057824 */ /* 0x100fe400028e0600 */
[----:B------:R-:W4:Y:S01]  /*13790*/  LDL.LU.64 R18, [R1+0x4d0] ;  /* 0x0004d00001127983 */ /* 0x000f220000300a00 */
[----:B------:R-:W-:-:S03]  /*137a0*/  IMAD.X R7, R23, 0x1, R0, P3 ;  /* 0x0000000117077824 */ /* 0x000fc600018e0600 */
[----:B------:R1:W-:Y:S04]  /*137b0*/  STL.64 [R1+0x570], R4 ;  /* 0x0005700401007387 */ /* 0x0003e80000100a00 */
[----:B------:R-:W4:Y:S04]  /*137c0*/  LDL.LU.64 R28, [R1+0x4c8] ;  /* 0x0004c800011c7983 */ /* 0x000f280000300a00 */
[----:B------:R1:W-:Y:S04]  /*137d0*/  STL.64 [R1+0x560], R6 ;  /* 0x0005600601007387 */ /* 0x0003e80000100a00 */
[----:B------:R-:W4:Y:S01]  /*137e0*/  LDL.LU.64 R26, [R1+0x4b8] ;  /* 0x0004b800011a7983 */ /* 0x000f220000300a00 */
[----:B-1----:R-:W-:-:S04]  /*137f0*/  IADD3 R4, P4, PT, R24, R2, RZ ;  /* 0x0000000218047210 */ /* 0x002fc80007f9e0ff */
[----:B------:R-:W-:Y:S02]  /*13800*/  IADD3.X R5, PT, PT, R25, R0, RZ, P4, !PT ;  /* 0x0000000019057210 */ /* 0x000fe400027fe4ff */
[----:B------:R-:W4:Y:S01]  /*13810*/  LDL.LU.64 R24, [R1+0x4b0] ;  /* 0x0004b00001187983 */ /* 0x000f220000300a00 */
[----:B------:R-:W-:-:S03]  /*13820*/  IADD3 R22, P3, PT, R32, R2, RZ ;  /* 0x0000000220167210 */ /* 0x000fc60007f7e0ff */
[----:B------:R1:W-:Y:S02]  /*13830*/  STL.64 [R1+0x558], R4 ;  /* 0x0005580401007387 */ /* 0x0003e40000100a00 */
[----:B------:R-:W-:-:S05]  /*13840*/  IMAD.X R23, R33, 0x1, R0, P3 ;  /* 0x0000000121177824 */ /* 0x000fca00018e0600 */
[----:B------:R1:W-:Y:S01]  /*13850*/  STL.64 [R1+0x548], R22 ;  /* 0x0005481601007387 */ /* 0x0003e20000100a00 */
[-C--:B------:R-:W-:Y:S02]  /*13860*/  IADD3 R6, P5, PT, R16, R2.reuse, RZ ;  /* 0x0000000210067210 */ /* 0x080fe40007fbe0ff */
[----:B-1----:R-:W-:-:S03]  /*13870*/  IADD3 R4, P4, PT, R14, R2, RZ ;  /* 0x000000020e047210 */ /* 0x002fc60007f9e0ff */
[--C-:B------:R-:W-:Y:S01]  /*13880*/  IMAD.X R7, R17, 0x1, R0.reuse, P5 ;  /* 0x0000000111077824 */ /* 0x100fe200028e0600 */
        /* <DEDUP_REMOVED lines=8> */
[----:B------:R-:W2:Y:S01]  /*13910*/  LDL.LU.64 R12, [R1+0x480] ;  /* 0x00048000010c7983 */ /* 0x000ea20000300a00 */
[----:B------:R-:W-:-:S03]  /*13920*/  IADD3 R14, P4, PT, R36, R2, RZ ;  /* 0x00000002240e7210 */ /* 0x000fc60007f9e0ff */
[----:B------:R1:W-:Y:S02]  /*13930*/  STL.64 [R1+0x528], R6 ;  /* 0x0005280601007387 */ /* 0x0003e40000100a00 */
[----:B------:R-:W-:Y:S01]  /*13940*/  IMAD.X R15, R37, 0x1, R0, P4 ;  /* 0x00000001250f7824 */ /* 0x000fe200020e0600 */
[----:B---3--:R-:W-:-:S05]  /*13950*/  IADD3 R4, P5, PT, R10, R2, RZ ;  /* 0x000000020a047210 */ /* 0x008fca0007fbe0ff */
[----:B------:R-:W-:-:S05]  /*13960*/  IMAD.X R5, R11, 0x1, R0, P5 ;  /* 0x000000010b057824 */ /* 0x000fca00028e0600 */
[----:B------:R4:W-:Y:S04]  /*13970*/  STL.64 [R1+0x590], R4 ;  /* 0x0005900401007387 */ /* 0x0009e80000100a00 */
[----:B------:R-:W-:Y:S01]  /*13980*/  STL.64 [R1+0x518], R14 ;  /* 0x0005180e01007387 */ /* 0x000fe20000100a00 */
[----:B-1----:R-:W-:-:S05]  /*13990*/  IADD3 R6, P3, PT, R8, R2, RZ ;  /* 0x0000000208067210 */ /* 0x002fca0007f7e0ff */
[----:B------:R-:W-:Y:S01]  /*139a0*/  IMAD.X R7, R9, 0x1, R0, P3 ;  /* 0x0000000109077824 */ /* 0x000fe200018e0600 */
[----:B----4-:R-:W-:-:S04]  /*139b0*/  IADD3 R4, P4, PT, R34, R2, RZ ;  /* 0x0000000222047210 */ /* 0x010fc80007f9e0ff */
[----:B------:R1:W-:Y:S01]  /*139c0*/  STL.64 [R1+0x5a0], R6 ;  /* 0x0005a00601007387 */ /* 0x0003e20000100a00 */
[----:B------:R-:W-:Y:S02]  /*139d0*/  IADD3.X R5, PT, PT, R35, R0, RZ, P4, !PT ;  /* 0x0000000023057210 */ /* 0x000fe400027fe4ff */
[-C--:B------:R-:W-:Y:S01]  /*139e0*/  IADD3 R8, P3, PT, R30, R2.reuse, RZ ;  /* 0x000000021e087210 */ /* 0x080fe20007f7e0ff */
[----:B-1----:R-:W3:Y:S04]  /*139f0*/  LDL.LU.64 R6, [R1+0x470] ;  /* 0x0004700001067983 */ /* 0x002ee80000300a00 */
[----:B------:R-:W-:Y:S01]  /*13a00*/  IMAD.X R9, R31, 0x1, R0, P3 ;  /* 0x000000011f097824 */ /* 0x000fe200018e0600 */
[----:B------:R-:W4:Y:S04]  /*13a10*/  LDL.LU.64 R14, [R1+0x460] ;  /* 0x00046000010e7983 */ /* 0x000f280000300a00 */
[----:B------:R-:W-:Y:S04]  /*13a20*/  STL.64 [R1+0x5b0], R4 ;  /* 0x0005b00401007387 */ /* 0x000fe80000100a00 */
[----:B------:R-:W4:Y:S04]  /*13a30*/  LDL.LU.64 R34, [R1+0x458] ;  /* 0x0004580001227983 */ /* 0x000f280000300a00 */
[----:B------:R1:W-:Y:S01]  /*13a40*/  STL.64 [R1+0x5b8], R8 ;  /* 0x0005b80801007387 */ /* 0x0003e20000100a00 */
[----:B------:R-:W-:-:S03]  /*13a50*/  IADD3 R10, P5, PT, R20, R2, RZ ;  /* 0x00000002140a7210 */ /* 0x000fc60007fbe0ff */
[----:B-1----:R-:W4:Y:S01]  /*13a60*/  LDL.LU.64 R8, [R1+0x448] ;  /* 0x0004480001087983 */ /* 0x002f220000300a00 */
[----:B------:R-:W-:Y:S01]  /*13a70*/  IADD3 R4, P4, PT, R18, R2, RZ ;  /* 0x0000000212047210 */ /* 0x000fe20007f9e0ff */
[----:B------:R-:W-:-:S04]  /*13a80*/  IMAD.X R11, R21, 0x1, R0, P5 ;  /* 0x00000001150b7824 */ /* 0x000fc800028e0600 */
[----:B------:R-:W-:Y:S01]  /*13a90*/  IMAD.X R5, R19, 0x1, R0, P4 ;  /* 0x0000000113057824 */ /* 0x000fe200020e0600 */
[----:B------:R1:W-:Y:S04]  /*13aa0*/  STL.64 [R1+0x5c8], R10 ;  /* 0x0005c80a01007387 */ /* 0x0003e80000100a00 */
[----:B------:R-:W4:Y:S01]  /*13ab0*/  LDL.LU.64 R20, [R1+0x440] ;  /* 0x0004400001147983 */ /* 0x000f220000300a00 */
[----:B-1----:R-:W-:-:S03]  /*13ac0*/  IADD3 R10, P3, PT, R28, R2, RZ ;  /* 0x000000021c0a7210 */ /* 0x002fc60007f7e0ff */
[----:B------:R1:W-:Y:S01]  /*13ad0*/  STL.64 [R1+0x5d8], R4 ;  /* 0x0005d80401007387 */ /* 0x0003e20000100a00 */
[----:B------:R-:W-:Y:S02]  /*13ae0*/  IADD3 R18, P4, PT, R26, R2, RZ ;  /* 0x000000021a127210 */ /* 0x000fe40007f9e0ff */
[----:B------:R-:W-:Y:S01]  /*13af0*/  IADD3.X R11, PT, PT, R29, R0, RZ, P3, !PT ;  /* 0x000000001d0b7210 */ /* 0x000fe20001ffe4ff */
[----:B------:R-:W4:Y:S02]  /*13b00*/  LDL.LU.64 R30, [R1+0x430] ;  /* 0x00043000011e7983 */ /* 0x000f240000300a00 */
[----:B------:R-:W-:Y:S02]  /*13b10*/  IMAD.X R19, R27, 0x1, R0, P4 ;  /* 0x000000011b137824 */ /* 0x000fe400020e0600 */
[----:B------:R-:W-:Y:S04]  /*13b20*/  STL.64 [R1+0x5e8], R10 ;  /* 0x0005e80a01007387 */ /* 0x000fe80000100a00 */
[----:B------:R-:W4:Y:S01]  /*13b30*/  LDL.LU.64 R26, [R1+0x428] ;  /* 0x00042800011a7983 */ /* 0x000f220000300a00 */
[----:B-1----:R-:W-:-:S03]  /*13b40*/  IADD3 R4, P5, PT, R24, R2, RZ ;  /* 0x0000000218047210 */ /* 0x002fc60007fbe0ff */
[----:B------:R1:W-:Y:S02]  /*13b50*/  STL.64 [R1+0x5f0], R18 ;  /* 0x0005f01201007387 */ /* 0x0003e40000100a00 */
[----:B------:R-:W-:Y:S02]  /*13b60*/  IMAD.X R5, R25, 0x1, R0, P5 ;  /* 0x0000000119057824 */ /* 0x000fe400028e0600 */
[----:B-1----:R-:W4:Y:S01]  /*13b70*/  LDL.LU.64 R18, [R1+0x418] ;  /* 0x0004180001127983 */ /* 0x002f220000300a00 */
[----:B------:R-:W-:-:S03]  /*13b80*/  IADD3 R10, P3, PT, R22, R2, RZ ;  /* 0x00000002160a7210 */ /* 0x000fc60007f7e0ff */
[----:B------:R-:W4:Y:S04]  /*13b90*/  LDL.LU.64 R28, [R1+0x408] ;  /* 0x00040800011c7983 */ /* 0x000f280000300a00 */
[----:B------:R1:W-:Y:S01]  /*13ba0*/  STL.64 [R1+0x600], R4 ;  /* 0x0006000401007387 */ /* 0x0003e20000100a00 */
[----:B------:R-:W-:-:S05]  /*13bb0*/  IMAD.X R11, R23, 0x1, R0, P3 ;  /* 0x00000001170b7824 */ /* 0x000fca00018e0600 */
[----:B------:R2:W-:Y:S01]  /*13bc0*/  STL.64 [R1+0x610], R10 ;  /* 0x0006100a01007387 */ /* 0x0005e20000100a00 */
[----:B-1----:R-:W-:-:S04]  /*13bd0*/  IADD3 R4, P4, PT, R16, R2, RZ ;  /* 0x0000000210047210 */ /* 0x002fc80007f9e0ff */
[----:B------:R-:W-:Y:S02]  /*13be0*/  IADD3.X R5, PT, PT, R17, R0, RZ, P4, !PT ;  /* 0x0000000011057210 */ /* 0x000fe400027fe4ff */
[----:B------:R-:W4:Y:S01]  /*13bf0*/  LDL.LU.64 R16, [R1+0x3f8] ;  /* 0x0003f80001107983 */ /* 0x000f220000300a00 */
[----:B------:R-:W-:-:S03]  /*13c00*/  IADD3 R24, P3, PT, R32, R2, RZ ;  /* 0x0000000220187210 */ /* 0x000fc60007f7e0ff */
[----:B------:R-:W4:Y:S04]  /*13c10*/  LDL.LU.64 R36, [R1+0x3e8] ;  /* 0x0003e80001247983 */ /* 0x000f280000300a00 */
[----:B------:R-:W4:Y:S01]  /*13c20*/  LDL.LU.64 R22, [R1+0x3e0] ;  /* 0x0003e00001167983 */ /* 0x000f220000300a00 */
[----:B------:R-:W-:-:S03]  /*13c30*/  IMAD.X R25, R33, 0x1, R0, P3 ;  /* 0x0000000121197824 */ /* 0x000fc600018e0600 */
[----:B------:R3:W-:Y:S01]  /*13c40*/  STL.64 [R1+0x620], R4 ;  /* 0x0006200401007387 */ /* 0x0007e20000100a00 */
[----:B--2---:R-:W-:-:S05]  /*13c50*/  IADD3 R10, P5, PT, R12, R2, RZ ;  /* 0x000000020c0a7210 */ /* 0x004fca0007fbe0ff */
[----:B------:R-:W-:-:S05]  /*13c60*/  IMAD.X R11, R13, 0x1, R0, P5 ;  /* 0x000000010d0b7824 */ /* 0x000fca00028e0600 */
[----:B------:R4:W-:Y:S04]  /*13c70*/  STL.64 [R1+0x638], R10 ;  /* 0x0006380a01007387 */ /* 0x0009e80000100a00 */
[----:B------:R1:W-:Y:S04]  /*13c80*/  STL.64 [R1+0x628], R24 ;  /* 0x0006281801007387 */ /* 0x0003e80000100a00 */
[----:B------:R-:W2:Y:S01]  /*13c90*/  LDL.LU.64 R12, [R1+0x3d8] ;  /* 0x0003d800010c7983 */ /* 0x000ea20000300a00 */
[----:B---3--:R-:W-:-:S05]  /*13ca0*/  IADD3 R4, P4, PT, R6, R2, RZ ;  /* 0x0000000206047210 */ /* 0x008fca0007f9e0ff */
[----:B------:R-:W-:Y:S01]  /*13cb0*/  IMAD.X R5, R7, 0x1, R0, P4 ;  /* 0x0000000107057824 */ /* 0x000fe200020e0600 */
[----:B----4-:R-:W-:Y:S01]  /*13cc0*/  IADD3 R10, P3, PT, R14, R2, RZ ;  /* 0x000000020e0a7210 */ /* 0x010fe20007f7e0ff */
[----:B------:R-:W3:Y:S04]  /*13cd0*/  LDL.LU.64 R6, [R1+0x3d0] ;  /* 0x0003d00001067983 */ /* 0x000ee80000300a00 */
[----:B------:R4:W-:Y:S01]  /*13ce0*/  STL.64 [R1+0x648], R4 ;  /* 0x0006480401007387 */ /* 0x0009e20000100a00 */
[----:B------:R-:W-:Y:S02]  /*13cf0*/  IADD3.X R11, PT, PT, R15, R0, RZ, P3, !PT ;  /* 0x000000000f0b7210 */ /* 0x000fe40001ffe4ff */
[-C--:B------:R-:W-:Y:S01]  /*13d00*/  IADD3 R32, P4, PT, R34, R2.reuse, RZ ;  /* 0x0000000222207210 */ /* 0x080fe20007f9e0ff */
[----:B-1----:R-:W3:Y:S04]  /*13d10*/  LDL.LU.64 R24, [R1+0x3c8] ;  /* 0x0003c80001187983 */ /* 0x002ee80000300a00 */
[----:B------:R-:W3:Y:S01]  /*13d20*/  LDL.LU.64 R14, [R1+0x3c0] ;  /* 0x0003c000010e7983 */ /* 0x000ee20000300a00 */
[----:B----4-:R-:W-:-:S03]  /*13d30*/  IADD3 R4, P5, PT, R8, R2, RZ ;  /* 0x0000000208047210 */ /* 0x010fc60007fbe0ff */
[----:B------:R1:W-:Y:S02]  /*13d40*/  STL.64 [R1+0x658], R10 ;  /* 0x0006580a01007387 */ /* 0x0003e40000100a00 */
[--C-:B------:R-:W-:Y:S02]  /*13d50*/  IMAD.X R5, R9, 0x1, R0.reuse, P5 ;  /* 0x0000000109057824 */ /* 0x100fe400028e0600 */
[----:B------:R-:W4:Y:S01]  /*13d60*/  LDL.LU.64 R8, [R1+0x3b8] ;  /* 0x0003b80001087983 */ /* 0x000f220000300a00 */
[----:B------:R-:W-:-:S03]  /*13d70*/  IMAD.X R33, R35, 0x1, R0, P4 ;  /* 0x0000000123217824 */ /* 0x000fc600020e0600 */
[----:B------:R1:W-:Y:S02]  /*13d80*/  STL.64 [R1+0x670], R4 ;  /* 0x0006700401007387 */ /* 0x0003e40000100a00 */
[-C--:B-1----:R-:W-:Y:S02]  /*13d90*/  IADD3 R10, P3, PT, R20, R2.reuse, RZ ;  /* 0x00000002140a7210 */ /* 0x082fe40007f7e0ff */
[----:B------:R1:W-:Y:S03]  /*13da0*/  STL.64 [R1+0x660], R32 ;  /* 0x0006602001007387 */ /* 0x0003e60000100a00 */
[----:B------:R-:W-:Y:S01]  /*13db0*/  IMAD.X R11, R21, 0x1, R0, P3 ;  /* 0x00000001150b7824 */ /* 0x000fe200018e0600 */
[----:B------:R-:W-:Y:S01]  /*13dc0*/  IADD3 R4, P4, PT, R30, R2, RZ ;  /* 0x000000021e047210 */ /* 0x000fe20007f9e0ff */
[----:B-1----:R-:W4:Y:S03]  /*13dd0*/  LDL.LU.64 R32, [R1+0x3b0] ;  /* 0x0003b00001207983 */ /* 0x002f260000300a00 */
[----:B------:R-:W-:-:S02]  /*13de0*/  IADD3.X R5, PT, PT, R31, R0, RZ, P4, !PT ;  /* 0x000000001f057210 */ /* 0x000fc400027fe4ff */
[----:B------:R-:W-:Y:S01]  /*13df0*/  IADD3 R20, P3, PT, R26, R2, RZ ;  /* 0x000000021a147210 */ /* 0x000fe20007f7e0ff */
[----:B------:R1:W-:Y:S04]  /*13e00*/  STL.64 [R1+0x680], R10 ;  /* 0x0006800a01007387 */ /* 0x0003e80000100a00 */
[----:B------:R1:W-:Y:S01]  /*13e10*/  STL.64 [R1+0x690], R4 ;  /* 0x0006900401007387 */ /* 0x0003e20000100a00 */
[----:B------:R-:W-:-:S03]  /*13e20*/  IMAD.X R21, R27, 0x1, R0, P3 ;  /* 0x000000011b157824 */ /* 0x000fc600018e0600 */
[----:B------:R-:W4:Y:S01]  /*13e30*/  LDL.LU.64 R26, [R1+0x3a8] ;  /* 0x0003a800011a7983 */ /* 0x000f220000300a00 */
[----:B-1----:R-:W-:-:S03]  /*13e40*/  IADD3 R10, P5, PT, R18, R2, RZ ;  /* 0x00000002120a7210 */ /* 0x002fc60007fbe0ff */
[----:B------:R1:W-:Y:S01]  /*13e50*/  STL.64 [R1+0x698], R20 ;  /* 0x0006981401007387 */ /* 0x0003e20000100a00 */
[-C--:B------:R-:W-:Y:S01]  /*13e60*/  IADD3 R4, P4, PT, R28, R2.reuse, RZ ;  /* 0x000000021c047210 */ /* 0x080fe20007f9e0ff */
[--C-:B------:R-:W-:Y:S02]  /*13e70*/  IMAD.X R11, R19, 0x1, R0.reuse, P5 ;  /* 0x00000001130b7824 */ /* 0x100fe400028e0600 */
[----:B-1----:R-:W4:Y:S02]  /*13e80*/  LDL.LU.64 R20, [R1+0x3a0] ;  /* 0x0003a00001147983 */ /* 0x002f240000300a00 */
[----:B------:R-:W-:Y:S02]  /*13e90*/  IMAD.X R5, R29, 0x1, R0, P4 ;  /* 0x000000011d057824 */ /* 0x000fe400020e0600 */
[----:B------:R-:W4:Y:S04]  /*13ea0*/  LDL.LU.64 R18, [R1+0x2b0] ;  /* 0x0002b00001127983 */ /* 0x000f280000300a00 */
[----:B------:R1:W-:Y:S04]  /*13eb0*/  STL.64 [R1+0x6a8], R10 ;  /* 0x0006a80a01007387 */ /* 0x0003e80000100a00 */
[----:B------:R1:W-:Y:S02]  /*13ec0*/  STL.64 [R1+0x6b8], R4 ;  /* 0x0006b80401007387 */ /* 0x0003e40000100a00 */
[----:B-1----:R-:W-:-:S04]  /*13ed0*/  IADD3 R10, P3, PT, R16, R2, RZ ;  /* 0x00000002100a7210 */ /* 0x002fc80007f7e0ff */
[----:B------:R-:W-:Y:S02]  /*13ee0*/  IADD3.X R11, PT, PT, R17, R0, RZ, P3, !PT ;  /* 0x00000000110b7210 */ /* 0x000fe40001ffe4ff */
[----:B------:R-:W4:Y:S04]  /*13ef0*/  LDL.LU.64 R16, [R1+0x2a8] ;  /* 0x0002a80001107983 */ /* 0x000f280000300a00 */
[----:B------:R-:W4:Y:S04]  /*13f00*/  LDL.LU.64 R34, [R1+0x2a0] ;  /* 0x0002a00001227983 */ /* 0x000f280000300a00 */
[----:B------:R-:W4:Y:S01]  /*13f10*/  LDL.LU.64 R28, [R1+0x298] ;  /* 0x00029800011c7983 */ /* 0x000f220000300a00 */
[----:B------:R-:W-:-:S02]  /*13f20*/  IADD3 R4, P5, PT, R22, R2, RZ ;  /* 0x0000000216047210 */ /* 0x000fc40007fbe0ff */
[----:B------:R-:W-:Y:S01]  /*13f30*/  IADD3 R30, P4, PT, R36, R2, RZ ;  /* 0x00000002241e7210 */ /* 0x000fe20007f9e0ff */
[----:B------:R2:W-:Y:S02]  /*13f40*/  STL.64 [R1+0x6c8], R10 ;  /* 0x0006c80a01007387 */ /* 0x0005e40000100a00 */
[--C-:B------:R-:W-:Y:S02]  /*13f50*/  IMAD.X R5, R23, 0x1, R0.reuse, P5 ;  /* 0x0000000117057824 */ /* 0x100fe400028e0600 */
[----:B------:R-:W-:-:S03]  /*13f60*/  IMAD.X R31, R37, 0x1, R0, P4 ;  /* 0x00000001251f7824 */ /* 0x000fc600020e0600 */
[----:B------:R-:W-:Y:S04]  /*13f70*/  STL.64 [R1+0x6e0], R4 ;  /* 0x0006e00401007387 */ /* 0x000fe80000100a00 */
[----:B------:R-:W-:Y:S01]  /*13f80*/  STL.64 [R1+0x6d0], R30 ;  /* 0x0006d01e01007387 */ /* 0x000fe20000100a00 */
[----:B--2---:R-:W-:-:S05]  /*13f90*/  IADD3 R10, P3, PT, R12, R2, RZ ;  /* 0x000000020c0a7210 */ /* 0x004fca0007f7e0ff */
[----:B------:R-:W-:-:S05]  /*13fa0*/  IMAD.X R11, R13, 0x1, R0, P3 ;  /* 0x000000010d0b7824 */ /* 0x000fca00018e0600 */
[----:B------:R1:W-:Y:S04]  /*13fb0*/  STL.64 [R1+0x6f0], R10 ;  /* 0x0006f00a01007387 */ /* 0x0003e80000100a00 */
[----:B-1----:R-:W2:Y:S01]  /*13fc0*/  LDL.LU.64 R10, [R1+0xc58] ;  /* 0x000c5800010a7983 */ /* 0x002ea20000300a00 */
[----:B---3--:R-:W-:-:S04]  /*13fd0*/  IADD3 R4, P4, PT, R6, R2, RZ ;  /* 0x0000000206047210 */ /* 0x008fc80007f9e0ff */
[----:B------:R-:W-:Y:S02]  /*13fe0*/  IADD3.X R5, PT, PT, R7, R0, RZ, P4, !PT ;  /* 0x0000000007057210 */ /* 0x000fe400027fe4ff */
[----:B------:R-:W3:Y:S01]  /*13ff0*/  LDL.LU.64 R6, [R1+0xc40] ;  /* 0x000c400001067983 */ /* 0x000ee20000300a00 */
[-C--:B------:R-:W-:Y:S02]  /*14000*/  IADD3 R22, P3, PT, R24, R2.reuse, RZ ;  /* 0x0000000218167210 */ /* 0x080fe40007f7e0ff */
[-C--:B------:R-:W-:Y:S01]  /*14010*/  IADD3 R12, P5, PT, R14, R2.reuse, RZ ;  /* 0x000000020e0c7210 */ /* 0x080fe20007fbe0ff */
[----:B------:R4:W-:Y:S02]  /*14020*/  STL.64 [R1+0x700], R4 ;  /* 0x0007000401007387 */ /* 0x0009e40000100a00 */
[--C-:B------:R-:W-:Y:S02]  /*14030*/  IMAD.X R23, R25, 0x1, R0.reuse, P3 ;  /* 0x0000000119177824 */ /* 0x100fe400018e0600 */
[----:B------:R-:W-:Y:S01]  /*14040*/  IMAD.X R13, R15, 0x1, R0, P5 ;  /* 0x000000010f0d7824 */ /* 0x000fe200028e0600 */
[----:B------:R-:W3:Y:S04]  /*14050*/  LDL.LU.64 R30, [R1+0xc38] ;  /* 0x000c3800011e7983 */ /* 0x000ee80000300a00 */
[----:B------:R-:W3:Y:S01]  /*14060*/  LDL.LU.64 R24, [R1+0xc28] ;  /* 0x000c280001187983 */ /* 0x000ee20000300a00 */
[----:B----4-:R-:W-:-:S03]  /*14070*/  IADD3 R4, P4, PT, R8, R2, RZ ;  /* 0x0000000208047210 */ /* 0x010fc60007f9e0ff */
[----:B------:R-:W-:Y:S04]  /*14080*/  STL.64 [R1+0x708], R22 ;  /* 0x0007081601007387 */ /* 0x000fe80000100a00 */
[----:B------:R1:W-:Y:S01]  /*14090*/  STL.64 [R1+0x718], R12 ;  /* 0x0007180c01007387 */ /* 0x0003e20000100a00 */
[----:B------:R-:W-:-:S05]  /*140a0*/  IMAD.X R5, R9, 0x1, R0, P4 ;  /* 0x0000000109057824 */ /* 0x000fca00020e0600 */
[----:B------:R4:W-:Y:S01]  /*140b0*/  STL.64 [R1+0x728], R4 ;  /* 0x0007280401007387 */ /* 0x0009e20000100a00 */
[----:B-1----:R-:W-:-:S03]  /*140c0*/  IADD3 R12, P3, PT, R32, R2, RZ ;  /* 0x00000002200c7210 */ /* 0x002fc60007f7e0ff */
[----:B----4-:R-:W4:Y:S01]  /*140d0*/  LDL.LU.64 R4, [R1+0xc20] ;  /* 0x000c200001047983 */ /* 0x010f220000300a00 */
[----:B------:R-:W-:-:S03]  /*140e0*/  IADD3.X R13, PT, PT, R33, R0, RZ, P3, !PT ;  /* 0x00000000210d7210 */ /* 0x000fc60001ffe4ff */
[----:B------:R-:W4:Y:S01]  /*140f0*/  LDL.LU.64 R22, [R1+0xc10] ;  /* 0x000c100001167983 */ /* 0x000f220000300a00 */
[----:B------:R-:W-:-:S03]  /*14100*/  IADD3 R8, P4, PT, R26, R2, RZ ;  /* 0x000000021a087210 */ /* 0x000fc60007f9e0ff */
[----:B------:R-:W-:Y:S02]  /*14110*/  STL.64 [R1+0x738], R12 ;  /* 0x0007380c01007387 */ /* 0x000fe40000100a00 */
[----:B------:R-:W-:-:S05]  /*14120*/  IMAD.X R9, R27, 0x1, R0, P4 ;  /* 0x000000011b097824 */ /* 0x000fca00020e0600 */
[----:B------:R1:W-:Y:S04]  /*14130*/  STL.64 [R1+0x740], R8 ;  /* 0x0007400801007387 */ /* 0x0003e80000100a00 */
[----:B-1----:R-:W4:Y:S04]  /*14140*/  LDL.LU.64 R8, [R1+0xc00] ;  /* 0x000c000001087983 */ /* 0x002f280000300a00 */
[----:B------:R-:W4:Y:S01]  /*14150*/  LDL.LU.64 R26, [R1+0xbf8] ;  /* 0x000bf800011a7983 */ /* 0x000f220000300a00 */
[-C--:B------:R-:W-:Y:S02]  /*14160*/  IADD3 R14, P5, PT, R20, R2.reuse, RZ ;  /* 0x00000002140e7210 */ /* 0x080fe40007fbe0ff */
[----:B------:R-:W-:-:S03]  /*14170*/  IADD3 R12, P3, PT, R18, R2, RZ ;  /* 0x00000002120c7210 */ /* 0x000fc60007f7e0ff */
[--C-:B------:R-:W-:Y:S02]  /*14180*/  IMAD.X R15, R21, 0x1, R0.reuse, P5 ;  /* 0x00000001150f7824 */ /* 0x100fe400028e0600 */
[----:B------:R-:W4:Y:S01]  /*14190*/  LDL.LU.64 R20, [R1+0xbe8] ;  /* 0x000be80001147983 */ /* 0x000f220000300a00 */
[----:B------:R-:W-:-:S03]  /*141a0*/  IMAD.X R13, R19, 0x1, R0, P3 ;  /* 0x00000001130d7824 */ /* 0x000fc600018e0600 */
[----:B------:R1:W-:Y:S04]  /*141b0*/  STL.64 [R1+0x750], R14 ;  /* 0x0007500e01007387 */ /* 0x0003e80000100a00 */
[----:B------:R1:W-:Y:S04]  /*141c0*/  STL.64 [R1+0x760], R12 ;  /* 0x0007600c01007387 */ /* 0x0003e80000100a00 */
[----:B------:R-:W4:Y:S01]  /*141d0*/  LDL.LU.64 R18, [R1+0xbe0] ;  /* 0x000be00001127983 */ /* 0x000f220000300a00 */
[----:B-1----:R-:W-:-:S04]  /*141e0*/  IADD3 R14, P4, PT, R16, R2, RZ ;  /* 0x00000002100e7210 */ /* 0x002fc80007f9e0ff */
[----:B------:R-:W-:Y:S02]  /*141f0*/  IADD3.X R15, PT, PT, R17, R0, RZ, P4, !PT ;  /* 0x00000000110f7210 */ /* 0x000fe400027fe4ff */
[----:B------:R-:W4:Y:S01]  /*14200*/  LDL.LU.64 R16, [R1+0xbd0] ;  /* 0x000bd00001107983 */ /* 0x000f220000300a00 */
[----:B------:R-:W-:-:S05]  /*14210*/  IADD3 R12, P6, PT, R28, R2, RZ ;  /* 0x000000021c0c7210 */ /* 0x000fca0007fde0ff */
[----:B------:R-:W-:Y:S01]  /*14220*/  IMAD.X R13, R29, 0x1, R0, P6 ;  /* 0x000000011d0d7824 */ /* 0x000fe200030e0600 */
[----:B------:R1:W-:Y:S04]  /*14230*/  STL.64 [R1+0x778], R14 ;  /* 0x0007780e01007387 */ /* 0x0003e80000100a00 */
[----:B-1----:R-:W4:Y:S04]  /*14240*/  LDL.LU.64 R14, [R1+0xbc8] ;  /* 0x000bc800010e7983 */ /* 0x002f280000300a00 */
[----:B------:R1:W-:Y:S04]  /*14250*/  STL.64 [R1+0x790], R12 ;  /* 0x0007900c01007387 */ /* 0x0003e80000100a00 */
[----:B-1----:R-:W4:Y:S01]  /*14260*/  LDL.LU.64 R12, [R1+0xbb8] ;  /* 0x000bb800010c7983 */ /* 0x002f220000300a00 */
[----:B------:R-:W-:-:S05]  /*14270*/  IADD3 R32, P5, PT, R34, R2, RZ ;  /* 0x0000000222207210 */ /* 0x000fca0007fbe0ff */
[----:B------:R-:W-:-:S05]  /*14280*/  IMAD.X R33, R35, 0x1, R0, P5 ;  /* 0x0000000123217824 */ /* 0x000fca00028e0600 */
[----:B------:R-:W-:Y:S01]  /*14290*/  STL.64 [R1+0x788], R32 ;  /* 0x0007882001007387 */ /* 0x000fe20000100a00 */
[----:B--2---:R-:W-:-:S05]  /*142a0*/  IADD3 R104, P3, PT, R10, R2, RZ ;  /* 0x000000020a687210 */ /* 0x004fca0007f7e0ff */
[----:B------:R-:W-:Y:S02]  /*142b0*/  IMAD.X R105, R11, 0x1, R0, P3 ;  /* 0x000000010b697824 */ /* 0x000fe400018e0600 */
[----:B------:R-:W2:Y:S04]  /*142c0*/  LDL.LU.64 R10, [R1+0xbb0] ;  /* 0x000bb000010a7983 */ /* 0x000ea80000300a00 */
[----:B------:R-:W2:Y:S01]  /*142d0*/  LDL.LU.64 R28, [R1+0xba8] ;  /* 0x000ba800011c7983 */ /* 0x000ea20000300a00 */
[----:B---3--:R-:W-:-:S04]  /*142e0*/  IADD3 R106, P4, PT, R6, R2, RZ ;  /* 0x00000002066a7210 */ /* 0x008fc80007f9e0ff */
[----:B------:R-:W-:Y:S02]  /*142f0*/  IADD3.X R107, PT, PT, R7, R0, RZ, P4, !PT ;  /* 0x00000000076b7210 */ /* 0x000fe400027fe4ff */
[----:B------:R-:W3:Y:S01]  /*14300*/  LDL.LU.64 R6, [R1+0xba0] ;  /* 0x000ba00001067983 */ /* 0x000ee20000300a00 */
[-C--:B------:R-:W-:Y:S02]  /*14310*/  IADD3 R110, P5, PT, R24, R2.reuse, RZ ;  /* 0x00000002186e7210 */ /* 0x080fe40007fbe0ff */
[----:B------:R-:W-:-:S03]  /*14320*/  IADD3 R108, P3, PT, R30, R2, RZ ;  /* 0x000000021e6c7210 */ /* 0x000fc60007f7e0ff */
[--C-:B------:R-:W-:Y:S02]  /*14330*/  IMAD.X R111, R25, 0x1, R0.reuse, P5 ;  /* 0x00000001196f7824 */ /* 0x100fe400028e0600 */
[----:B------:R-:W-:Y:S01]  /*14340*/  IMAD.X R109, R31, 0x1, R0, P3 ;  /* 0x000000011f6d7824 */ /* 0x000fe200018e0600 */
[----:B----4-:R-:W-:-:S05]  /*14350*/  IADD3 R112, P4, PT, R4, R2, RZ ;  /* 0x0000000204707210 */ /* 0x010fca0007f9e0ff */
        /* <DEDUP_REMOVED lines=12> */
[----:B------:R-:W-:-:S05]  /*14420*/  IADD3 R120, P3, PT, R20, R2, RZ ;  /* 0x0000000214787210 */ /* 0x000fca0007f7e0ff */
[----:B------:R-:W-:Y:S01]  /*14430*/  IMAD.X R121, R21, 0x1, R0, P3 ;  /* 0x0000000115797824 */ /* 0x000fe200018e0600 */
[----:B------:R-:W-:-:S04]  /*14440*/  IADD3 R122, P4, PT, R18, R2, RZ ;  /* 0x00000002127a7210 */ /* 0x000fc80007f9e0ff */
[----:B------:R-:W-:Y:S02]  /*14450*/  IADD3.X R123, PT, PT, R19, R0, RZ, P4, !PT ;  /* 0x00000000137b7210 */ /* 0x000fe400027fe4ff */
[----:B------:R-:W4:Y:S01]  /*14460*/  LDL.LU.64 R18, [R1+0xb60] ;  /* 0x000b600001127983 */ /* 0x000f220000300a00 */
[----:B------:R-:W-:-:S03]  /*14470*/  IADD3 R126, P3, PT, R16, R2, RZ ;  /* 0x00000002107e7210 */ /* 0x000fc60007f7e0ff */
[----:B------:R-:W4:Y:S02]  /*14480*/  LDL.LU.64 R30, [R1+0xb58] ;  /* 0x000b5800011e7983 */ /* 0x000f240000300a00 */
[----:B------:R-:W-:Y:S02]  /*14490*/  IMAD.X R127, R17, 0x1, R0, P3 ;  /* 0x00000001117f7824 */ /* 0x000fe400018e0600 */
[----:B------:R-:W4:Y:S01]  /*144a0*/  LDL.LU.64 R16, [R1+0xb50] ;  /* 0x000b500001107983 */ /* 0x000f220000300a00 */
[----:B------:R-:W-:-:S05]  /*144b0*/  IADD3 R130, P5, PT, R14, R2, RZ ;  /* 0x000000020e827210 */ /* 0x000fca0007fbe0ff */
[----:B------:R-:W-:Y:S02]  /*144c0*/  IMAD.X R131, R15, 0x1, R0, P5 ;  /* 0x000000010f837824 */ /* 0x000fe400028e0600 */
[----:B------:R-:W4:Y:S01]  /*144d0*/  LDL.LU.64 R14, [R1+0xb48] ;  /* 0x000b4800010e7983 */ /* 0x000f220000300a00 */
[----:B------:R-:W-:-:S05]  /*144e0*/  IADD3 R134, P4, PT, R12, R2, RZ ;  /* 0x000000020c867210 */ /* 0x000fca0007f9e0ff */
[----:B------:R-:W-:Y:S02]  /*144f0*/  IMAD.X R135, R13, 0x1, R0, P4 ;  /* 0x000000010d877824 */ /* 0x000fe400020e0600 */
[----:B------:R-:W4:Y:S04]  /*14500*/  LDL.LU.64 R12, [R1+0xb40] ;  /* 0x000b4000010c7983 */ /* 0x000f280000300a00 */
[----:B------:R-:W4:Y:S01]  /*14510*/  LDL.LU.64 R20, [R1+0xb38] ;  /* 0x000b380001147983 */ /* 0x000f220000300a00 */
[----:B--2---:R-:W-:-:S04]  /*14520*/  IADD3 R138, P3, PT, R10, R2, RZ ;  /* 0x000000020a8a7210 */ /* 0x004fc80007f7e0ff */
[----:B------:R-:W-:Y:S02]  /*14530*/  IADD3.X R139, PT, PT, R11, R0, RZ, P3, !PT ;  /* 0x000000000b8b7210 */ /* 0x000fe40001ffe4ff */
[-C--:B------:R-:W-:Y:S01]  /*14540*/  IADD3 R142, P4, PT, R28, R2.reuse, RZ ;  /* 0x000000021c8e7210 */ /* 0x080fe20007f9e0ff */
[----:B------:R-:W2:Y:S04]  /*14550*/  LDL.LU.64 R10, [R1+0xb30] ;  /* 0x000b3000010a7983 */ /* 0x000ea80000300a00 */
[----:B------:R-:W-:Y:S01]  /*14560*/  IMAD.X R143, R29, 0x1, R0, P4 ;  /* 0x000000011d8f7824 */ /* 0x000fe200020e0600 */
[----:B---3--:R-:W-:-:S05]  /*14570*/  IADD3 R146, P5, PT, R6, R2, RZ ;  /* 0x0000000206927210 */ /* 0x008fca0007fbe0ff */
[----:B------:R-:W-:Y:S02]  /*14580*/  IMAD.X R147, R7, 0x1, R0, P5 ;  /* 0x0000000107937824 */ /* 0x000fe400028e0600 */
[----:B------:R-:W3:Y:S01]  /*14590*/  LDL.LU.64 R6, [R1+0xb28] ;  /* 0x000b280001067983 */ /* 0x000ee20000300a00 */
[----:B----4-:R-:W-:-:S05]  /*145a0*/  IADD3 R150, P3, PT, R4, R2, RZ ;  /* 0x0000000204967210 */ /* 0x010fca0007f7e0ff */
[----:B------:R-:W-:Y:S01]  /*145b0*/  IMAD.X R151, R5, 0x1, R0, P3 ;  /* 0x0000000105977824 */ /* 0x000fe200018e0600 */
[----:B------:R-:W-:Y:S01]  /*145c0*/  IADD3 R154, P4, PT, R24, R2, RZ ;  /* 0x00000002189a7210 */ /* 0x000fe20007f9e0ff */
[----:B------:R-:W4:Y:S03]  /*145d0*/  LDL.LU.64 R4, [R1+0xb20] ;  /* 0x000b200001047983 */ /* 0x000f260000300a00 */
[----:B------:R-:W-:Y:S02]  /*145e0*/  IADD3.X R155, PT, PT, R25, R0, RZ, P4, !PT ;  /* 0x00000000199b7210 */ /* 0x000fe400027fe4ff */
[----:B------:R-:W-:-:S05]  /*145f0*/  IADD3 R158, P3, PT, R8, R2, RZ ;  /* 0x00000002089e7210 */ /* 0x000fca0007f7e0ff */
[----:B------:R-:W-:Y:S02]  /*14600*/  IMAD.X R159, R9, 0x1, R0, P3 ;  /* 0x00000001099f7824 */ /* 0x000fe400018e0600 */
[----:B------:R-:W4:Y:S01]  /*14610*/  LDL.LU.64 R8, [R1+0xb18] ;  /* 0x000b180001087983 */ /* 0x000f220000300a00 */
[----:B------:R-:W-:-:S03]  /*14620*/  IADD3 R162, P5, PT, R22, R2, RZ ;  /* 0x0000000216a27210 */ /* 0x000fc60007fbe0ff */
[----:B------:R-:W4:Y:S02]  /*14630*/  LDL.LU.64 R24, [R1+0xb10] ;  /* 0x000b100001187983 */ /* 0x000f240000300a00 */
[--C-:B------:R-:W-:Y:S01]  /*14640*/  IMAD.X R163, R23, 0x1, R0.reuse, P5 ;  /* 0x0000000117a37824 */ /* 0x100fe200028e0600 */
[----:B------:R-:W-:Y:S01]  /*14650*/  IADD3 R166, P4, PT, R26, R2, RZ ;  /* 0x000000021aa67210 */ /* 0x000fe20007f9e0ff */
[----:B------:R-:W4:Y:S04]  /*14660*/  LDL.LU.64 R22, [R1+0xb08] ;  /* 0x000b080001167983 */ /* 0x000f280000300a00 */
[----:B------:R-:W4:Y:S01]  /*14670*/  LDL.LU.64 R28, [R1+0xb00] ;  /* 0x000b0000011c7983 */ /* 0x000f220000300a00 */
[----:B------:R-:W-:-:S03]  /*14680*/  IMAD.X R167, R27, 0x1, R0, P4 ;  /* 0x000000011ba77824 */ /* 0x000fc600020e0600 */
[----:B------:R-:W4:Y:S01]  /*14690*/  LDL.LU.64 R26, [R1+0xaf8] ;  /* 0x000af800011a7983 */ /* 0x000f220000300a00 */
[----:B------:R-:W-:-:S04]  /*146a0*/  IADD3 R170, P3, PT, R18, R2, RZ ;  /* 0x0000000212aa7210 */ /* 0x000fc80007f7e0ff */
[----:B------:R-:W-:Y:S02]  /*146b0*/  IADD3.X R171, PT, PT, R19, R0, RZ, P3, !PT ;  /* 0x0000000013ab7210 */ /* 0x000fe40001ffe4ff */
[----:B------:R-:W4:Y:S01]  /*146c0*/  LDL.LU.64 R18, [R1+0xaf0] ;  /* 0x000af00001127983 */ /* 0x000f220000300a00 */
[----:B------:R-:W-:-:S05]  /*146d0*/  IADD3 R178, P5, PT, R16, R2, RZ ;  /* 0x0000000210b27210 */ /* 0x000fca0007fbe0ff */
        /* <DEDUP_REMOVED lines=12> */
[----:B------:R-:W-:Y:S01]  /*147a0*/  IMAD.X R191, R21, 0x1, R0, P3 ;  /* 0x0000000115bf7824 */ /* 0x000fe200018e0600 */
[----:B--2---:R-:W-:-:S05]  /*147b0*/  IADD3 R194, P5, PT, R10, R2, RZ ;  /* 0x000000020ac27210 */ /* 0x004fca0007fbe0ff */
[----:B------:R-:W-:Y:S02]  /*147c0*/  IMAD.X R195, R11, 0x1, R0, P5 ;  /* 0x000000010bc37824 */ /* 0x000fe400028e0600 */
[----:B------:R-:W2:Y:S04]  /*147d0*/  LDL.LU.64 R10, [R1+0xac8] ;  /* 0x000ac800010a7983 */ /* 0x000ea80000300a00 */
[----:B------:R-:W2:Y:S04]  /*147e0*/  LDL.LU.64 R20, [R1+0xac0] ;  /* 0x000ac00001147983 */ /* 0x000ea80000300a00 */
[----:B------:R-:W2:Y:S01]  /*147f0*/  LDL.LU.64 R34, [R1+0xab8] ;  /* 0x000ab80001227983 */ /* 0x000ea20000300a00 */
[----:B---3--:R-:W-:-:S05]  /*14800*/  IADD3 R206, P4, PT, R6, R2, RZ ;  /* 0x0000000206ce7210 */ /* 0x008fca0007f9e0ff */
[----:B------:R-:W-:Y:S01]  /*14810*/  IMAD.X R207, R7, 0x1, R0, P4 ;  /* 0x0000000107cf7824 */ /* 0x000fe200020e0600 */
[----:B----4-:R-:W-:-:S04]  /*14820*/  IADD3 R210, P3, PT, R4, R2, RZ ;  /* 0x0000000204d27210 */ /* 0x010fc80007f7e0ff */
[----:B------:R-:W-:Y:S02]  /*14830*/  IADD3.X R211, PT, PT, R5, R0, RZ, P3, !PT ;  /* 0x0000000005d37210 */ /* 0x000fe40001ffe4ff */
[-C--:B------:R-:W-:Y:S02]  /*14840*/  IADD3 R214, P4, PT, R8, R2.reuse, RZ ;  /* 0x0000000208d67210 */ /* 0x080fe40007f9e0ff */
[----:B------:R-:W-:-:S03]  /*14850*/  IADD3 R6, P5, PT, R24, R2, RZ ;  /* 0x0000000218067210 */ /* 0x000fc60007fbe0ff */
[--C-:B------:R-:W-:Y:S02]  /*14860*/  IMAD.X R215, R9, 0x1, R0.reuse, P4 ;  /* 0x0000000109d77824 */ /* 0x100fe400020e0600 */
[----:B------:R-:W3:Y:S01]  /*14870*/  LDL.LU.64 R8, [R1+0xab0] ;  /* 0x000ab00001087983 */ /* 0x000ee20000300a00 */
[----:B------:R-:W-:Y:S01]  /*14880*/  IMAD.X R7, R25, 0x1, R0, P5 ;  /* 0x0000000119077824 */ /* 0x000fe200028e0600 */
[----:B------:R-:W-:-:S04]  /*14890*/  IADD3 R4, P3, PT, R22, R2, RZ ;  /* 0x0000000216047210 */ /* 0x000fc80007f7e0ff */
[----:B------:R1:W-:Y:S01]  /*148a0*/  STL.64 [R1+0x178], R6 ;  /* 0x0001780601007387 */ /* 0x0003e20000100a00 */
[----:B------:R-:W-:Y:S01]  /*148b0*/  IMAD.X R5, R23, 0x1, R0, P3 ;  /* 0x0000000117057824 */ /* 0x000fe200018e0600 */
[-C--:B------:R-:W-:Y:S02]  /*148c0*/  IADD3 R24, P3, PT, R26, R2.reuse, RZ ;  /* 0x000000021a187210 */ /* 0x080fe40007f7e0ff */
[----:B------:R-:W4:Y:S01]  /*148d0*/  LDL.LU.64 R22, [R1+0xaa8] ;  /* 0x000aa80001167983 */ /* 0x000f220000300a00 */
[----:B-1----:R-:W-:-:S03]  /*148e0*/  IADD3 R6, P4, PT, R28, R2, RZ ;  /* 0x000000021c067210 */ /* 0x002fc60007f9e0ff */
[----:B------:R1:W-:Y:S01]  /*148f0*/  STL.64 [R1+0x188], R4 ;  /* 0x0001880401007387 */ /* 0x0003e20000100a00 */
[----:B------:R-:W-:-:S03]  /*14900*/  IADD3.X R7, PT, PT, R29, R0, RZ, P4, !PT ;  /* 0x000000001d077210 */ /* 0x000fc600027fe4ff */
[----:B------:R-:W4:Y:S01]  /*14910*/  LDL.LU.64 R32, [R1+0xaa0] ;  /* 0x000aa00001207983 */ /* 0x000f220000300a00 */
[----:B------:R-:W-:-:S03]  /*14920*/  IMAD.X R25, R27, 0x1, R0, P3 ;  /* 0x000000011b197824 */ /* 0x000fc600018e0600 */
[----:B------:R1:W-:Y:S04]  /*14930*/  STL.64 [R1+0x198], R6 ;  /* 0x0001980601007387 */ /* 0x0003e80000100a00 */
        /* <DEDUP_REMOVED lines=9> */
[----:B------:R1:W-:Y:S04]  /*149d0*/  STL.64 [R1+0x1c0], R6 ;  /* 0x0001c00601007387 */ /* 0x0003e80000100a00 */
[----:B------:R-:W4:Y:S01]  /*149e0*/  LDL.LU.64 R16, [R1+0xa80] ;  /* 0x000a800001107983 */ /* 0x000f220000300a00 */
[----:B-1----:R-:W-:-:S03]  /*149f0*/  IADD3 R4, P3, PT, R12, R2, RZ ;  /* 0x000000020c047210 */ /* 0x002fc60007f7e0ff */
[----:B------:R-:W4:Y:S01]  /*14a00*/  LDL.LU.64 R36, [R1+0xa78] ;  /* 0x000a780001247983 */ /* 0x000f220000300a00 */
[----:B------:R-:W-:-:S03]  /*14a10*/  IADD3.X R5, PT, PT, R13, R0, RZ, P3, !PT ;  /* 0x000000000d057210 */ /* 0x000fc60001ffe4ff */
[----:B------:R-:W4:Y:S01]  /*14a20*/  LDL.LU.64 R12, [R1+0xa70] ;  /* 0x000a7000010c7983 */ /* 0x000f220000300a00 */
[-C--:B------:R-:W-:Y:S02]  /*14a30*/  IADD3 R6, P5, PT, R14, R2.reuse, RZ ;  /* 0x000000020e067210 */ /* 0x080fe40007fbe0ff */
[----:B------:R-:W-:Y:S01]  /*14a40*/  IADD3 R28, P4, PT, R30, R2, RZ ;  /* 0x000000021e1c7210 */ /* 0x000fe20007f9e0ff */
[----:B------:R2:W-:Y:S02]  /*14a50*/  STL.64 [R1+0x1d0], R4 ;  /* 0x0001d00401007387 */ /* 0x0005e40000100a00 */
[--C-:B------:R-:W-:Y:S02]  /*14a60*/  IMAD.X R7, R15, 0x1, R0.reuse, P5 ;  /* 0x000000010f077824 */ /* 0x100fe400028e0600 */
[----:B------:R-:W-:-:S03]  /*14a70*/  IMAD.X R29, R31, 0x1, R0, P4 ;  /* 0x000000011f1d7824 */ /* 0x000fc600020e0600 */
[----:B------:R1:W-:Y:S04]  /*14a80*/  STL.64 [R1+0x1f0], R6 ;  /* 0x0001f00601007387 */ /* 0x0003e80000100a00 */
[----:B------:R1:W-:Y:S01]  /*14a90*/  STL.64 [R1+0x1e0], R28 ;  /* 0x0001e01c01007387 */ /* 0x0003e20000100a00 */
[-C--:B--2---:R-:W-:Y:S02]  /*14aa0*/  IADD3 R4, P3, PT, R10, R2.reuse, RZ ;  /* 0x000000020a047210 */ /* 0x084fe40007f7e0ff */
[----:B-1----:R-:W-:-:S03]  /*14ab0*/  IADD3 R6, P4, PT, R20, R2, RZ ;  /* 0x0000000214067210 */ /* 0x002fc60007f9e0ff */
[----:B------:R-:W-:Y:S02]  /*14ac0*/  IMAD.X R5, R11, 0x1, R0, P3 ;  /* 0x000000010b057824 */ /* 0x000fe400018e0600 */
[----:B------:R-:W2:Y:S01]  /*14ad0*/  LDL.LU.64 R10, [R1+0xa68] ;  /* 0x000a6800010a7983 */ /* 0x000ea20000300a00 */
[----:B------:R-:W-:-:S03]  /*14ae0*/  IADD3.X R7, PT, PT, R21, R0, RZ, P4, !PT ;  /* 0x0000000015077210 */ /* 0x000fc600027fe4ff */
[----:B------:R-:W2:Y:S04]  /*14af0*/  LDL.LU.64 R14, [R1+0xa60] ;  /* 0x000a6000010e7983 */ /* 0x000ea80000300a00 */
[----:B------:R3:W-:Y:S01]  /*14b00*/  STL.64 [R1+0x200], R4 ;  /* 0x0002000401007387 */ /* 0x0007e20000100a00 */
[----:B------:R-:W-:-:S03]  /*14b10*/  IADD3 R28, P3, PT, R34, R2, RZ ;  /* 0x00000002221c7210 */ /* 0x000fc60007f7e0ff */
[----:B------:R-:W2:Y:S04]  /*14b20*/  LDL.LU.64 R30, [R1+0xa58] ;  /* 0x000a5800011e7983 */ /* 0x000ea80000300a00 */
[----:B------:R-:W2:Y:S04]  /*14b30*/  LDL.LU.64 R20, [R1+0xa50] ;  /* 0x000a500001147983 */ /* 0x000ea80000300a00 */
[----:B------:R4:W-:Y:S01]  /*14b40*/  STL.64 [R1+0x210], R6 ;  /* 0x0002100601007387 */ /* 0x0009e20000100a00 */
[----:B------:R-:W-:Y:S01]  /*14b50*/  IMAD.X R29, R35, 0x1, R0, P3 ;  /* 0x00000001231d7824 */ /* 0x000fe200018e0600 */
[----:B---3--:R-:W-:-:S05]  /*14b60*/  IADD3 R4, P5, PT, R8, R2, RZ ;  /* 0x0000000208047210 */ /* 0x008fca0007fbe0ff */
[----:B------:R-:W-:Y:S02]  /*14b70*/  IMAD.X R5, R9, 0x1, R0, P5 ;  /* 0x0000000109057824 */ /* 0x000fe400028e0600 */
[----:B------:R-:W3:Y:S01]  /*14b80*/  LDL.LU.64 R8, [R1+0xa48] ;  /* 0x000a480001087983 */ /* 0x000ee20000300a00 */
[----:B----4-:R-:W-:-:S03]  /*14b90*/  IADD3 R6, P4, PT, R22, R2, RZ ;  /* 0x0000000216067210 */ /* 0x010fc60007f9e0ff */
[----:B------:R1:W-:Y:S02]  /*14ba0*/  STL.64 [R1+0x230], R4 ;  /* 0x0002300401007387 */ /* 0x0003e40000100a00 */
[----:B------:R-:W-:Y:S02]  /*14bb0*/  IMAD.X R7, R23, 0x1, R0, P4 ;  /* 0x0000000117077824 */ /* 0x000fe400020e0600 */
[----:B------:R4:W-:Y:S01]  /*14bc0*/  STL.64 [R1+0x220], R28 ;  /* 0x0002201c01007387 */ /* 0x0009e20000100a00 */
[----:B-1----:R-:W-:-:S04]  /*14bd0*/  IADD3 R4, P3, PT, R32, R2, RZ ;  /* 0x0000000220047210 */ /* 0x002fc80007f7e0ff */
[----:B------:R-:W-:Y:S01]  /*14be0*/  IADD3.X R5, PT, PT, R33, R0, RZ, P3, !PT ;  /* 0x0000000021057210 */ /* 0x000fe20001ffe4ff */
[----:B----4-:R-:W4:Y:S01]  /*14bf0*/  LDL.LU.64 R28, [R1+0xa40] ;  /* 0x000a4000011c7983 */ /* 0x010f220000300a00 */
[----:B------:R-:W-:-:S03]  /*14c00*/  IADD3 R22, P4, PT, R26, R2, RZ ;  /* 0x000000021a167210 */ /* 0x000fc60007f9e0ff */
[----:B------:R1:W-:Y:S02]  /*14c10*/  STL.64 [R1+0x240], R6 ;  /* 0x0002400601007387 */ /* 0x0003e40000100a00 */
[----:B------:R-:W-:Y:S02]  /*14c20*/  IMAD.X R23, R27, 0x1, R0, P4 ;  /* 0x000000011b177824 */ /* 0x000fe400020e0600 */
[----:B------:R-:W-:Y:S04]  /*14c30*/  STL.64 [R1+0x250], R4 ;  /* 0x0002500401007387 */ /* 0x000fe80000100a00 */
[----:B------:R1:W-:Y:S02]  /*14c40*/  STL.64 [R1+0x260], R22 ;  /* 0x0002601601007387 */ /* 0x0003e40000100a00 */
[----:B-1----:R-:W-:-:S02]  /*14c50*/  IADD3 R6, P5, PT, R24, R2, RZ ;  /* 0x0000000218067210 */ /* 0x002fc40007fbe0ff */
[----:B------:R-:W4:Y:S01]  /*14c60*/  LDL.LU.64 R22, [R1+0xa38] ;  /* 0x000a380001167983 */ /* 0x000f220000300a00 */
[-C--:B------:R-:W-:Y:S02]  /*14c70*/  IADD3 R4, P3, PT, R18, R2.reuse, RZ ;  /* 0x0000000212047210 */ /* 0x080fe40007f7e0ff */
[--C-:B------:R-:W-:Y:S01]  /*14c80*/  IMAD.X R7, R25, 0x1, R0.reuse, P5 ;  /* 0x0000000119077824 */ /* 0x100fe200028e0600 */
[----:B------:R-:W4:Y:S02]  /*14c90*/  LDL.LU.64 R26, [R1+0xa30] ;  /* 0x000a3000011a7983 */ /* 0x000f240000300a00 */
[----:B------:R-:W-:Y:S02]  /*14ca0*/  IMAD.X R5, R19, 0x1, R0, P3 ;  /* 0x0000000113057824 */ /* 0x000fe400018e0600 */
[----:B------:R-:W4:Y:S04]  /*14cb0*/  LDL.LU.64 R24, [R1+0xa28] ;  /* 0x000a280001187983 */ /* 0x000f280000300a00 */
[----:B------:R1:W-:Y:S04]  /*14cc0*/  STL.64 [R1+0x270], R6 ;  /* 0x0002700601007387 */ /* 0x0003e80000100a00 */
[----:B------:R1:W-:Y:S02]  /*14cd0*/  STL.64 [R1+0x280], R4 ;  /* 0x0002800401007387 */ /* 0x0003e40000100a00 */
[----:B-1----:R-:W-:-:S04]  /*14ce0*/  IADD3 R6, P4, PT, R16, R2, RZ ;  /* 0x0000000210067210 */ /* 0x002fc80007f9e0ff */
[----:B------:R-:W-:Y:S02]  /*14cf0*/  IADD3.X R7, PT, PT, R17, R0, RZ, P4, !PT ;  /* 0x0000000011077210 */ /* 0x000fe400027fe4ff */
[----:B------:R-:W4:Y:S01]  /*14d00*/  LDL.LU.64 R16, [R1+0xa20] ;  /* 0x000a200001107983 */ /* 0x000f220000300a00 */
[-C--:B------:R-:W-:Y:S02]  /*14d10*/  IADD3 R4, P5, PT, R12, R2.reuse, RZ ;  /* 0x000000020c047210 */ /* 0x080fe40007fbe0ff */
[----:B------:R-:W-:Y:S01]  /*14d20*/  IADD3 R32, P3, PT, R36, R2, RZ ;  /* 0x0000000224207210 */ /* 0x000fe20007f7e0ff */
[----:B------:R-:W4:Y:S02]  /*14d30*/  LDL.LU.64 R34, [R1+0xa18] ;  /* 0x000a180001227983 */ /* 0x000f240000300a00 */
[--C-:B------:R-:W-:Y:S02]  /*14d40*/  IMAD.X R5, R13, 0x1, R0.reuse, P5 ;  /* 0x000000010d057824 */ /* 0x100fe400028e0600 */
[----:B------:R-:W4:Y:S01]  /*14d50*/  LDL.LU.64 R18, [R1+0xa10] ;  /* 0x000a100001127983 */ /* 0x000f220000300a00 */
[----:B------:R-:W-:-:S03]  /*14d60*/  IMAD.X R33, R37, 0x1, R0, P3 ;  /* 0x0000000125217824 */ /* 0x000fc600018e0600 */
[----:B------:R2:W-:Y:S04]  /*14d70*/  STL.64 [R1+0x290], R6 ;  /* 0x0002900601007387 */ /* 0x0005e80000100a00 */
[----:B------:R1:W-:Y:S04]  /*14d80*/  STL.64 [R1+0x2a0], R4 ;  /* 0x0002a00401007387 */ /* 0x0003e80000100a00 */
[----:B------:R-:W-:Y:S04]  /*14d90*/  STL.64 [R1+0x298], R32 ;  /* 0x0002982001007387 */ /* 0x000fe80000100a00 */
[----:B------:R-:W4:Y:S01]  /*14da0*/  LDL.LU.64 R12, [R1+0xa08] ;  /* 0x000a0800010c7983 */ /* 0x000f220000300a00 */
[----:B--2---:R-:W-:-:S02]  /*14db0*/  IADD3 R6, P4, PT, R10, R2, RZ ;  /* 0x000000020a067210 */ /* 0x004fc40007f9e0ff */
[----:B-1----:R-:W-:-:S03]  /*14dc0*/  IADD3 R4, P3, PT, R14, R2, RZ ;  /* 0x000000020e047210 */ /* 0x002fc60007f7e0ff */
[--C-:B------:R-:W-:Y:S01]  /*14dd0*/  IMAD.X R7, R11, 0x1, R0.reuse, P4 ;  /* 0x000000010b077824 */ /* 0x100fe200020e0600 */
[----:B------:R-:W-:Y:S02]  /*14de0*/  IADD3.X R5, PT, PT, R15, R0, RZ, P3, !PT ;  /* 0x000000000f057210 */ /* 0x000fe40001ffe4ff */
[-C--:B------:R-:W-:Y:S02]  /*14df0*/  IADD3 R10, P4, PT, R30, R2.reuse, RZ ;  /* 0x000000021e0a7210 */ /* 0x080fe40007f9e0ff */
[----:B------:R1:W-:Y:S03]  /*14e00*/  STL.64 [R1+0x2a8], R6 ;  /* 0x0002a80601007387 */ /* 0x0003e60000100a00 */
[----:B------:R-:W-:Y:S01]  /*14e10*/  IMAD.X R11, R31, 0x1, R0, P4 ;  /* 0x000000011f0b7824 */ /* 0x000fe200020e0600 */
[----:B------:R-:W2:Y:S04]  /*14e20*/  LDL.LU.64 R14, [R1+0xa00] ;  /* 0x000a0000010e7983 */ /* 0x000ea80000300a00 */
[----:B------:R-:W-:Y:S01]  /*14e30*/  STL.64 [R1+0x2b0], R4 ;  /* 0x0002b00401007387 */ /* 0x000fe20000100a00 */
[----:B-1----:R-:W-:-:S03]  /*14e40*/  IADD3 R6, P5, PT, R20, R2, RZ ;  /* 0x0000000214067210 */ /* 0x002fc60007fbe0ff */
[----:B------:R-:W2:Y:S04]  /*14e50*/  LDL.LU.64 R36, [R1+0x9f8] ;  /* 0x0009f80001247983 */ /* 0x000ea80000300a00 */
[----:B------:R1:W-:Y:S01]  /*14e60*/  STL.64 [R1+0x2e0], R10 ;  /* 0x0002e00a01007387 */ /* 0x0003e20000100a00 */
[----:B------:R-:W-:-:S03]  /*14e70*/  IMAD.X R7, R21, 0x1, R0, P5 ;  /* 0x0000000115077824 */ /* 0x000fc600028e0600 */
[----:B-1----:R-:W2:Y:S04]  /*14e80*/  LDL.LU.64 R10, [R1+0x9f0] ;  /* 0x0009f000010a7983 */ /* 0x002ea80000300a00 */
[----:B------:R4:W-:Y:S01]  /*14e90*/  STL.64 [R1+0x2f0], R6 ;  /* 0x0002f00601007387 */ /* 0x0009e20000100a00 */
[----:B---3--:R-:W-:-:S05]  /*14ea0*/  IADD3 R4, P3, PT, R8, R2, RZ ;  /* 0x0000000208047210 */ /* 0x008fca0007f7e0ff */
[----:B------:R-:W-:Y:S02]  /*14eb0*/  IMAD.X R5, R9, 0x1, R0, P3 ;  /* 0x0000000109057824 */ /* 0x000fe400018e0600 */
[----:B------:R-:W3:Y:S04]  /*14ec0*/  LDL.LU.64 R8, [R1+0x9e8] ;  /* 0x0009e80001087983 */ /* 0x000ee80000300a00 */
[----:B------:R-:W3:Y:S01]  /*14ed0*/  LDL.LU.64 R32, [R1+0x9e0] ;  /* 0x0009e00001207983 */ /* 0x000ee20000300a00 */
[----:B----4-:R-:W-:-:S04]  /*14ee0*/  IADD3 R6, P4, PT, R28, R2, RZ ;  /* 0x000000021c067210 */ /* 0x010fc80007f9e0ff */
[----:B------:R-:W-:Y:S01]  /*14ef0*/  IADD3.X R7, PT, PT, R29, R0, RZ, P4, !PT ;  /* 0x000000001d077210 */ /* 0x000fe200027fe4ff */
[----:B------:R1:W-:Y:S04]  /*14f00*/  STL.64 [R1+0x300], R4 ;  /* 0x0003000401007387 */ /* 0x0003e80000100a00 */
[----:B------:R4:W-:Y:S01]  /*14f10*/  STL.64 [R1+0x310], R6 ;  /* 0x0003100601007387 */ /* 0x0009e20000100a00 */
[----:B------:R-:W-:-:S05]  /*14f20*/  IADD3 R20, P3, PT, R22, R2, RZ ;  /* 0x0000000216147210 */ /* 0x000fca0007f7e0ff */
[--C-:B------:R-:W-:Y:S02]  /*14f30*/  IMAD.X R21, R23, 0x1, R0.reuse, P3 ;  /* 0x0000000117157824 */ /* 0x100fe400018e0600 */
[----:B------:R-:W3:Y:S01]  /*14f40*/  LDL.LU.64 R22, [R1+0x9d8] ;  /* 0x0009d80001167983 */ /* 0x000ee20000300a00 */
[-C--:B-1----:R-:W-:Y:S02]  /*14f50*/  IADD3 R4, P5, PT, R26, R2.reuse, RZ ;  /* 0x000000021a047210 */ /* 0x082fe40007fbe0ff */
[-C--:B----4-:R-:W-:Y:S01]  /*14f60*/  IADD3 R6, P4, PT, R24, R2.reuse, RZ ;  /* 0x0000000218067210 */ /* 0x090fe20007f9e0ff */
[----:B------:R1:W-:Y:S02]  /*14f70*/  STL.64 [R1+0x320], R20 ;  /* 0x0003201401007387 */ /* 0x0003e40000100a00 */
[--C-:B------:R-:W-:Y:S02]  /*14f80*/  IMAD.X R5, R27, 0x1, R0.reuse, P5 ;  /* 0x000000011b057824 */ /* 0x100fe400028e0600 */
[----:B------:R-:W-:Y:S01]  /*14f90*/  IMAD.X R7, R25, 0x1, R0, P4 ;  /* 0x0000000119077824 */ /* 0x000fe200020e0600 */
[----:B-1----:R-:W4:Y:S04]  /*14fa0*/  LDL.LU.64 R20, [R1+0x9d0] ;  /* 0x0009d00001147983 */ /* 0x002f280000300a00 */
[----:B------:R-:W4:Y:S04]  /*14fb0*/  LDL.LU.64 R26, [R1+0x9c8] ;  /* 0x0009c800011a7983 */ /* 0x000f280000300a00 */
[----:B------:R1:W-:Y:S04]  /*14fc0*/  STL.64 [R1+0x328], R4 ;  /* 0x0003280401007387 */ /* 0x0003e80000100a00 */
[----:B------:R1:W-:Y:S02]  /*14fd0*/  STL.64 [R1+0x338], R6 ;  /* 0x0003380601007387 */ /* 0x0003e40000100a00 */
[----:B-1----:R-:W-:-:S04]  /*14fe0*/  IADD3 R4, P3, PT, R16, R2, RZ ;  /* 0x0000000210047210 */ /* 0x002fc80007f7e0ff */
[----:B------:R-:W-:Y:S02]  /*14ff0*/  IADD3.X R5, PT, PT, R17, R0, RZ, P3, !PT ;  /* 0x0000000011057210 */ /* 0x000fe40001ffe4ff */
[----:B------:R-:W4:Y:S04]  /*15000*/  LDL.LU.64 R16, [R1+0x9c0] ;  /* 0x0009c00001107983 */ /* 0x000f280000300a00 */
[----:B------:R-:W4:Y:S01]  /*15010*/  LDL.LU.64 R30, [R1+0x9b8] ;  /* 0x0009b800011e7983 */ /* 0x000f220000300a00 */
[-C--:B------:R-:W-:Y:S02]  /*15020*/  IADD3 R6, P5, PT, R18, R2.reuse, RZ ;  /* 0x0000000212067210 */ /* 0x080fe40007fbe0ff */
[----:B------:R-:W-:Y:S01]  /*15030*/  IADD3 R28, P4, PT, R34, R2, RZ ;  /* 0x00000002221c7210 */ /* 0x000fe20007f9e0ff */
[----:B------:R-:W4:Y:S02]  /*15040*/  LDL.LU.64 R24, [R1+0x9b0] ;  /* 0x0009b00001187983 */ /* 0x000f240000300a00 */
[----:B------:R-:W-:-:S02]  /*15050*/  IMAD.X R7, R19, 0x1, R0, P5 ;  /* 0x0000000113077824 */ /* 0x000fc400028e0600 */
[----:B------:R1:W-:Y:S01]  /*15060*/  STL.64 [R1+0x340], R4 ;  /* 0x0003400401007387 */ /* 0x0003e20000100a00 */
[----:B------:R-:W-:-:S03]  /*15070*/  IMAD.X R29, R35, 0x1, R0, P4 ;  /* 0x00000001231d7824 */ /* 0x000fc600020e0600 */
[----:B------:R-:W4:Y:S04]  /*15080*/  LDL.LU.64 R18, [R1+0x9a8] ;  /* 0x0009a80001127983 */ /* 0x000f280000300a00 */
[----:B------:R2:W-:Y:S01]  /*15090*/  STL.64 [R1+0x360], R6 ;  /* 0x0003600601007387 */ /* 0x0005e20000100a00 */
[----:B-1----:R-:W-:-:S03]  /*150a0*/  IADD3 R4, P3, PT, R12, R2, RZ ;  /* 0x000000020c047210 */ /* 0x002fc60007f7e0ff */
[----:B------:R1:W-:Y:S02]  /*150b0*/  STL.64 [R1+0x350], R28 ;  /* 0x0003501c01007387 */ /* 0x0003e40000100a00 */
[----:B------:R-:W-:Y:S02]  /*150c0*/  IMAD.X R5, R13, 0x1, R0, P3 ;  /* 0x000000010d057824 */ /* 0x000fe400018e0600 */
[----:B------:R-:W4:Y:S04]  /*150d0*/  LDL.LU.64 R12, [R1+0x9a0] ;  /* 0x0009a000010c7983 */ /* 0x000f280000300a00 */
[----:B------:R1:W-:Y:S04]  /*150e0*/  STL.64 [R1+0x370], R4 ;  /* 0x0003700401007387 */ /* 0x0003e80000100a00 */
[----:B------:R-:W4:Y:S01]  /*150f0*/  LDL.LU.64 R34, [R1+0x998] ;  /* 0x0009980001227983 */ /* 0x000f220000300a00 */
[----:B--2---:R-:W-:-:S04]  /*15100*/  IADD3 R6, P4, PT, R14, R2, RZ ;  /* 0x000000020e067210 */ /* 0x004fc80007f9e0ff */
[----:B------:R-:W-:Y:S02]  /*15110*/  IADD3.X R7, PT, PT, R15, R0, RZ, P4, !PT ;  /* 0x000000000f077210 */ /* 0x000fe400027fe4ff */
[----:B------:R-:W2:Y:S01]  /*15120*/  LDL.LU.64 R14, [R1+0x990] ;  /* 0x00099000010e7983 */ /* 0x000ea20000300a00 */
[----:B-1----:R-:W-:-:S03]  /*15130*/  IADD3 R28, P3, PT, R36, R2, RZ ;  /* 0x00000002241c7210 */ /* 0x002fc60007f7e0ff */
[----:B------:R-:W-:Y:S02]  /*15140*/  STL.64 [R1+0x3a0], R6 ;  /* 0x0003a00601007387 */ /* 0x000fe40000100a00 */
[----:B------:R-:W-:Y:S01]  /*15150*/  IMAD.X R29, R37, 0x1, R0, P3 ;  /* 0x00000001251d7824 */ /* 0x000fe200018e0600 */
[----:B------:R-:W-:-:S05]  /*15160*/  IADD3 R4, P5, PT, R10, R2, RZ ;  /* 0x000000020a047210 */ /* 0x000fca0007fbe0ff */
[----:B------:R-:W-:-:S05]  /*15170*/  IMAD.X R5, R11, 0x1, R0, P5 ;  /* 0x000000010b057824 */ /* 0x000fca00028e0600 */
[----:B------:R-:W-:Y:S04]  /*15180*/  STL.64 [R1+0x3b0], R4 ;  /* 0x0003b00401007387 */ /* 0x000fe80000100a00 */
[----:B------:R1:W-:Y:S04]  /*15190*/  STL.64 [R1+0x3a8], R28 ;  /* 0x0003a81c01007387 */ /* 0x0003e80000100a00 */
[----:B------:R-:W2:Y:S04]  /*151a0*/  LDL.LU.64 R10, [R1+0x988] ;  /* 0x00098800010a7983 */ /* 0x000ea80000300a00 */
[----:B-1----:R-:W2:Y:S01]  /*151b0*/  LDL.LU.64 R28, [R1+0x980] ;  /* 0x00098000011c7983 */ /* 0x002ea20000300a00 */
[----:B---3--:R-:W-:-:S02]  /*151c0*/  IADD3 R6, P4, PT, R8, R2, RZ ;  /* 0x0000000208067210 */ /* 0x008fc40007f9e0ff */
[----:B------:R-:W-:-:S03]  /*151d0*/  IADD3 R4, P3, PT, R32, R2, RZ ;  /* 0x0000000220047210 */ /* 0x000fc60007f7e0ff */
[----:B------:R-:W-:Y:S01]  /*151e0*/  IMAD.X R7, R9, 0x1, R0, P4 ;  /* 0x0000000109077824 */ /* 0x000fe200020e0600 */
[----:B------:R-:W-:-:S04]  /*151f0*/  IADD3.X R5, PT, PT, R33, R0, RZ, P3, !PT ;  /* 0x0000000021057210 */ /* 0x000fc80001ffe4ff */
[----:B------:R4:W-:Y:S04]  /*15200*/  STL.64 [R1+0x3b8], R6 ;  /* 0x0003b80601007387 */ /* 0x0009e80000100a00 */
[----:B------:R1:W-:Y:S01]  /*15210*/  STL.64 [R1+0x3c0], R4 ;  /* 0x0003c00401007387 */ /* 0x0003e20000100a00 */
[----:B------:R-:W-:-:S05]  /*15220*/  IADD3 R8, P4, PT, R22, R2, RZ ;  /* 0x0000000216087210 */ /* 0x000fca0007f9e0ff */
[----:B------:R-:W-:Y:S02]  /*15230*/  IMAD.X R9, R23, 0x1, R0, P4 ;  /* 0x0000000117097824 */ /* 0x000fe400020e0600 */
[----:B------:R-:W3:Y:S01]  /*15240*/  LDL.LU.64 R22, [R1+0x978] ;  /* 0x0009780001167983 */ /* 0x000ee20000300a00 */
[----:B----4-:R-:W-:-:S03]  /*15250*/  IADD3 R6, P5, PT, R20, R2, RZ ;  /* 0x0000000214067210 */ /* 0x010fc60007fbe0ff */
[----:B------:R4:W-:Y:S01]  /*15260*/  STL.64 [R1+0x3c8], R8 ;  /* 0x0003c80801007387 */ /* 0x0009e20000100a00 */
[----:B-1----:R-:W-:Y:S01]  /*15270*/  IADD3 R4, P3, PT, R26, R2, RZ ;  /* 0x000000021a047210 */ /* 0x002fe20007f7e0ff */
[----:B------:R-:W-:-:S04]  /*15280*/  IMAD.X R7, R21, 0x1, R0, P5 ;  /* 0x0000000115077824 */ /* 0x000fc800028e0600 */
[----:B------:R-:W-:Y:S01]  /*15290*/  IMAD.X R5, R27, 0x1, R0, P3 ;  /* 0x000000011b057824 */ /* 0x000fe200018e0600 */
[----:B----4-:R-:W4:Y:S04]  /*152a0*/  LDL.LU.64 R8, [R1+0x970] ;  /* 0x0009700001087983 */ /* 0x010f280000300a00 */
[----:B------:R-:W4:Y:S04]  /*152b0*/  LDL.LU.64 R20, [R1+0x968] ;  /* 0x0009680001147983 */ /* 0x000f280000300a00 */
[----:B------:R1:W-:Y:S04]  /*152c0*/  STL.64 [R1+0x3d0], R6 ;  /* 0x0003d00601007387 */ /* 0x0003e80000100a00 */
[----:B------:R1:W-:Y:S01]  /*152d0*/  STL.64 [R1+0x3d8], R4 ;  /* 0x0003d80401007387 */ /* 0x0003e20000100a00 */
[----:B------:R-:W-:-:S02]  /*152e0*/  IADD3 R26, P3, PT, R30, R2, RZ ;  /* 0x000000021e1a7210 */ /* 0x000fc40007f7e0ff */
[----:B-1----:R-:W-:-:S03]  /*152f0*/  IADD3 R6, P4, PT, R16, R2, RZ ;  /* 0x0000000210067210 */ /* 0x002fc60007f9e0ff */
[--C-:B------:R-:W-:Y:S01]  /*15300*/  IMAD.X R27, R31, 0x1, R0.reuse, P3 ;  /* 0x000000011f1b7824 */ /* 0x100fe200018e0600 */
[----:B------:R-:W-:Y:S02]  /*15310*/  IADD3.X R7, PT, PT, R17, R0, RZ, P4, !PT ;  /* 0x0000000011077210 */ /* 0x000fe400027fe4ff */
[----:B------:R-:W-:Y:S01]  /*15320*/  IADD3 R4, P5, PT, R24, R2, RZ ;  /* 0x0000000218047210 */ /* 0x000fe20007fbe0ff */
[----:B------:R-:W4:Y:S04]  /*15330*/  LDL.LU.64 R16, [R1+0x960] ;  /* 0x0009600001107983 */ /* 0x000f280000300a00 */
[----:B------:R1:W-:Y:S01]  /*15340*/  STL.64 [R1+0x3e0], R6 ;  /* 0x0003e00601007387 */ /* 0x0003e20000100a00 */
[----:B------:R-:W-:-:S03]  /*15350*/  IMAD.X R5, R25, 0x1, R0, P5 ;  /* 0x0000000119057824 */ /* 0x000fc600028e0600 */
[----:B------:R-:W4:Y:S04]  /*15360*/  LDL.LU.64 R30, [R1+0x958] ;  /* 0x00095800011e7983 */ /* 0x000f280000300a00 */
[----:B------:R1:W-:Y:S02]  /*15370*/  STL.64 [R1+0x3e8], R26 ;  /* 0x0003e81a01007387 */ /* 0x0003e40000100a00 */
[-C--:B-1----:R-:W-:Y:S02]  /*15380*/  IADD3 R6, P4, PT, R18, R2.reuse, RZ ;  /* 0x0000000212067210 */ /* 0x082fe40007f9e0ff */
[----:B------:R-:W4:Y:S03]  /*15390*/  LDL.LU.64 R26, [R1+0x950] ;  /* 0x00095000011a7983 */ /* 0x000f260000300a00 */
[----:B------:R-:W-:Y:S01]  /*153a0*/  IMAD.X R7, R19, 0x1, R0, P4 ;  /* 0x0000000113077824 */ /* 0x000fe200020e0600 */
[----:B------:R1:W-:Y:S04]  /*153b0*/  STL.64 [R1+0x3f8], R4 ;  /* 0x0003f80401007387 */ /* 0x0003e80000100a00 */
[----:B------:R-:W4:Y:S04]  /*153c0*/  LDL.LU.64 R24, [R1+0x948] ;  /* 0x0009480001187983 */ /* 0x000f280000300a00 */
[----:B------:R2:W-:Y:S01]  /*153d0*/  STL.64 [R1+0x408], R6 ;  /* 0x0004080601007387 */ /* 0x0005e20000100a00 */
[----:B-1----:R-:W-:-:S04]  /*153e0*/  IADD3 R4, P3, PT, R12, R2, RZ ;  /* 0x000000020c047210 */ /* 0x002fc80007f7e0ff */
[----:B------:R-:W-:Y:S02]  /*153f0*/  IADD3.X R5, PT, PT, R13, R0, RZ, P3, !PT ;  /* 0x000000000d057210 */ /* 0x000fe40001ffe4ff */
[----:B------:R-:W4:Y:S01]  /*15400*/  LDL.LU.64 R12, [R1+0x940] ;  /* 0x00094000010c7983 */ /* 0x000f220000300a00 */
[----:B------:R-:W-:-:S03]  /*15410*/  IADD3 R32, P4, PT, R34, R2, RZ ;  /* 0x0000000222207210 */ /* 0x000fc60007f9e0ff */
[----:B------:R-:W4:Y:S02]  /*15420*/  LDL.LU.64 R36, [R1+0x938] ;  /* 0x0009380001247983 */ /* 0x000f240000300a00 */
[----:B------:R-:W-:Y:S02]  /*15430*/  IMAD.X R33, R35, 0x1, R0, P4 ;  /* 0x0000000123217824 */ /* 0x000fe400020e0600 */
[----:B------:R-:W4:Y:S04]  /*15440*/  LDL.LU.64 R18, [R1+0x930] ;  /* 0x0009300001127983 */ /* 0x000f280000300a00 */
[----:B------:R1:W-:Y:S01]  /*15450*/  STL.64 [R1+0x418], R4 ;  /* 0x0004180401007387 */ /* 0x0003e20000100a00 */
[----:B--2---:R-:W-:-:S05]  /*15460*/  IADD3 R6, P5, PT, R14, R2, RZ ;  /* 0x000000020e067210 */ /* 0x004fca0007fbe0ff */
[----:B------:R-:W-:-:S05]  /*15470*/  IMAD.X R7, R15, 0x1, R0, P5 ;  /* 0x000000010f077824 */ /* 0x000fca00028e0600 */
[----:B------:R2:W-:Y:S04]  /*15480*/  STL.64 [R1+0x430], R6 ;  /* 0x0004300601007387 */ /* 0x0005e80000100a00 */
[----:B------:R1:W-:Y:S04]  /*15490*/  STL.64 [R1+0x428], R32 ;  /* 0x0004282001007387 */ /* 0x0003e80000100a00 */
[----:B------:R-:W4:Y:S04]  /*154a0*/  LDL.LU.64 R14, [R1+0x928] ;  /* 0x00092800010e7983 */ /* 0x000f280000300a00 */
[----:B------:R-:W4:Y:S01]  /*154b0*/  LDL.LU.64 R34, [R1+0x920] ;  /* 0x0009200001227983 */ /* 0x000f220000300a00 */
[----:B-1----:R-:W-:-:S05]  /*154c0*/  IADD3 R4, P3, PT, R10, R2, RZ ;  /* 0x000000020a047210 */ /* 0x002fca0007f7e0ff */
[----:B------:R-:W-:Y:S01]  /*154d0*/  IMAD.X R5, R11, 0x1, R0, P3 ;  /* 0x000000010b057824 */ /* 0x000fe200018e0600 */
[----:B--2---:R-:W-:-:S04]  /*154e0*/  IADD3 R6, P4, PT, R28, R2, RZ ;  /* 0x000000021c067210 */ /* 0x004fc80007f9e0ff */
[----:B------:R-:W-:Y:S01]  /*154f0*/  IADD3.X R7, PT, PT, R29, R0, RZ, P4, !PT ;  /* 0x000000001d077210 */ /* 0x000fe200027fe4ff */
[----:B------:R4:W-:Y:S04]  /*15500*/  STL.64 [R1+0x440], R4 ;  /* 0x0004400401007387 */ /* 0x0009e80000100a00 */
[----:B------:R-:W-:Y:S04]  /*15510*/  STL.64 [R1+0x448], R6 ;  /* 0x0004480601007387 */ /* 0x000fe80000100a00 */
[----:B------:R-:W2:Y:S01]  /*15520*/  LDL.LU.64 R32, [R1+0x918] ;  /* 0x0009180001207983 */ /* 0x000ea20000300a00 */
[----:B---3--:R-:W-:-:S05]  /*15530*/  IADD3 R10, P3, PT, R22, R2, RZ ;  /* 0x00000002160a7210 */ /* 0x008fca0007f7e0ff */
[----:B------:R-:W-:-:S05]  /*15540*/  IMAD.X R11, R23, 0x1, R0, P3 ;  /* 0x00000001170b7824 */ /* 0x000fca00018e0600 */
[----:B------:R1:W-:Y:S01]  /*15550*/  STL.64 [R1+0x458], R10 ;  /* 0x0004580a01007387 */ /* 0x0003e20000100a00 */
[----:B----4-:R-:W-:-:S03]  /*15560*/  IADD3 R4, P5, PT, R8, R2, RZ ;  /* 0x0000000208047210 */ /* 0x010fc60007fbe0ff */
[----:B-1----:R-:W3:Y:S01]  /*15570*/  LDL.LU.64 R10, [R1+0x910] ;  /* 0x00091000010a7983 */ /* 0x002ee20000300a00 */
[-C--:B------:R-:W-:Y:S01]  /*15580*/  IADD3 R6, P4, PT, R20, R2.reuse, RZ ;  /* 0x0000000214067210 */ /* 0x080fe20007f9e0ff */
[--C-:B------:R-:W-:Y:S02]  /*15590*/  IMAD.X R5, R9, 0x1, R0.reuse, P5 ;  /* 0x0000000109057824 */ /* 0x100fe400028e0600 */
[----:B------:R-:W4:Y:S02]  /*155a0*/  LDL.LU.64 R8, [R1+0x908] ;  /* 0x0009080001087983 */ /* 0x000f240000300a00 */
[----:B------:R-:W-:Y:S02]  /*155b0*/  IMAD.X R7, R21, 0x1, R0, P4 ;  /* 0x0000000115077824 */ /* 0x000fe400020e0600 */
        /* <DEDUP_REMOVED lines=9> */
[----:B------:R-:W-:Y:S01]  /*15650*/  IMAD.X R29, R31, 0x1, R0, P4 ;  /* 0x000000011f1d7824 */ /* 0x000fe200020e0600 */
[----:B------:R-:W-:-:S04]  /*15660*/  IADD3 R6, P5, PT, R26, R2, RZ ;  /* 0x000000021a067210 */ /* 0x000fc80007fbe0ff */
[----:B------:R1:W-:Y:S01]  /*15670*/  STL.64 [R1+0x488], R28 ;  /* 0x0004881c01007387 */ /* 0x0003e20000100a00 */
[--C-:B------:R-:W-:Y:S01]  /*15680*/  IMAD.X R7, R27, 0x1, R0.reuse, P5 ;  /* 0x000000011b077824 */ /* 0x100fe200028e0600 */
[-C--:B-1----:R-:W-:Y:S02]  /*15690*/  IADD3 R4, P3, PT, R24, R2.reuse, RZ ;  /* 0x0000000218047210 */ /* 0x082fe40007f7e0ff */
[----:B------:R-:W4:Y:S03]  /*156a0*/  LDL.LU.64 R28, [R1+0x8e8] ;  /* 0x0008e800011c7983 */ /* 0x000f260000300a00 */
[----:B------:R-:W-:Y:S01]  /*156b0*/  IMAD.X R5, R25, 0x1, R0, P3 ;  /* 0x0000000119057824 */ /* 0x000fe200018e0600 */
[----:B------:R1:W-:Y:S04]  /*156c0*/  STL.64 [R1+0x490], R6 ;  /* 0x0004900601007387 */ /* 0x0003e80000100a00 */
[----:B------:R1:W-:Y:S02]  /*156d0*/  STL.64 [R1+0x4a0], R4 ;  /* 0x0004a00401007387 */ /* 0x0003e40000100a00 */
[----:B-1----:R-:W-:-:S04]  /*156e0*/  IADD3 R6, P4, PT, R12, R2, RZ ;  /* 0x000000020c067210 */ /* 0x002fc80007f9e0ff */
[----:B------:R-:W-:Y:S02]  /*156f0*/  IADD3.X R7, PT, PT, R13, R0, RZ, P4, !PT ;  /* 0x000000000d077210 */ /* 0x000fe400027fe4ff */
[----:B------:R-:W4:Y:S01]  /*15700*/  LDL.LU.64 R12, [R1+0x8e0] ;  /* 0x0008e000010c7983 */ /* 0x000f220000300a00 */
[-C--:B------:R-:W-:Y:S02]  /*15710*/  IADD3 R4, P5, PT, R18, R2.reuse, RZ ;  /* 0x0000000212047210 */ /* 0x080fe40007fbe0ff */
[----:B------:R-:W-:Y:S01]  /*15720*/  IADD3 R24, P3, PT, R36, R2, RZ ;  /* 0x0000000224187210 */ /* 0x000fe20007f7e0ff */
[----:B------:R-:W4:Y:S04]  /*15730*/  LDL.LU.64 R30, [R1+0x8d8] ;  /* 0x0008d800011e7983 */ /* 0x000f280000300a00 */
[----:B------:R-:W4:Y:S01]  /*15740*/  LDL.LU.64 R26, [R1+0x8d0] ;  /* 0x0008d000011a7983 */ /* 0x000f220000300a00 */
[----:B------:R-:W-:-:S03]  /*15750*/  IMAD.X R5, R19, 0x1, R0, P5 ;  /* 0x0000000113057824 */ /* 0x000fc600028e0600 */
[----:B------:R-:W-:Y:S01]  /*15760*/  STL.64 [R1+0x4b0], R6 ;  /* 0x0004b00601007387 */ /* 0x000fe20000100a00 */
[----:B------:R-:W-:-:S03]  /*15770*/  IMAD.X R25, R37, 0x1, R0, P3 ;  /* 0x0000000125197824 */ /* 0x000fc600018e0600 */
[----:B------:R-:W-:Y:S04]  /*15780*/  STL.64 [R1+0x4c8], R4 ;  /* 0x0004c80401007387 */ /* 0x000fe80000100a00 */
[----:B------:R1:W-:Y:S04]  /*15790*/  STL.64 [R1+0x4b8], R24 ;  /* 0x0004b81801007387 */ /* 0x0003e80000100a00 */
[----:B-1----:R-:W4:Y:S01]  /*157a0*/  LDL.LU.64 R24, [R1+0x8c8] ;  /* 0x0008c80001187983 */ /* 0x002f220000300a00 */
[----:B------:R-:W-:-:S05]  /*157b0*/  IADD3 R6, P4, PT, R14, R2, RZ ;  /* 0x000000020e067210 */ /* 0x000fca0007f9e0ff */
[----:B------:R-:W-:Y:S01]  /*157c0*/  IMAD.X R7, R15, 0x1, R0, P4 ;  /* 0x000000010f077824 */ /* 0x000fe200020e0600 */
[----:B------:R-:W-:Y:S01]  /*157d0*/  IADD3 R4, P3, PT, R34, R2, RZ ;  /* 0x0000000222047210 */ /* 0x000fe20007f7e0ff */
[----:B------:R-:W4:Y:S04]  /*157e0*/  LDL.LU.64 R14, [R1+0x8c0] ;  /* 0x0008c000010e7983 */ /* 0x000f280000300a00 */
[----:B------:R-:W-:Y:S01]  /*157f0*/  STL.64 [R1+0x4d0], R6 ;  /* 0x0004d00601007387 */ /* 0x000fe20000100a00 */
[----:B------:R-:W-:-:S05]  /*15800*/  IADD3.X R5, PT, PT, R35, R0, RZ, P3, !PT ;  /* 0x0000000023057210 */ /* 0x000fca0001ffe4ff */
[----:B------:R-:W-:Y:S04]  /*15810*/  STL.64 [R1+0x4e0], R4 ;  /* 0x0004e00401007387 */ /* 0x000fe80000100a00 */
[----:B------:R-:W4:Y:S01]  /*15820*/  LDL.LU.64 R38, [R1+0x8b8] ;  /* 0x0008b80001267983 */ /* 0x000f220000300a00 */
[----:B--2---:R-:W-:-:S05]  /*15830*/  IADD3 R18, P4, PT, R32, R2, RZ ;  /* 0x0000000220127210 */ /* 0x004fca0007f9e0ff */
[----:B------:R-:W-:-:S05]  /*15840*/  IMAD.X R19, R33, 0x1, R0, P4 ;  /* 0x0000000121137824 */ /* 0x000fca00020e0600 */
[----:B------:R1:W-:Y:S04]  /*15850*/  STL.64 [R1+0x4e8], R18 ;  /* 0x0004e81201007387 */ /* 0x0003e80000100a00 */
[----:B-1----:R-:W2:Y:S01]  /*15860*/  LDL.LU.64 R18, [R1+0x8b0] ;  /* 0x0008b00001127983 */ /* 0x002ea20000300a00 */
[----:B---3--:R-:W-:-:S05]  /*15870*/  IADD3 R6, P5, PT, R10, R2, RZ ;  /* 0x000000020a067210 */ /* 0x008fca0007fbe0ff */
[----:B------:R-:W-:Y:S01]  /*15880*/  IMAD.X R7, R11, 0x1, R0, P5 ;  /* 0x000000010b077824 */ /* 0x000fe200028e0600 */
[----:B----4-:R-:W-:-:S04]  /*15890*/  IADD3 R4, P3, PT, R8, R2, RZ ;  /* 0x0000000208047210 */ /* 0x010fc80007f7e0ff */
[----:B------:R1:W-:Y:S01]  /*158a0*/  STL.64 [R1+0x4f8], R6 ;  /* 0x0004f80601007387 */ /* 0x0003e20000100a00 */
[----:B------:R-:W-:-:S03]  /*158b0*/  IMAD.X R5, R9, 0x1, R0, P3 ;  /* 0x0000000109057824 */ /* 0x000fc600018e0600 */
[----:B------:R-:W3:Y:S01]  /*158c0*/  LDL.LU.64 R8, [R1+0x8a8] ;  /* 0x0008a80001087983 */ /* 0x000ee20000300a00 */
[-C--:B-1----:R-:W-:Y:S02]  /*158d0*/  IADD3 R6, P4, PT, R22, R2.reuse, RZ ;  /* 0x0000000216067210 */ /* 0x082fe40007f9e0ff */
[----:B------:R-:W-:Y:S02]  /*158e0*/  IADD3 R10, P3, PT, R20, R2, RZ ;  /* 0x00000002140a7210 */ /* 0x000fe40007f7e0ff */
[----:B------:R-:W-:Y:S01]  /*158f0*/  IADD3.X R7, PT, PT, R23, R0, RZ, P4, !PT ;  /* 0x0000000017077210 */ /* 0x000fe200027fe4ff */
[----:B------:R1:W-:Y:S02]  /*15900*/  STL.64 [R1+0x500], R4 ;  /* 0x0005000401007387 */ /* 0x0003e40000100a00 */
[----:B------:R-:W-:Y:S02]  /*15910*/  IMAD.X R11, R21, 0x1, R0, P3 ;  /* 0x00000001150b7824 */ /* 0x000fe400018e0600 */
[----:B------:R-:W4:Y:S04]  /*15920*/  LDL.LU.64 R22, [R1+0x8a0] ;  /* 0x0008a00001167983 */ /* 0x000f280000300a00 */
[----:B------:R-:W-:Y:S01]  /*15930*/  STL.64 [R1+0x510], R6 ;  /* 0x0005100601007387 */ /* 0x000fe20000100a00 */
[----:B-1----:R-:W-:-:S03]  /*15940*/  IADD3 R4, P5, PT, R16, R2, RZ ;  /* 0x0000000210047210 */ /* 0x002fc60007fbe0ff */
[----:B------:R-:W4:Y:S04]  /*15950*/  LDL.LU.64 R20, [R1+0x898] ;  /* 0x0008980001147983 */ /* 0x000f280000300a00 */
[----:B------:R1:W-:Y:S01]  /*15960*/  STL.64 [R1+0x588], R10 ;  /* 0x0005880a01007387 */ /* 0x0003e20000100a00 */
[----:B------:R-:W-:-:S03]  /*15970*/  IMAD.X R5, R17, 0x1, R0, P5 ;  /* 0x0000000111057824 */ /* 0x000fc600028e0600 */
[----:B-1----:R-:W4:Y:S04]  /*15980*/  LDL.LU.64 R10, [R1+0x890] ;  /* 0x00089000010a7983 */ /* 0x002f280000300a00 */
[----:B------:R-:W4:Y:S01]  /*15990*/  LDL.LU.64 R16, [R1+0x888] ;  /* 0x0008880001107983 */ /* 0x000f220000300a00 */
[----:B------:R-:W-:-:S03]  /*159a0*/  IADD3 R6, P4, PT, R28, R2, RZ ;  /* 0x000000021c067210 */ /* 0x000fc60007f9e0ff */
[----:B------:R1:W-:Y:S02]  /*159b0*/  STL.64 [R1+0x598], R4 ;  /* 0x0005980401007387 */ /* 0x0003e40000100a00 */
[----:B------:R-:W-:-:S05]  /*159c0*/  IMAD.X R7, R29, 0x1, R0, P4 ;  /* 0x000000011d077824 */ /* 0x000fca00020e0600 */
        /* <DEDUP_REMOVED lines=8> */
[----:B------:R-:W-:-:S02]  /*15a50*/  IMAD.X R7, R27, 0x1, R0, P5 ;  /* 0x000000011b077824 */ /* 0x000fc400028e0600 */
[----:B------:R-:W-:Y:S01]  /*15a60*/  IMAD.X R29, R31, 0x1, R0, P4 ;  /* 0x000000011f1d7824 */ /* 0x000fe200020e0600 */
[----:B------:R1:W-:Y:S04]  /*15a70*/  STL.64 [R1+0x5c0], R4 ;  /* 0x0005c00401007387 */ /* 0x0003e80000100a00 */
[----:B------:R1:W-:Y:S04]  /*15a80*/  STL.64 [R1+0x5e0], R6 ;  /* 0x0005e00601007387 */ /* 0x0003e80000100a00 */
[----:B------:R1:W-:Y:S04]  /*15a90*/  STL.64 [R1+0x5d0], R28 ;  /* 0x0005d01c01007387 */ /* 0x0003e80000100a00 */
[----:B------:R-:W4:Y:S01]  /*15aa0*/  LDL.LU.64 R26, [R1+0x868] ;  /* 0x00086800011a7983 */ /* 0x000f220000300a00 */
[----:B-1----:R-:W-:-:S03]  /*15ab0*/  IADD3 R4, P3, PT, R24, R2, RZ ;  /* 0x0000000218047210 */ /* 0x002fc60007f7e0ff */
[----:B------:R-:W4:Y:S02]  /*15ac0*/  LDL.LU.64 R30, [R1+0x860] ;  /* 0x00086000011e7983 */ /* 0x000f240000300a00 */
[----:B------:R-:W-:Y:S01]  /*15ad0*/  IMAD.X R5, R25, 0x1, R0, P3 ;  /* 0x0000000119057824 */ /* 0x000fe200018e0600 */
[----:B------:R-:W-:-:S04]  /*15ae0*/  IADD3 R6, P4, PT, R14, R2, RZ ;  /* 0x000000020e067210 */ /* 0x000fc80007f9e0ff */
[----:B------:R2:W-:Y:S01]  /*15af0*/  STL.64 [R1+0x5f8], R4 ;  /* 0x0005f80401007387 */ /* 0x0005e20000100a00 */
[----:B------:R-:W-:-:S03]  /*15b00*/  IADD3.X R7, PT, PT, R15, R0, RZ, P4, !PT ;  /* 0x000000000f077210 */ /* 0x000fc600027fe4ff */
[----:B------:R-:W4:Y:S04]  /*15b10*/  LDL.LU.64 R28, [R1+0x858] ;  /* 0x00085800011c7983 */ /* 0x000f280000300a00 */
[----:B------:R-:W4:Y:S04]  /*15b20*/  LDL.LU.64 R24, [R1+0x850] ;  /* 0x0008500001187983 */ /* 0x000f280000300a00 */
[----:B------:R-:W4:Y:S01]  /*15b30*/  LDL.LU.64 R14, [R1+0x848] ;  /* 0x00084800010e7983 */ /* 0x000f220000300a00 */
[----:B------:R-:W-:-:S03]  /*15b40*/  IADD3 R34, P3, PT, R38, R2, RZ ;  /* 0x0000000226227210 */ /* 0x000fc60007f7e0ff */
[----:B------:R3:W-:Y:S02]  /*15b50*/  STL.64 [R1+0x608], R6 ;  /* 0x0006080601007387 */ /* 0x0007e40000100a00 */
[----:B------:R-:W-:Y:S01]  /*15b60*/  IMAD.X R35, R39, 0x1, R0, P3 ;  /* 0x0000000127237824 */ /* 0x000fe200018e0600 */
[----:B--2---:R-:W-:-:S05]  /*15b70*/  IADD3 R4, P5, PT, R18, R2, RZ ;  /* 0x0000000212047210 */ /* 0x004fca0007fbe0ff */
[----:B------:R-:W-:-:S05]  /*15b80*/  IMAD.X R5, R19, 0x1, R0, P5 ;  /* 0x0000000113057824 */ /* 0x000fca00028e0600 */
[----:B------:R4:W-:Y:S04]  /*15b90*/  STL.64 [R1+0x630], R4 ;  /* 0x0006300401007387 */ /* 0x0009e80000100a00 */
[----:B------:R-:W-:Y:S01]  /*15ba0*/  STL.64 [R1+0x618], R34 ;  /* 0x0006182201007387 */ /* 0x000fe20000100a00 */
[----:B---3--:R-:W-:-:S05]  /*15bb0*/  IADD3 R6, P4, PT, R8, R2, RZ ;  /* 0x0000000208067210 */ /* 0x008fca0007f9e0ff */
[----:B------:R-:W-:-:S05]  /*15bc0*/  IMAD.X R7, R9, 0x1, R0, P4 ;  /* 0x0000000109077824 */ /* 0x000fca00020e0600 */
[----:B------:R1:W-:Y:S01]  /*15bd0*/  STL.64 [R1+0x640], R6 ;  /* 0x0006400601007387 */ /* 0x0003e20000100a00 */
[----:B----4-:R-:W-:-:S04]  /*15be0*/  IADD3 R4, P3, PT, R22, R2, RZ ;  /* 0x0000000216047210 */ /* 0x010fc80007f7e0ff */
[----:B------:R-:W-:Y:S01]  /*15bf0*/  IADD3.X R5, PT, PT, R23, R0, RZ, P3, !PT ;  /* 0x0000000017057210 */ /* 0x000fe20001ffe4ff */
[----:B-1----:R-:W2:Y:S01]  /*15c00*/  LDL.LU.64 R6, [R1+0x840] ;  /* 0x0008400001067983 */ /* 0x002ea20000300a00 */
[----:B------:R-:W-:-:S03]  /*15c10*/  IADD3 R18, P4, PT, R20, R2, RZ ;  /* 0x0000000214127210 */ /* 0x000fc60007f9e0ff */
[----:B------:R1:W-:Y:S02]  /*15c20*/  STL.64 [R1+0x650], R4 ;  /* 0x0006500401007387 */ /* 0x0003e40000100a00 */
[----:B------:R-:W-:Y:S02]  /*15c30*/  IMAD.X R19, R21, 0x1, R0, P4 ;  /* 0x0000000115137824 */ /* 0x000fe400020e0600 */
[----:B------:R-:W3:Y:S01]  /*15c40*/  LDL.LU.64 R22, [R1+0x838] ;  /* 0x0008380001167983 */ /* 0x000ee20000300a00 */
[----:B------:R-:W-:-:S03]  /*15c50*/  IADD3 R8, P5, PT, R10, R2, RZ ;  /* 0x000000020a087210 */ /* 0x000fc60007fbe0ff */
[----:B------:R4:W-:Y:S02]  /*15c60*/  STL.64 [R1+0x668], R18 ;  /* 0x0006681201007387 */ /* 0x0009e40000100a00 */
[--C-:B------:R-:W-:Y:S01]  /*15c70*/  IMAD.X R9, R11, 0x1, R0.reuse, P5 ;  /* 0x000000010b097824 */ /* 0x100fe200028e0600 */
[-C--:B-1----:R-:W-:Y:S01]  /*15c80*/  IADD3 R4, P3, PT, R16, R2.reuse, RZ ;  /* 0x0000000210047210 */ /* 0x082fe20007f7e0ff */
[----:B----4-:R-:W4:Y:S04]  /*15c90*/  LDL.LU.64 R18, [R1+0x398] ;  /* 0x0003980001127983 */ /* 0x010f280000300a00 */
[----:B------:R-:W-:Y:S01]  /*15ca0*/  IMAD.X R5, R17, 0x1, R0, P3 ;  /* 0x0000000111057824 */ /* 0x000fe200018e0600 */
[----:B------:R-:W4:Y:S04]  /*15cb0*/  LDL.LU.64 R10, [R1+0x390] ;  /* 0x00039000010a7983 */ /* 0x000f280000300a00 */
[----:B------:R1:W-:Y:S04]  /*15cc0*/  STL.64 [R1+0x678], R8 ;  /* 0x0006780801007387 */ /* 0x0003e80000100a00 */
[----:B------:R-:W-:Y:S04]  /*15cd0*/  STL.64 [R1+0x688], R4 ;  /* 0x0006880401007387 */ /* 0x000fe80000100a00 */
[----:B------:R-:W4:Y:S01]  /*15ce0*/  LDL.LU.64 R16, [R1+0x378] ;  /* 0x0003780001107983 */ /* 0x000f220000300a00 */
[----:B-1----:R-:W-:-:S04]  /*15cf0*/  IADD3 R8, P4, PT, R12, R2, RZ ;  /* 0x000000020c087210 */ /* 0x002fc80007f9e0ff */
[----:B------:R-:W-:Y:S02]  /*15d00*/  IADD3.X R9, PT, PT, R13, R0, RZ, P4, !PT ;  /* 0x000000000d097210 */ /* 0x000fe400027fe4ff */
[----:B------:R-:W4:Y:S04]  /*15d10*/  LDL.LU.64 R12, [R1+0x388] ;  /* 0x00038800010c7983 */ /* 0x000f280000300a00 */
[----:B------:R1:W-:Y:S04]  /*15d20*/  STL.64 [R1+0x6a0], R8 ;  /* 0x0006a00801007387 */ /* 0x0003e80000100a00 */
[----:B-1----:R-:W4:Y:S01]  /*15d30*/  LDL.LU.64 R8, [R1+0x380] ;  /* 0x0003800001087983 */ /* 0x002f220000300a00 */
[----:B------:R-:W-:-:S02]  /*15d40*/  IADD3 R4, P5, PT, R32, R2, RZ ;  /* 0x0000000220047210 */ /* 0x000fc40007fbe0ff */
[----:B------:R-:W-:-:S03]  /*15d50*/  IADD3 R34, P3, PT, R36, R2, RZ ;  /* 0x0000000224227210 */ /* 0x000fc60007f7e0ff */
[--C-:B------:R-:W-:Y:S01]  /*15d60*/  IMAD.X R5, R33, 0x1, R0.reuse, P5 ;  /* 0x0000000121057824 */ /* 0x100fe200028e0600 */
[----:B------:R-:W-:Y:S01]  /*15d70*/  IADD3 R20, P4, PT, R26, R2, RZ ;  /* 0x000000021a147210 */ /* 0x000fe20007f9e0ff */
[----:B------:R-:W-:-:S03]  /*15d80*/  IMAD.X R35, R37, 0x1, R0, P3 ;  /* 0x0000000125237824 */ /* 0x000fc600018e0600 */
[----:B------:R1:W-:Y:S01]  /*15d90*/  STL.64 [R1+0x6c0], R4 ;  /* 0x0006c00401007387 */ /* 0x0003e20000100a00 */
[----:B------:R-:W-:-:S03]  /*15da0*/  IMAD.X R21, R27, 0x1, R0, P4 ;  /* 0x000000011b157824 */ /* 0x000fc600020e0600 */
[----:B------:R-:W-:Y:S01]  /*15db0*/  STL.64 [R1+0x6b0], R34 ;  /* 0x0006b02201007387 */ /* 0x000fe20000100a00 */
[----:B-1----:R-:W-:-:S04]  /*15dc0*/  IADD3 R4, P3, PT, R30, R2, RZ ;  /* 0x000000021e047210 */ /* 0x002fc80007f7e0ff */
[----:B------:R-:W-:Y:S01]  /*15dd0*/  IADD3.X R5, PT, PT, R31, R0, RZ, P3, !PT ;  /* 0x000000001f057210 */ /* 0x000fe20001ffe4ff */
[----:B------:R1:W-:Y:S01]  /*15de0*/  STL.64 [R1+0x6d8], R20 ;  /* 0x0006d81401007387 */ /* 0x0003e20000100a00 */
[----:B------:R-:W-:-:S03]  /*15df0*/  IADD3 R26, P4, PT, R28, R2, RZ ;  /* 0x000000021c1a7210 */ /* 0x000fc60007f9e0ff */
[----:B------:R1:W-:Y:S02]  /*15e00*/  STL.64 [R1+0x6e8], R4 ;  /* 0x0006e80401007387 */ /* 0x0003e40000100a00 */
[----:B------:R-:W-:Y:S01]  /*15e10*/  IMAD.X R27, R29, 0x1, R0, P4 ;  /* 0x000000011d1b7824 */ /* 0x000fe200020e0600 */
[-C--:B-1----:R-:W-:Y:S02]  /*15e20*/  IADD3 R20, P5, PT, R24, R2.reuse, RZ ;  /* 0x0000000218147210 */ /* 0x082fe40007fbe0ff */
[----:B------:R-:W-:-:S03]  /*15e30*/  IADD3 R4, P3, PT, R14, R2, RZ ;  /* 0x000000020e047210 */ /* 0x000fc60007f7e0ff */
[--C-:B------:R-:W-:Y:S01]  /*15e40*/  IMAD.X R21, R25, 0x1, R0.reuse, P5 ;  /* 0x0000000119157824 */ /* 0x100fe200028e0600 */
[----:B------:R-:W-:Y:S01]  /*15e50*/  STL.64 [R1+0x6f8], R26 ;  /* 0x0006f81a01007387 */ /* 0x000fe20000100a00 */
[----:B------:R-:W-:-:S03]  /*15e60*/  IMAD.X R5, R15, 0x1, R0, P3 ;  /* 0x000000010f057824 */ /* 0x000fc600018e0600 */
[----:B------:R-:W-:Y:S04]  /*15e70*/  STL.64 [R1+0x710], R20 ;  /* 0x0007101401007387 */ /* 0x000fe80000100a00 */
[----:B------:R2:W-:Y:S01]  /*15e80*/  STL.64 [R1+0x720], R4 ;  /* 0x0007200401007387 */ /* 0x0005e20000100a00 */
[----:B------:R-:W-:Y:S02]  /*15e90*/  IADD3 R196, PT, PT, R196, -0x102, RZ ;  /* 0xfffffefec4c47810 */ /* 0x000fe40007ffe0ff */
[----:B--2---:R-:W-:-:S04]  /*15ea0*/  IADD3 R4, P3, PT, R6, R2, RZ ;  /* 0x0000000206047210 */ /* 0x004fc80007f7e0ff */
[----:B------:R-:W-:Y:S02]  /*15eb0*/  IADD3.X R5, PT, PT, R7, R0, RZ, P3, !PT ;  /* 0x0000000007057210 */ /* 0x000fe40001ffe4ff */
[----:B---3--:R-:W-:-:S03]  /*15ec0*/  IADD3 R20, P3, PT, R22, R2, RZ ;  /* 0x0000000216147210 */ /* 0x008fc60007f7e0ff */
[----:B------:R1:W-:Y:S02]  /*15ed0*/  STL.64 [R1+0x730], R4 ;  /* 0x0007300401007387 */ /* 0x0003e40000100a00 */
[----:B------:R-:W-:-:S05]  /*15ee0*/  IMAD.X R21, R23, 0x1, R0, P3 ;  /* 0x0000000117157824 */ /* 0x000fca00018e0600 */
[----:B------:R-:W-:Y:S01]  /*15ef0*/  STL.64 [R1+0x748], R20 ;  /* 0x0007481401007387 */ /* 0x000fe20000100a00 */
[----:B-1----:R-:W1:Y:S01]  /*15f00*/  LDC R4, c[0x0][0x3a0] ;  /* 0x0000e800ff047b82 */ /* 0x002e620000000800 */
[-C--:B----4-:R-:W-:Y:S02]  /*15f10*/  IADD3 R14, P4, PT, R18, R2.reuse, RZ ;  /* 0x00000002120e7210 */ /* 0x090fe40007f9e0ff */
[----:B------:R-:W-:-:S03]  /*15f20*/  IADD3 R6, P5, PT, R10, R2, RZ ;  /* 0x000000020a067210 */ /* 0x000fc60007fbe0ff */
[----:B------:R-:W-:Y:S01]  /*15f30*/  IMAD.X R15, R19, 0x1, R0, P4 ;  /* 0x00000001130f7824 */ /* 0x000fe200020e0600 */
[----:B------:R-:W-:-:S04]  /*15f40*/  IADD3.X R7, PT, PT, R11, R0, RZ, P5, !PT ;  /* 0x000000000b077210 */ /* 0x000fc80002ffe4ff */
[----:B------:R2:W-:Y:S04]  /*15f50*/  STL.64 [R1+0x758], R14 ;  /* 0x0007580e01007387 */ /* 0x0005e80000100a00 */
[----:B------:R3:W-:Y:S01]  /*15f60*/  STL.64 [R1+0x768], R6 ;  /* 0x0007680601007387 */ /* 0x0007e20000100a00 */
[----:B--2---:R-:W-:Y:S02]  /*15f70*/  IADD3 R14, P6, PT, R16, R80, RZ ;  /* 0x00000050100e7210 */ /* 0x004fe40007fde0ff */
[----:B------:R-:W-:-:S03]  /*15f80*/  IADD3 R10, P4, PT, R12, R2, RZ ;  /* 0x000000020c0a7210 */ /* 0x000fc60007f9e0ff */
[----:B------:R-:W-:Y:S02]  /*15f90*/  IMAD.X R15, R17, 0x1, R3, P6 ;  /* 0x00000001110f7824 */ /* 0x000fe400030e0603 */
[----:B------:R-:W-:-:S03]  /*15fa0*/  IMAD.X R11, R13, 0x1, R0, P4 ;  /* 0x000000010d0b7824 */ /* 0x000fc600020e0600 */
[----:B------:R2:W-:Y:S01]  /*15fb0*/  STL.64 [R1+0x970], R14 ;  /* 0x0009700e01007387 */ /* 0x0005e20000100a00 */
[----:B---3--:R-:W-:-:S05]  /*15fc0*/  IADD3 R6, P5, PT, R8, R2, RZ ;  /* 0x0000000208067210 */ /* 0x008fca0007fbe0ff */
[----:B------:R-:W-:-:S05]  /*15fd0*/  IMAD.X R7, R9, 0x1, R0, P5 ;  /* 0x0000000109077824 */ /* 0x000fca00028e0600 */
[----:B------:R2:W-:Y:S04]  /*15fe0*/  STL.64 [R1+0x780], R6 ;  /* 0x0007800601007387 */ /* 0x0005e80000100a00 */
[----:B------:R2:W-:Y:S01]  /*15ff0*/  STL.64 [R1+0x770], R10 ;  /* 0x0007700a01007387 */ /* 0x0005e20000100a00 */
[----:B-1----:R-:W-:-:S05]  /*16000*/  VIADD R4, R4, 0xfffffeff ;  /* 0xfffffeff04047836 */ /* 0x002fca0000000000 */
[----:B------:R-:W-:Y:S01]  /*16010*/  ISETP.GE.U32.AND P3, PT, R4, 0x7ffffe80, PT ;  /* 0x7ffffe800400780c */ /* 0x000fe20003f66070 */
[----:B------:R-:W-:-:S12]  /*16020*/  @!P2 BRA `(.L_x_13) ;  /* 0x00000008000ca947 */ /* 0x000fd80003800000 */
[----:B------:R-:W3:Y:S01]  /*16030*/  LDL.LU R22, [R1+0x10] ;  /* 0x0000100001167983 */ /* 0x000ee20000300800 */
[----:B------:R-:W-:Y:S01]  /*16040*/  IMAD.MOV.U32 R4, RZ, RZ, R216 ;  /* 0x000000ffff047224 */ /* 0x000fe200078e00d8 */
[----:B--2---:R-:W-:Y:S01]  /*16050*/  MOV R7, R226 ;  /* 0x000000e200077202 */ /* 0x004fe20000000f00 */
[----:B------:R-:W-:Y:S01]  /*16060*/  IMAD.MOV.U32 R5, RZ, RZ, R218 ;  /* 0x000000ffff057224 */ /* 0x000fe200078e00da */
[----:B------:R-:W3:Y:S01]  /*16070*/  LDL.LU R23, [R1+0x18] ;  /* 0x0000180001177983 */ /* 0x000ee20000300800 */
[----:B------:R-:W-:Y:S01]  /*16080*/  IMAD.MOV.U32 R6, RZ, RZ, R224 ;  /* 0x000000ffff067224 */ /* 0x000fe200078e00e0 */
[----:B------:R-:W-:Y:S01]  /*16090*/  MOV R11, R234 ;  /* 0x000000ea000b7202 */ /* 0x000fe20000000f00 */
[----:B------:R-:W-:Y:S01]  /*160a0*/  IMAD.MOV.U32 R8, RZ, RZ, R220 ;  /* 0x000000ffff087224 */ /* 0x000fe200078e00dc */
[----:B------:R-:W3:Y:S01]  /*160b0*/  LDL.LU R24, [R1] ;  /* 0x0000000001187983 */ /* 0x000ee20000300800 */
[----:B------:R-:W-:Y:S01]  /*160c0*/  IMAD.MOV.U32 R9, RZ, RZ, R222 ;  /* 0x000000ffff097224 */ /* 0x000fe200078e00de */
[----:B------:R-:W-:Y:S01]  /*160d0*/  MOV R15, R242 ;  /* 0x000000f2000f7202 */ /* 0x000fe20000000f00 */
[----:B------:R-:W-:Y:S01]  /*160e0*/  IMAD.MOV.U32 R10, RZ, RZ, R232 ;  /* 0x000000ffff0a7224 */ /* 0x000fe200078e00e8 */
[----:B------:R-:W3:Y:S01]  /*160f0*/  LDL.LU R25, [R1+0x8] ;  /* 0x0000080001197983 */ /* 0x000ee20000300800 */
[----:B------:R-:W-:Y:S01]  /*16100*/  IMAD.MOV.U32 R12, RZ, RZ, R228 ;  /* 0x000000ffff0c7224 */ /* 0x000fe200078e00e4 */
[----:B------:R-:W-:Y:S01]  /*16110*/  MOV R19, R250 ;  /* 0x000000fa00137202 */ /* 0x000fe20000000f00 */
[----:B------:R-:W-:Y:S01]  /*16120*/  IMAD.MOV.U32 R13, RZ, RZ, R230 ;  /* 0x000000ffff0d7224 */ /* 0x000fe200078e00e6 */
[----:B------:R-:W3:Y:S01]  /*16130*/  LDL.LU R26, [R1+0x30] ;  /* 0x00003000011a7983 */ /* 0x000ee20000300800 */
[----:B------:R-:W-:-:S02]  /*16140*/  IMAD.MOV.U32 R14, RZ, RZ, R240 ;  /* 0x000000ffff0e7224 */ /* 0x000fc400078e00f0 */
[----:B------:R-:W-:Y:S01]  /*16150*/  IMAD.MOV.U32 R16, RZ, RZ, R236 ;  /* 0x000000ffff107224 */ /* 0x000fe200078e00ec */
[----:B------:R-:W3:Y:S01]  /*16160*/  LDL.LU R27, [R1+0x38] ;  /* 0x00003800011b7983 */ /* 0x000ee20000300800 */
[----:B------:R-:W-:Y:S02]  /*16170*/  IMAD.MOV.U32 R17, RZ, RZ, R238 ;  /* 0x000000ffff117224 */ /* 0x000fe400078e00ee */
[----:B------:R-:W-:Y:S01]  /*16180*/  IMAD.MOV.U32 R18, RZ, RZ, R248 ;  /* 0x000000ffff127224 */ /* 0x000fe200078e00f8 */
[----:B------:R-:W3:Y:S01]  /*16190*/  LDL.LU R28, [R1+0x20] ;  /* 0x00002000011c7983 */ /* 0x000ee20000300800 */
[----:B------:R-:W-:Y:S02]  /*161a0*/  IMAD.MOV.U32 R20, RZ, RZ, R244 ;  /* 0x000000ffff147224 */ /* 0x000fe400078e00f4 */
[----:B------:R-:W-:Y:S01]  /*161b0*/  IMAD.MOV.U32 R21, RZ, RZ, R246 ;  /* 0x000000ffff157224 */ /* 0x000fe200078e00f6 */
[----:B------:R-:W3:Y:S04]  /*161c0*/  LDL.LU R29, [R1+0x28] ;  /* 0x00002800011d7983 */ /* 0x000ee80000300800 */
        /* <DEDUP_REMOVED lines=37> */
[----:B------:R-:W3:Y:S02]  /*16420*/  LDL.LU R67, [R1+0x168] ;  /* 0x0001680001437983 */ /* 0x000ee40000300800 */
[----:B---3--:R1:W-:Y:S01]  /*16430*/  STTM.x64 tmem[UR9+0x140], R4 ;  /* 0x00014004000079ed */ /* 0x0083e20008340009 */
[----:B------:R-:W-:Y:S05]  /*16440*/  @!P2 BRA `(.L_x_13) ;  /* 0x000000040004a947 */ /* 0x000fea0003800000 */
[----:B-1----:R-:W2:Y:S01]  /*16450*/  LDL.LU R22, [R1+0x14] ;  /* 0x0000140001167983 */ /* 0x002ea20000300800 */
[----:B------:R-:W-:Y:S01]  /*16460*/  IMAD.MOV.U32 R4, RZ, RZ, R217 ;  /* 0x000000ffff047224 */ /* 0x000fe200078e00d9 */
[----:B------:R-:W-:Y:S01]  /*16470*/  MOV R5, R219 ;  /* 0x000000db00057202 */ /* 0x000fe20000000f00 */
[----:B------:R-:W-:Y:S01]  /*16480*/  IMAD.MOV.U32 R6, RZ, RZ, R225 ;  /* 0x000000ffff067224 */ /* 0x000fe200078e00e1 */
[----:B------:R-:W2:Y:S01]  /*16490*/  LDL.LU R23, [R1+0x1c] ;  /* 0x00001c0001177983 */ /* 0x000ea20000300800 */
        /* <DEDUP_REMOVED lines=16> */
[----:B------:R-:W-:-:S02]  /*165a0*/  IMAD.MOV.U32 R18, RZ, RZ, R249 ;  /* 0x000000ffff127224 */ /* 0x000fc400078e00f9 */
[----:B------:R-:W-:Y:S01]  /*165b0*/  IMAD.MOV.U32 R19, RZ, RZ, R251 ;  /* 0x000000ffff137224 */ /* 0x000fe200078e00fb */
[----:B------:R-:W2:Y:S01]  /*165c0*/  LDL.LU R28, [R1+0x24] ;  /* 0x00002400011c7983 */ /* 0x000ea20000300800 */
[----:B------:R-:W-:-:S03]  /*165d0*/  IMAD.MOV.U32 R20, RZ, RZ, R245 ;  /* 0x000000ffff147224 */ /* 0x000fc600078e00f5 */
[----:B------:R-:W2:Y:S04]  /*165e0*/  LDL.LU R29, [R1+0x2c] ;  /* 0x00002c00011d7983 */ /* 0x000ea80000300800 */
        /* <DEDUP_REMOVED lines=37> */
[----:B------:R-:W2:Y:S02]  /*16840*/  LDL.LU R67, [R1+0x16c] ;  /* 0x00016c0001437983 */ /* 0x000ea40000300800 */
[----:B--2---:R3:W-:Y:S02]  /*16850*/  STTM.x64 tmem[UR9+0x1c0], R4 ;  /* 0x0001c004000079ed */ /* 0x0047e40008340009 */
.L_x_13:
[----:B------:R-:W4:Y:S02]  /*16860*/  FENCE.VIEW.ASYNC.T ;  /* 0x00000000000073c6 */ /* 0x000f240000000200 */
[----:B----4-:R-:W-:Y:S01]  /*16870*/  BAR.SYNC.DEFER_BLOCKING 0x0 ;  /* 0x0000000000007b1d */ /* 0x010fe20000010000 */
[----:B------:R-:W-:Y:S01]  /*16880*/  ISETP.LT.OR P2, PT, R252, 0x80, P0 ;  /* 0x00000080fc00780c */ /* 0x000fe20000741670 */
[----:B------:R-:W-:Y:S01]  /*16890*/  UIADD3 UR11, UPT, UPT, UR8, 0x100, URZ ;  /* 0x00000100080b7890 */ /* 0x000fe2000fffe0ff */
[----:B------:R-:W-:Y:S01]  /*168a0*/  ISETP.GE.U32.AND P4, PT, R196, 0x7ffffe7f, PT ;  /* 0x7ffffe7fc400780c */ /* 0x000fe20003f86070 */
[----:B-123--:R-:W-:Y:S02]  /*168b0*/  VIADD R6, R197, 0xfffffefd ;  /* 0xfffffefdc5067836 */ /* 0x00efe40000000000 */
[----:B------:R-:W-:Y:S01]  /*168c0*/  @!PT LDS RZ, [RZ] ;  /* 0x00000000fffff984 */ /* 0x000fe20000000800 */
[----:B------:R-:W-:Y:S01]  /*168d0*/  @!PT LDS RZ, [RZ] ;  /* 0x00000000fffff984 */ /* 0x000fe20000000800 */
[----:B------:R-:W-:Y:S01]  /*168e0*/  @!PT LDS RZ, [RZ] ;  /* 0x00000000fffff984 */ /* 0x000fe20000000800 */
[----:B------:R-:W-:Y:S01]  /*168f0*/  @!PT LDS RZ, [RZ] ;  /* 0x00000000fffff984 */ /* 0x000fe20000000800 */
[----:B------:R-:W-:-:S00]  /*16900*/  MEMBAR.ALL.CTA ;  /* 0x0000000000007992 */ /* 0x000fc00000008000 */
[----:B------:R-:W-:Y:S06]  /*16910*/  MEMBAR.ALL.GPU ;  /* 0x0000000000007992 */ /* 0x000fec000000a000 */
[----:B------:R-:W-:-:S00]  /*16920*/  ERRBAR ;  /* 0x00000000000079ab */ /* 0x000fc00000000000 */
[----:B------:R-:W-:Y:S08]  /*16930*/  CGAERRBAR ;  /* 0x00000000000075ab */ /* 0x000ff00000000000 */
[----:B------:R-:W-:Y:S06]  /*16940*/  UCGABAR_ARV ;  /* 0x00000000000079c7 */ /* 0x000fec0008000000 */
[----:B------:R-:W-:Y:S01]  /*16950*/  UCGABAR_WAIT ;  /* 0x0000000000007dc7 */ /* 0x000fe20008000000 */
[----:B------:R-:W-:Y:S01]  /*16960*/  CCTL.IVALL ;  /* 0x00000000ff00798f */ /* 0x000fe20002000000 */
[----:B------:R-:W-:Y:S05]  /*16970*/  @P2 BRA `(.L_x_14) ;  /* 0x00000008006c2947 */ /* 0x000fea0003800000 */
[----:B------:R-:W-:Y:S01]  /*16980*/  UIADD3 UR23, UPT, UPT, UR7, 0x40000, URZ ;  /* 0x0004000007177890 */ /* 0x000fe2000fffe0ff */
[----:B------:R-:W-:Y:S01]  /*16990*/  MOV.SPILL R5, UR27 ;  /* 0x0000001b00057c02 */ /* 0x000fe20009000f00 */
[----:B------:R-:W-:Y:S01]  /*169a0*/  UMOV UR22, URZ ;  /* 0x000000ff00167c82 */ /* 0x000fe20008000000 */
[----:B------:R-:W-:Y:S01]  /*169b0*/  UIADD3 UR71, UPT, UPT, UR8, 0x108, URZ ;  /* 0x0000010808477890 */ /* 0x000fe2000fffe0ff */
[----:B------:R-:W-:Y:S01]  /*169c0*/  MOV.SPILL R4, UR26 ;  /* 0x0000001a00047c02 */ /* 0x000fe20009000f00 */
[----:B------:R-:W-:Y:S02]  /*169d0*/  USHF.R.U32.HI UR23, URZ, 0x4, UR23 ;  /* 0x00000004ff177899 */ /* 0x000fe40008011617 */
[----:B------:R-:W-:Y:S02]  /*169e0*/  UIADD3 UR72, UPT, UPT, UR8, 0x110, URZ ;  /* 0x0000011008487890 */ /* 0x000fe4000fffe0ff */
[----:B------:R-:W-:Y:S02]  /*169f0*/  USGXT.U32 UR52, UR23, 0xe ;  /* 0x0000000e1734789a */ /* 0x000fe40008000000 */
[----:B------:R-:W-:-:S02]  /*16a00*/  UIADD3 UR77, UPT, UPT, UR8, 0x118, URZ ;  /* 0x00000118084d7890 */ /* 0x000fc4000fffe0ff */
[----:B------:R-:W-:Y:S02]  /*16a10*/  UIADD3 UR56, UP1, UPT, UR52, 0x2, URZ ;  /* 0x0000000234387890 */ /* 0x000fe4000ff3e0ff */
[----:B------:R-:W-:Y:S02]  /*16a20*/  UIADD3 UR70, UPT, UPT, UR8, 0x120, URZ ;  /* 0x0000012008467890 */ /* 0x000fe4000fffe0ff */
[----:B------:R-:W-:Y:S01]  /*16a30*/  UIADD3.X UR57, UPT, UPT, UR22, 0x40004040, URZ, UP1, !UPT ;  /* 0x4000404016397890 */ /* 0x000fe20008ffe4ff */
[----:B------:R-:W-:Y:S01]  /*16a40*/  UMOV UR40, 0x0 ;  /* 0x0000000000287882 */ /* 0x000fe20000000000 */
[----:B------:R-:W-:Y:S02]  /*16a50*/  UMOV UR41, 0x10200910 ;  /* 0x1020091000297882 */ /* 0x000fe40000000000 */
[----:B------:R-:W-:Y:S02]  /*16a60*/  UIADD3.64 UR58, UPT, UPT, UR56, 0x2, URZ ;  /* 0x00000002383a7897 */ /* 0x000fe4000fffe0ff */
[----:B------:R-:W-:-:S02]  /*16a70*/  UIADD3.64 UR66, UPT, UPT, UR56, 0x4, URZ ;  /* 0x0000000438427897 */ /* 0x000fc4000fffe0ff */
[----:B------:R-:W-:Y:S02]  /*16a80*/  UIADD3.64 UR64, UPT, UPT, UR56, 0x1fe, URZ ;  /* 0x000001fe38407897 */ /* 0x000fe4000fffe0ff */
[----:B------:R-:W-:Y:S01]  /*16a90*/  UIADD3 UR69, UPT, UPT, UR8, 0x128, URZ ;  /* 0x0000012808457890 */ /* 0x000fe2000fffe0ff */
[----:B------:R-:W-:Y:S01]  /*16aa0*/  UMOV UR53, 0x40004040 ;  /* 0x4000404000357882 */ /* 0x000fe20000000000 */
[----:B------:R-:W-:Y:S01]  /*16ab0*/  UIADD3.64 UR22, UPT, UPT, UR56, 0x200, URZ ;  /* 0x0000020038167897 */ /* 0x000fe2000fffe0ff */
[----:B------:R1:W-:Y:S01]  /*16ac0*/  UTCHMMA.2CTA tmem[UR11], gdesc[UR52], tmem[UR8], tmem[UR40], idesc[UR41], !UPT ;  /* 0x00ff28340b0079ea */ /* 0x0003e2000fa00008 */
[----:B------:R-:W-:Y:S02]  /*16ad0*/  UIADD3 UR68, UPT, UPT, UR8, 0x130, URZ ;  /* 0x0000013008447890 */ /* 0x000fe4000fffe0ff */
[----:B------:R-:W-:Y:S02]  /*16ae0*/  UIADD3.64 UR36, UPT, UPT, UR56, 0x202, URZ ;  /* 0x0000020238247897 */ /* 0x000fe4000fffe0ff */
[----:B------:R-:W-:-:S02]  /*16af0*/  UIADD3 UR51, UPT, UPT, UR8, 0x138, URZ ;  /* 0x0000013808337890 */ /* 0x000fc4000fffe0ff */
[----:B------:R-:W-:Y:S01]  /*16b00*/  UIADD3.64 UR44, UPT, UPT, UR56, 0x204, URZ ;  /* 0x00000204382c7897 */ /* 0x000fe2000fffe0ff */
[----:B------:R-:W-:Y:S01]  /*16b10*/  UMOV UR38, 0x0 ;  /* 0x0000000000267882 */ /* 0x000fe20000000000 */
[----:B------:R-:W-:Y:S01]  /*16b20*/  UMOV UR39, 0x10200910 ;  /* 0x1020091000277882 */ /* 0x000fe20000000000 */
[----:B------:R-:W-:Y:S02]  /*16b30*/  UIADD3 UR6, UPT, UPT, UR8, 0x140, URZ ;  /* 0x0000014008067890 */ /* 0x000fe4000fffe0ff */
[----:B------:R2:W-:Y:S01]  /*16b40*/  UTCHMMA.2CTA tmem[UR71], gdesc[UR56], tmem[UR8], tmem[UR38], idesc[UR39], UPT ;  /* 0x00ff2638470079ea */ /* 0x0005e2000ba00008 */
[----:B-1----:R-:W-:Y:S01]  /*16b50*/  UIADD3.64 UR40, UPT, UPT, UR56, 0x3fe, URZ ;  /* 0x000003fe38287897 */ /* 0x002fe2000fffe0ff */
[----:B------:R-:W-:Y:S01]  /*16b60*/  UMOV UR34, 0x0 ;  /* 0x0000000000227882 */ /* 0x000fe20000000000 */
[----:B------:R-:W-:Y:S01]  /*16b70*/  UMOV UR35, 0x10200910 ;  /* 0x1020091000237882 */ /* 0x000fe20000000000 */
[----:B------:R-:W-:Y:S01]  /*16b80*/  UMOV UR32, 0x0 ;  /* 0x0000000000207882 */ /* 0x000fe20000000000 */
[----:B------:R-:W-:Y:S01]  /*16b90*/  UMOV UR33, 0x10200910 ;  /* 0x1020091000217882 */ /* 0x000fe20000000000 */
[----:B------:R-:W-:Y:S01]  /*16ba0*/  UMOV UR30, 0x0 ;  /* 0x00000000001e7882 */ /* 0x000fe20000000000 */
[----:B------:R-:W-:Y:S01]  /*16bb0*/  UMOV UR31, 0x10200910 ;  /* 0x10200910001f7882 */ /* 0x000fe20000000000 */
[----:B------:R1:W-:Y:S01]  /*16bc0*/  UTCHMMA.2CTA tmem[UR72], gdesc[UR58], tmem[UR8], tmem[UR34], idesc[UR35], UPT ;  /* 0x00ff223a480079ea */ /* 0x0003e2000ba00008 */
[----:B------:R-:W-:Y:S01]  /*16bd0*/  UMOV UR4, 0x0 ;  /* 0x0000000000047882 */ /* 0x000fe20000000000 */
[----:B------:R-:W-:Y:S01]  /*16be0*/  UMOV UR5, 0x10200910 ;  /* 0x1020091000057882 */ /* 0x000fe20000000000 */
[----:B------:R-:W-:-:S02]  /*16bf0*/  UIADD3 UR49, UPT, UPT, UR8, 0x148, URZ ;  /* 0x0000014808317890 */ /* 0x000fc4000fffe0ff */
[----:B------:R3:W-:Y:S01]  /*16c00*/  UTCHMMA.2CTA tmem[UR77], gdesc[UR66], tmem[UR8], tmem[UR32], idesc[UR33], UPT ;  /* 0x00ff20424d0079ea */ /* 0x0007e2000ba00008 */
[----:B--2---:R-:W-:Y:S01]  /*16c10*/  UIADD3.64 UR38, UPT, UPT, UR56, 0x400, URZ ;  /* 0x0000040038267897 */ /* 0x004fe2000fffe0ff */
[----:B------:R2:W-:Y:S01]  /*16c20*/  UTCHMMA.2CTA tmem[UR70], gdesc[UR64], tmem[UR8], tmem[UR30], idesc[UR31], UPT ;  /* 0x00ff1e40460079ea */ /* 0x0005e2000ba00008 */
[----:B------:R-:W-:Y:S01]  /*16c30*/  UMOV UR28, 0x0 ;  /* 0x00000000001c7882 */ /* 0x000fe20000000000 */
[----:B------:R-:W-:Y:S01]  /*16c40*/  UMOV UR29, 0x10200910 ;  /* 0x10200910001d7882 */ /* 0x000fe20000000000 */
[----:B------:R-:W-:Y:S02]  /*16c50*/  UIADD3 UR47, UPT, UPT, UR8, 0x150, URZ ;  /* 0x00000150082f7890 */ /* 0x000fe4000fffe0ff */
[----:B------:R-:W-:Y:S01]  /*16c60*/  UTCHMMA.2CTA tmem[UR69], gdesc[UR22], tmem[UR8], tmem[UR4], idesc[UR5], UPT ;  /* 0x00ff0416450079ea */ /* 0x000fe2000ba00008 */
[----:B-1----:R-:W-:Y:S01]  /*16c70*/  UIADD3.64 UR34, UPT, UPT, UR56, 0x402, URZ ;  /* 0x0000040238227897 */ /* 0x002fe2000fffe0ff */
[----:B------:R1:W-:Y:S01]  /*16c80*/  UTCHMMA.2CTA tmem[UR68], gdesc[UR36], tmem[UR8], tmem[UR28], idesc[UR29], UPT ;  /* 0x00ff1c24440079ea */ /* 0x0003e2000ba00008 */
[----:B------:R-:W-:Y:S01]  /*16c90*/  UMOV UR24, 0x0 ;  /* 0x0000000000187882 */ /* 0x000fe20000000000 */
[----:B------:R-:W-:Y:S01]  /*16ca0*/  UMOV UR25, 0x10200910 ;  /* 0x1020091000197882 */ /* 0x000fe20000000000 */
[----:B------:R-:W-:-:S02]  /*16cb0*/  UIADD3 UR46, UPT, UPT, UR8, 0x158, URZ ;  /* 0x00000158082e7890 */ /* 0x000fc4000fffe0ff */
[----:B------:R4:W-:Y:S01]  /*16cc0*/  UTCHMMA.2CTA tmem[UR51], gdesc[UR44], tmem[UR8], tmem[UR24], idesc[UR25], UPT ;  /* 0x00ff182c330079ea */ /* 0x0009e2000ba00008 */
[----:B---3--:R-:W-:Y:S01]  /*16cd0*/  UIADD3.64 UR32, UPT, UPT, UR56, 0x404, URZ ;  /* 0x0000040438207897 */ /* 0x008fe2000fffe0ff */
[----:B------:R-:W-:Y:S01]  /*16ce0*/  UMOV UR20, 0x0 ;  /* 0x0000000000147882 */ /* 0x000fe20000000000 */
[----:B------:R-:W-:Y:S01]  /*16cf0*/  UMOV UR21, 0x10200910 ;  /* 0x1020091000157882 */ /* 0x000fe20000000000 */
[----:B------:R-:W-:Y:S02]  /*16d00*/  UIADD3 UR43, UPT, UPT, UR8, 0x160, URZ ;  /* 0x00000160082b7890 */ /* 0x000fe4000fffe0ff */
[----:B------:R3:W-:Y:S01]  /*16d10*/  UTCHMMA.2CTA tmem[UR6], gdesc[UR40], tmem[UR8], tmem[UR20], idesc[UR21], UPT ;  /* 0x00ff1428060079ea */ /* 0x0007e2000ba00008 */
[----:B--2---:R-:W-:Y:S02]  /*16d20*/  UIADD3.64 UR30, UPT, UPT, UR56, 0x5fe, URZ ;  /* 0x000005fe381e7897 */ /* 0x004fe4000fffe0ff */
[----:B------:R-:W-:Y:S02]  /*16d30*/  UIADD3 UR42, UPT, UPT, UR8, 0x168, URZ ;  /* 0x00000168082a7890 */ /* 0x000fe4000fffe0ff */
[----:B-1----:R-:W-:-:S02]  /*16d40*/  UIADD3.64 UR28, UPT, UPT, UR56, 0x600, URZ ;  /* 0x00000600381c7897 */ /* 0x002fc4000fffe0ff */
[----:B------:R-:W-:Y:S02]  /*16d50*/  UIADD3 UR48, UPT, UPT, UR8, 0x170, URZ ;  /* 0x0000017008307890 */ /* 0x000fe4000fffe0ff */
[----:B----4-:R-:W-:Y:S02]  /*16d60*/  UIADD3.64 UR24, UPT, UPT, UR56, 0x602, URZ ;  /* 0x0000060238187897 */ /* 0x010fe4000fffe0ff */
[----:B------:R-:W-:Y:S02]  /*16d70*/  UIADD3 UR50, UPT, UPT, UR8, 0x178, URZ ;  /* 0x0000017808327890 */ /* 0x000fe4000fffe0ff */
[----:B---3--:R-:W-:Y:S01]  /*16d80*/  UIADD3.64 UR20, UPT, UPT, UR56, 0x604, URZ ;  /* 0x0000060438147897 */ /* 0x008fe2000fffe0ff */
[----:B------:R-:W-:Y:S01]  /*16d90*/  UMOV UR12, 0x0 ;  /* 0x00000000000c7882 */ /* 0x000fe20000000000 */
[----:B------:R-:W-:Y:S01]  /*16da0*/  UMOV UR13, 0x10200910 ;  /* 0x10200910000d7882 */ /* 0x000fe20000000000 */
[----:B------:R-:W-:Y:S02]  /*16db0*/  UIADD3 UR54, UPT, UPT, UR8, 0x80, URZ ;  /* 0x0000008008367890 */ /* 0x000fe4000fffe0ff */
[----:B------:R1:W-:Y:S01]  /*16dc0*/  UTCHMMA.2CTA tmem[UR49], gdesc[UR38], tmem[UR8], tmem[UR12], idesc[UR13], UPT ;  /* 0x00ff0c26310079ea */ /* 0x0003e2000ba00008 */
[----:B------:R-:W-:Y:S01]  /*16dd0*/  UIADD3 UR55, UPT, UPT, UR8, 0x180, URZ ;  /* 0x0000018008377890 */ /* 0x000fe2000fffe0ff */
[----:B------:R-:W-:Y:S01]  /*16de0*/  UMOV UR18, 0x0 ;  /* 0x0000000000127882 */ /* 0x000fe20000000000 */
[----:B------:R-:W-:Y:S01]  /*16df0*/  UMOV UR19, 0x10200910 ;  /* 0x1020091000137882 */ /* 0x000fe20000000000 */
[----:B------:R-:W-:Y:S01]  /*16e00*/  UMOV UR14, 0x0 ;  /* 0x00000000000e7882 */ /* 0x000fe20000000000 */
[----:B------:R-:W-:Y:S01]  /*16e10*/  UMOV UR15, 0x10200910 ;  /* 0x10200910000f7882 */ /* 0x000fe20000000000 */
[----:B------:R-:W-:-:S02]  /*16e20*/  UIADD3 UR75, UPT, UPT, UR8, 0x80, URZ ;  /* 0x00000080084b7890 */ /* 0x000fc4000fffe0ff */
[----:B------:R-:W-:Y:S01]  /*16e30*/  UTCHMMA.2CTA tmem[UR47], gdesc[UR34], tmem[UR8], tmem[UR18], idesc[UR19], UPT ;  /* 0x00ff12222f0079ea */ /* 0x000fe2000ba00008 */
[----:B------:R-:W-:Y:S02]  /*16e40*/  UIADD3 UR76, UPT, UPT, UR8, 0x188, URZ ;  /* 0x00000188084c7890 */ /* 0x000fe4000fffe0ff */
[----:B------:R-:W-:Y:S01]  /*16e50*/  UTCHMMA.2CTA tmem[UR46], gdesc[UR32], tmem[UR8], tmem[UR14], idesc[UR15], UPT ;  /* 0x00ff0e202e0079ea */ /* 0x000fe2000ba00008 */
[----:B------:R-:W-:Y:S01]  /*16e60*/  UMOV UR16, 0x0 ;  /* 0x0000000000107882 */ /* 0x000fe20000000000 */
[----:B------:R-:W-:Y:S01]  /*16e70*/  UMOV UR17, 0x10200910 ;  /* 0x1020091000117882 */ /* 0x000fe20000000000 */
[----:B------:R-:W-:Y:S02]  /*16e80*/  UIADD3 UR60, UPT, UPT, UR8, 0x80, URZ ;  /* 0x00000080083c7890 */ /* 0x000fe4000fffe0ff */
[----:B------:R-:W-:Y:S01]  /*16e90*/  UTCHMMA.2CTA tmem[UR43], gdesc[UR30], tmem[UR8], tmem[UR16], idesc[UR17], UPT ;  /* 0x00ff101e2b0079ea */ /* 0x000fe2000ba00008 */
[----:B------:R-:W-:Y:S01]  /*16ea0*/  UIADD3 UR61, UPT, UPT, UR8, 0x190, URZ ;  /* 0x00000190083d7890 */ /* 0x000fe2000fffe0ff */
[----:B------:R-:W-:Y:S01]  /*16eb0*/  UMOV UR62, 0x0 ;  /* 0x00000000003e7882 */ /* 0x000fe20000000000 */
[----:B------:R-:W-:Y:S01]  /*16ec0*/  UMOV UR63, 0x10200910 ;  /* 0x10200910003f7882 */ /* 0x000fe20000000000 */
[----:B------:R-:W-:-:S02]  /*16ed0*/  UIADD3 UR73, UPT, UPT, UR8, 0x80, URZ ;  /* 0x0000008008497890 */ /* 0x000fc4000fffe0ff */
[----:B------:R-:W-:Y:S01]  /*16ee0*/  UTCHMMA.2CTA tmem[UR42], gdesc[UR28], tmem[UR8], tmem[UR62], idesc[UR63], UPT ;  /* 0x00ff3e1c2a0079ea */ /* 0x000fe2000ba00008 */
[----:B------:R-:W-:Y:S02]  /*16ef0*/  UIADD3 UR74, UPT, UPT, UR8, 0x198, URZ ;  /* 0x00000198084a7890 */ /* 0x000fe4000fffe0ff */
[----:B------:R2:W-:Y:S01]  /*16f00*/  UTCHMMA.2CTA tmem[UR48], gdesc[UR24], tmem[UR8], tmem[UR14], idesc[UR15], UPT ;  /* 0x00ff0e18300079ea */ /* 0x0005e2000ba00008 */
[----:B------:R-:W-:Y:S02]  /*16f10*/  UIADD3 UR71, UPT, UPT, UR8, 0x80, URZ ;  /* 0x0000008008477890 */ /* 0x000fe4000fffe0ff */
[----:B------:R-:W-:Y:S01]  /*16f20*/  UIADD3 UR72, UPT, UPT, UR8, 0x1a0, URZ ;  /* 0x000001a008487890 */ /* 0x000fe2000fffe0ff */
[----:B------:R-:W-:Y:S01]  /*16f30*/  UMOV UR68, 0x0 ;  /* 0x0000000000447882 */ /* 0x000fe20000000000 */
[----:B------:R-:W-:Y:S01]  /*16f40*/  UMOV UR69, 0x10200910 ;  /* 0x1020091000457882 */ /* 0x000fe20000000000 */
[----:B------:R-:W-:Y:S02]  /*16f50*/  UIADD3 UR4, UPT, UPT, UR8, 0x80, URZ ;  /* 0x0000008008047890 */ /* 0x000fe4000fffe0ff */
[----:B------:R-:W-:Y:S01]  /*16f60*/  UTCHMMA.2CTA tmem[UR50], gdesc[UR20], tmem[UR8], tmem[UR68], idesc[UR69], UPT ;  /* 0x00ff4414320079ea */ /* 0x000fe2000ba00008 */
[----:B------:R-:W-:Y:S01]  /*16f70*/  UIADD3 UR5, UPT, UPT, UR8, 0x1a8, URZ ;  /* 0x000001a808057890 */ /* 0x000fe2000fffe0ff */
[----:B------:R3:W-:Y:S01]  /*16f80*/  UTCHMMA.2CTA tmem[UR55], gdesc[UR52], tmem[UR54], tmem[UR68], idesc[UR69], !UPT ;  /* 0x00ff4434370079ea */ /* 0x0007e2000fa00036 */
[----:B------:R-:W-:Y:S01]  /*16f90*/  UIADD3 UR6, UPT, UPT, UR8, 0x80, URZ ;  /* 0x0000008008067890 */ /* 0x000fe2000fffe0ff */
[----:B------:R4:W-:Y:S01]  /*16fa0*/  UTCHMMA.2CTA tmem[UR76], gdesc[UR56], tmem[UR75], tmem[UR68], idesc[UR69], UPT ;  /* 0x00ff44384c0079ea */ /* 0x0009e2000ba0004b */
[----:B-1----:R-:W-:-:S02]  /*16fb0*/  UIADD3 UR12, UPT, UPT, UR8, 0x1b0, URZ ;  /* 0x000001b0080c7890 */ /* 0x002fc4000fffe0ff */
[----:B------:R-:W-:Y:S02]  /*16fc0*/  UIADD3 UR13, UPT, UPT, UR8, 0x80, URZ ;  /* 0x00000080080d7890 */ /* 0x000fe4000fffe0ff */
[----:B--2---:R-:W-:Y:S02]  /*16fd0*/  UIADD3 UR14, UPT, UPT, UR8, 0x1b8, URZ ;  /* 0x000001b8080e7890 */ /* 0x004fe4000fffe0ff */
[----:B------:R-:W-:Y:S02]  /*16fe0*/  UIADD3 UR15, UPT, UPT, UR8, 0x80, URZ ;  /* 0x00000080080f7890 */ /* 0x000fe4000fffe0ff */
[----:B------:R-:W-:Y:S01]  /*16ff0*/  UIADD3 UR16, UPT, UPT, UR8, 0x1c0, URZ ;  /* 0x000001c008107890 */ /* 0x000fe2000fffe0ff */
[----:B---3--:R-:W-:Y:S01]  /*17000*/  UMOV UR52, 0x0 ;  /* 0x0000000000347882 */ /* 0x008fe20000000000 */
[----:B------:R-:W-:Y:S01]  /*17010*/  UMOV UR53, 0x10200910 ;  /* 0x1020091000357882 */ /* 0x000fe20000000000 */
[----:B------:R-:W-:Y:S01]  /*17020*/  UIADD3 UR17, UPT, UPT, UR8, 0x80, URZ ;  /* 0x0000008008117890 */ /* 0x000fe2000fffe0ff */
[----:B------:R1:W-:Y:S01]  /*17030*/  UTCHMMA.2CTA tmem[UR61], gdesc[UR58], tmem[UR60], tmem[UR52], idesc[UR53], UPT ;  /* 0x00ff343a3d0079ea */ /* 0x0003e2000ba0003c */
[----:B------:R-:W-:-:S02]  /*17040*/  UIADD3 UR62, UPT, UPT, UR8, 0x1c8, URZ ;  /* 0x000001c8083e7890 */ /* 0x000fc4000fffe0ff */
[----:B------:R-:W-:Y:S02]  /*17050*/  UIADD3 UR63, UPT, UPT, UR8, 0x80, URZ ;  /* 0x00000080083f7890 */ /* 0x000fe4000fffe0ff */
[----:B----4-:R-:W-:Y:S01]  /*17060*/  UIADD3 UR68, UPT, UPT, UR8, 0x1d0, URZ ;  /* 0x000001d008447890 */ /* 0x010fe2000fffe0ff */
[----:B------:R-:W-:Y:S01]  /*17070*/  UMOV UR56, 0x0 ;  /* 0x0000000000387882 */ /* 0x000fe20000000000 */
[----:B------:R-:W-:Y:S01]  /*17080*/  UMOV UR57, 0x10200910 ;  /* 0x1020091000397882 */ /* 0x000fe20000000000 */
[----:B------:R-:W-:Y:S01]  /*17090*/  UIADD3 UR69, UPT, UPT, UR8, 0x80, URZ ;  /* 0x0000008008457890 */ /* 0x000fe2000fffe0ff */
[----:B------:R2:W-:Y:S01]  /*170a0*/  UTCHMMA.2CTA tmem[UR74], gdesc[UR66], tmem[UR73], tmem[UR56], idesc[UR57], UPT ;  /* 0x00ff38424a0079ea */ /* 0x0005e2000ba00049 */
[----:B------:R-:W-:Y:S01]  /*170b0*/  UIADD3 UR70, UPT, UPT, UR8, 0x1d8, URZ ;  /* 0x000001d808467890 */ /* 0x000fe2000fffe0ff */
[----:B-1----:R-:W-:Y:S01]  /*170c0*/  UMOV UR58, 0x0 ;  /* 0x00000000003a7882 */ /* 0x002fe20000000000 */
[----:B------:R-:W-:Y:S01]  /*170d0*/  UMOV UR59, 0x10200910 ;  /* 0x10200910003b7882 */ /* 0x000fe20000000000 */
[----:B------:R-:W-:Y:S01]  /*170e0*/  UMOV UR26, 0x0 ;  /* 0x00000000001a7882 */ /* 0x000fe20000000000 */
[----:B------:R-:W-:Y:S01]  /*170f0*/  UMOV UR27, 0x10200910 ;  /* 0x10200910001b7882 */ /* 0x000fe20000000000 */
[----:B------:R-:W-:Y:S01]  /*17100*/  UIADD3 UR77, UPT, UPT, UR8, 0x1e0, URZ ;  /* 0x000001e0084d7890 */ /* 0x000fe2000fffe0ff */
[----:B------:R1:W-:Y:S01]  /*17110*/  UTCHMMA.2CTA tmem[UR72], gdesc[UR64], tmem[UR71], tmem[UR58], idesc[UR59], UPT ;  /* 0x00ff3a40480079ea */ /* 0x0003e2000ba00047 */
[----:B------:R-:W-:Y:S01]  /*17120*/  UIADD3 UR76, UPT, UPT, UR8, 0x80, URZ ;  /* 0x00000080084c7890 */ /* 0x000fe2000fffe0ff */
[----:B------:R3:W-:Y:S01]  /*17130*/  UTCHMMA.2CTA tmem[UR5], gdesc[UR22], tmem[UR4], tmem[UR26], idesc[UR27], UPT ;  /* 0x00ff1a16050079ea */ /* 0x0007e2000ba00004 */
[----:B--2---:R-:W-:Y:S01]  /*17140*/  UIADD3 UR66, UPT, UPT, UR8, 0x1e8, URZ ;  /* 0x000001e808427890 */ /* 0x004fe2000fffe0ff */
[----:B------:R2:W-:Y:S01]  /*17150*/  UTCHMMA.2CTA tmem[UR12], gdesc[UR36], tmem[UR6], tmem[UR18], idesc[UR19], UPT ;  /* 0x00ff12240c0079ea */ /* 0x0005e2000ba00006 */
[----:B------:R-:W-:Y:S01]  /*17160*/  UMOV UR46, 0x0 ;  /* 0x00000000002e7882 */ /* 0x000fe20000000000 */
[----:B------:R-:W-:Y:S01]  /*17170*/  UMOV UR47, 0x10200910 ;  /* 0x10200910002f7882 */ /* 0x000fe20000000000 */
[----:B------:R-:W-:Y:S01]  /*17180*/  UIADD3 UR67, UPT, UPT, UR8, 0x80, URZ ;  /* 0x0000008008437890 */ /* 0x000fe2000fffe0ff */
[----:B------:R2:W-:Y:S01]  /*17190*/  UTCHMMA.2CTA tmem[UR14], gdesc[UR44], tmem[UR13], tmem[UR46], idesc[UR47], UPT ;  /* 0x00ff2e2c0e0079ea */ /* 0x0005e2000ba0000d */
[----:B------:R-:W-:Y:S01]  /*171a0*/  UIADD3 UR73, UPT, UPT, UR8, 0x1f0, URZ ;  /* 0x000001f008497890 */ /* 0x000fe2000fffe0ff */
[----:B------:R-:W-:Y:S01]  /*171b0*/  UMOV UR42, 0x0 ;  /* 0x00000000002a7882 */ /* 0x000fe20000000000 */
[----:B------:R-:W-:Y:S01]  /*171c0*/  UMOV UR43, 0x10200910 ;  /* 0x10200910002b7882 */ /* 0x000fe20000000000 */
[----:B-1----:R-:W-:Y:S01]  /*171d0*/  UIADD3 UR65, UPT, UPT, UR8, 0x80, URZ ;  /* 0x0000008008417890 */ /* 0x002fe2000fffe0ff */
[----:B------:R2:W-:Y:S01]  /*171e0*/  UTCHMMA.2CTA tmem[UR16], gdesc[UR40], tmem[UR15], tmem[UR42], idesc[UR43], UPT ;  /* 0x00ff2a28100079ea */ /* 0x0005e2000ba0000f */
[----:B------:R-:W-:Y:S01]  /*171f0*/  UIADD3 UR64, UPT, UPT, UR8, 0x1f8, URZ ;  /* 0x000001f808407890 */ /* 0x000fe2000fffe0ff */
[----:B---3--:R-:W-:Y:S01]  /*17200*/  R2UR.FILL UR27, R5 ;  /* 0x00000000051b72ca */ /* 0x008fe200004e0000 */
[----:B------:R-:W-:Y:S01]  /*17210*/  UMOV UR48, 0x0 ;  /* 0x0000000000307882 */ /* 0x000fe20000000000 */
[----:B------:R-:W-:Y:S01]  /*17220*/  UMOV UR49, 0x10200910 ;  /* 0x1020091000317882 */ /* 0x000fe20000000000 */
[----:B------:R-:W-:Y:S01]  /*17230*/  UMOV UR50, 0x0 ;  /* 0x0000000000327882 */ /* 0x000fe20000000000 */
[----:B------:R-:W-:Y:S01]  /*17240*/  UMOV UR51, 0x10200910 ;  /* 0x1020091000337882 */ /* 0x000fe20000000000 */
[----:B------:R2:W-:Y:S01]  /*17250*/  UTCHMMA.2CTA tmem[UR62], gdesc[UR38], tmem[UR17], tmem[UR48], idesc[UR49], UPT ;  /* 0x00ff30263e0079ea */ /* 0x0005e2000ba00011 */
[----:B------:R-:W-:Y:S01]  /*17260*/  UMOV UR54, 0x0 ;  /* 0x0000000000367882 */ /* 0x000fe20000000000 */
[----:B------:R-:W-:Y:S01]  /*17270*/  UMOV UR55, 0x10200910 ;  /* 0x1020091000377882 */ /* 0x000fe20000000000 */
[----:B------:R2:W-:Y:S01]  /*17280*/  UTCHMMA.2CTA tmem[UR68], gdesc[UR34], tmem[UR63], tmem[UR50], idesc[UR51], UPT ;  /* 0x00ff3222440079ea */ /* 0x0005e2000ba0003f */
[----:B------:R2:W-:Y:S01]  /*17290*/  UTCHMMA.2CTA tmem[UR70], gdesc[UR32], tmem[UR69], tmem[UR52], idesc[UR53], UPT ;  /* 0x00ff3420460079ea */ /* 0x0005e2000ba00045 */
[----:B------:R2:W-:Y:S01]  /*172a0*/  UTCHMMA.2CTA tmem[UR77], gdesc[UR30], tmem[UR75], tmem[UR54], idesc[UR55], UPT ;  /* 0x00ff361e4d0079ea */ /* 0x0005e2000ba0004b */
[----:B------:R-:W-:Y:S01]  /*172b0*/  UMOV UR60, 0x0 ;  /* 0x00000000003c7882 */ /* 0x000fe20000000000 */
[----:B------:R-:W-:Y:S01]  /*172c0*/  UMOV UR61, 0x10200910 ;  /* 0x10200910003d7882 */ /* 0x000fe20000000000 */
[----:B------:R2:W-:Y:S01]  /*172d0*/  UTCHMMA.2CTA tmem[UR66], gdesc[UR28], tmem[UR76], tmem[UR56], idesc[UR57], UPT ;  /* 0x00ff381c420079ea */ /* 0x0005e2000ba0004c */
[----:B------:R-:W-:Y:S01]  /*172e0*/  UMOV UR74, 0x3 ;  /* 0x00000003004a7882 */ /* 0x000fe20000000000 */
[----:B------:R2:W-:Y:S01]  /*172f0*/  UTCHMMA.2CTA tmem[UR73], gdesc[UR24], tmem[UR67], tmem[UR58], idesc[UR59], UPT ;  /* 0x00ff3a18490079ea */ /* 0x0005e2000ba00043 */
[----:B------:R2:W-:Y:S01]  /*17300*/  UTCHMMA.2CTA tmem[UR64], gdesc[UR20], tmem[UR65], tmem[UR60], idesc[UR61], UPT ;  /* 0x00ff3c14400079ea */ /* 0x0005e2000ba00041 */
[----:B------:R2:W-:Y:S01]  /*17310*/  UTCBAR.2CTA.MULTICAST [UR10], URZ, UR74 ;  /* 0x000000ff0a0073e9 */ /* 0x0005e2000820084a */
[----:B------:R-:W-:-:S15]  /*17320*/  R2UR.FILL UR26, R4 ;  /* 0x00000000041a72ca */ /* 0x000fde00004e0000 */
.L_x_14:
[----:B------:R-:W3:Y:S01]  /*17330*/  LDL.64 R26, [R1+0x170] ;  /* 0x00017000011a7983 */ /* 0x000ee20000100a00 */
[----:B------:R-:W1:Y:S01]  /*17340*/  LDC R5, c[0x0][0x3a0] ;  /* 0x0000e800ff057b82 */ /* 0x000e620000000800 */
[----:B------:R-:W-:Y:S01]  /*17350*/  ISETP.GE.U32.AND P2, PT, R6, 0x7ffffe7e, PT ;  /* 0x7ffffe7e0600780c */ /* 0x000fe20003f46070 */
[----:B------:R-:W-:Y:S01]  /*17360*/  VIADD R4, R202, 0xfffffefc ;  /* 0xfffffefcca047836 */ /* 0x000fe20000000000 */
[----:B------:R-:W4:Y:S04]  /*17370*/  LDL.64 R20, [R1+0x178] ;  /* 0x0001780001147983 */ /* 0x000f280000100a00 */
[----:B--2---:R-:W2:Y:S01]  /*17380*/  LDL.64 R18, [R1+0x180] ;  /* 0x0001800001127983 */ /* 0x004ea20000100a00 */
[----:B------:R-:W1:Y:S03]  /*17390*/  LDC R8, c[0x0][0x3a0] ;  /* 0x0000e800ff087b82 */ /* 0x000e660000000800 */
[----:B------:R-:W2:Y:S04]  /*173a0*/  LDL.64 R30, [R1+0x188] ;  /* 0x00018800011e7983 */ /* 0x000ea80000100a00 */
[----:B------:R-:W2:Y:S01]  /*173b0*/  LDL.64 R16, [R1+0x190] ;  /* 0x0001900001107983 */ /* 0x000ea20000100a00 */
[----:B------:R-:W1:Y:S03]  /*173c0*/  LDC R7, c[0x0][0x3a0] ;  /* 0x0000e800ff077b82 */ /* 0x000e660000000800 */
[----:B------:R-:W2:Y:S05]  /*173d0*/  LDL.64 R14, [R1+0x198] ;  /* 0x00019800010e7983 */ /* 0x000eaa0000100a00 */
[----:B------:R-:W-:Y:S01]  /*173e0*/  BAR.SYNC.DEFER_BLOCKING 0x0 ;  /* 0x0000000000007b1d */ /* 0x000fe20000010000 */
[----:B-1----:R-:W-:-:S07]  /*173f0*/  IADD3 R5, PT, PT, R5, -0x106, RZ ;  /* 0xfffffefa05057810 */ /* 0x002fce0007ffe0ff */
[----:B------:R-:W1:Y:S01]  /*17400*/  LDC R6, c[0x0][0x3a0] ;  /* 0x0000e800ff067b82 */ /* 0x000e620000000800 */
[----:B------:R-:W2:Y:S04]  /*17410*/  LDL.64 R24, [R1+0x1a0] ;  /* 0x0001a00001187983 */ /* 0x000ea80000100a00 */
[----:B------:R-:W2:Y:S03]  /*17420*/  LDL.64 R22, [R1+0x1a8] ;  /* 0x0001a80001167983 */ /* 0x000ea60000100a00 */
[----:B------:R-:W1:Y:S01]  /*17430*/  LDC R10, c[0x0][0x3a0] ;  /* 0x0000e800ff0a7b82 */ /* 0x000e620000000800 */
[----:B------:R-:W2:Y:S04]  /*17440*/  LDL.64 R28, [R1+0x1b0] ;  /* 0x0001b000011c7983 */ /* 0x000ea80000100a00 */
[----:B------:R-:W2:Y:S03]  /*17450*/  LDL.64 R32, [R1+0x1d8] ;  /* 0x0001d80001207983 */ /* 0x000ea60000100a00 */
[----:B------:R-:W1:Y:S01]  /*17460*/  LDC R9, c[0x0][0x3a0] ;  /* 0x0000e800ff097b82 */ /* 0x000e620000000800 */
[----:B------:R-:W-:Y:S01]  /*17470*/  @!PT LDS RZ, [RZ] ;  /* 0x00000000fffff984 */ /* 0x000fe20000000800 */
[----:B------:R-:W-:Y:S01]  /*17480*/  @!PT LDS RZ, [RZ] ;  /* 0x00000000fffff984 */ /* 0x000fe20000000800 */
[----:B------:R-:W-:Y:S01]  /*17490*/  @!PT LDS RZ, [RZ] ;  /* 0x00000000fffff984 */ /* 0x000fe20000000800 */
[----:B------:R1:W-:Y:S04]  /*174a0*/  LDGSTS.E [R82], desc[UR26][R68.64], !P3 ;  /* 0x0000000044527fae */ /* 0x0003e8000d9a101a */
[----:B------:R1:W-:Y:S01]  /*174b0*/  LDGSTS.E [R82+0x200], desc[UR26][R70.64], !P3 ;  /* 0x0020000046527fae */ /* 0x0003e2000d9a101a */
[----:B------:R-:W-:Y:S01]  /*174c0*/  ISETP.GE.U32.AND P3, PT, R4, 0x7ffffe7d, PT ;  /* 0x7ffffe7d0400780c */ /* 0x000fe20003f66070 */
[----:B------:R-:W-:Y:S01]  /*174d0*/  VIADD R4, R203, 0xfffffefb ;  /* 0xfffffefbcb047836 */ /* 0x000fe20000000000 */
[----:B------:R-:W3:Y:S01]  /*174e0*/  LDC R12, c[0x0][0x3a0] ;  /* 0x0000e800ff0c7b82 */ /* 0x000ee20000000800 */
[----:B------:R1:W-:Y:S04]  /*174f0*/  LDGSTS.E [R82+0x400], desc[UR26][R72.64], !P4 ;  /* 0x0040000048527fae */ /* 0x0003e8000e1a101a */
[----:B------:R1:W-:Y:S03]  /*17500*/  LDGSTS.E [R82+0x600], desc[UR26][R104.64], !P4 ;  /* 0x0060000068527fae */ /* 0x0003e6000e1a101a */
[----:B------:R-:W3:Y:S01]  /*17510*/  LDC R11, c[0x0][0x3a0] ;  /* 0x0000e800ff0b7b82 */ /* 0x000ee20000000800 */
[----:B------:R1:W-:Y:S04]  /*17520*/  LDGSTS.E [R82+0x800], desc[UR26][R74.64], !P2 ;  /* 0x008000004a527fae */ /* 0x0003e8000d1a101a */
[----:B------:R1:W-:Y:S01]  /*17530*/  LDGSTS.E [R82+0xa00], desc[UR26][R106.64], !P2 ;  /* 0x00a000006a527fae */ /* 0x0003e2000d1a101a */
[----:B------:R-:W-:Y:S01]  /*17540*/  ISETP.GE.U32.AND P2, PT, R4, 0x7ffffe7c, PT ;  /* 0x7ffffe7c0400780c */ /* 0x000fe20003f46070 */
[----:B------:R-:W-:Y:S01]  /*17550*/  VIADD R4, R8, 0xfffffef9 ;  /* 0xfffffef908047836 */ /* 0x000fe20000000000 */
[----:B------:R-:W-:Y:S01]  /*17560*/  ISETP.GE.U32.AND P4, PT, R5, 0x7ffffe7b, PT ;  /* 0x7ffffe7b0500780c */ /* 0x000fe20003f86070 */
[----:B------:R1:W-:Y:S01]  /*17570*/  LDGSTS.E [R82+0xc00], desc[UR26][R76.64], !P3 ;  /* 0x00c000004c527fae */ /* 0x0003e2000d9a101a */
[----:B------:R-:W1:Y:S03]  /*17580*/  LDC R8, c[0x0][0x3a0] ;  /* 0x0000e800ff087b82 */ /* 0x000e660000000800 */
[----:B------:R1:W-:Y:S01]  /*17590*/  LDGSTS.E [R82+0xe00], desc[UR26][R108.64], !P3 ;  /* 0x00e000006c527fae */ /* 0x0003e2000d9a101a */
[----:B------:R-:W-:Y:S01]  /*175a0*/  ISETP.GE.U32.AND P3, PT, R4, 0x7ffffe7a, PT ;  /* 0x7ffffe7a0400780c */ /* 0x000fe20003f66070 */
[----:B------:R-:W-:-:S02]  /*175b0*/  VIADD R4, R7, 0xfffffef8 ;  /* 0xfffffef807047836 */ /* 0x000fc40000000000 */
[----:B------:R-:W2:Y:S01]  /*175c0*/  LDL.64 R34, [R1+0x5a8] ;  /* 0x0005a80001227983 */ /* 0x000ea20000100a00 */
[----:B------:R-:W1:Y:S03]  /*175d0*/  LDC R5, c[0x0][0x3a0] ;  /* 0x0000e800ff057b82 */ /* 0x000e660000000800 */
[----:B------:R1:W-:Y:S04]  /*175e0*/  LDGSTS.E [R82+0x1000], desc[UR26][R78.64], !P2 ;  /* 0x010000004e527fae */ /* 0x0003e8000d1a101a */
[----:B------:R1:W-:Y:S01]  /*175f0*/  LDGSTS.E [R82+0x1200], desc[UR26][R110.64], !P2 ;  /* 0x012000006e527fae */ /* 0x0003e2000d1a101a */
[----:B------:R-:W-:Y:S01]  /*17600*/  ISETP.GE.U32.AND P2, PT, R4, 0x7ffffe79, PT ;  /* 0x7ffffe790400780c */ /* 0x000fe20003f46070 */
[----:B-1----:R-:W-:Y:S01]  /*17610*/  VIADD R4, R6, 0xfffffef7 ;  /* 0xfffffef706047836 */ /* 0x002fe20000000000 */
[----:B------:R-:W1:Y:S01]  /*17620*/  LDC R7, c[0x0][0x3a0] ;  /* 0x0000e800ff077b82 */ /* 0x000e620000000800 */
[----:B------:R1:W-:Y:S04]  /*17630*/  LDGSTS.E [R82+0x1400], desc[UR26][R92.64], !P4 ;  /* 0x014000005c527fae */ /* 0x0003e8000e1a101a */
[----:B------:R1:W-:Y:S03]  /*17640*/  LDGSTS.E [R82+0x1600], desc[UR26][R112.64], !P4 ;  /* 0x0160000070527fae */ /* 0x0003e6000e1a101a */
[----:B------:R-:W1:Y:S01]  /*17650*/  LDC R6, c[0x0][0x3a0] ;  /* 0x0000e800ff067b82 */ /* 0x000e620000000800 */
[----:B------:R-:W-:Y:S01]  /*17660*/  ISETP.GE.U32.AND P4, PT, R4, 0x7ffffe78, PT ;  /* 0x7ffffe780400780c */ /* 0x000fe20003f86070 */
[----:B------:R1:W-:Y:S01]  /*17670*/  LDGSTS.E [R82+0x1800], desc[UR26][R94.64], !P3 ;  /* 0x018000005e527fae */ /* 0x0003e2000d9a101a */
[----:B------:R-:W-:-:S03]  /*17680*/  IADD3 R4, PT, PT, R10, -0x10a, RZ ;  /* 0xfffffef60a047810 */ /* 0x000fc60007ffe0ff */
[----:B------:R1:W-:Y:S01]  /*17690*/  LDGSTS.E [R82+0x1a00], desc[UR26][R114.64], !P3 ;  /* 0x01a0000072527fae */ /* 0x0003e2000d9a101a */
[----:B------:R-:W-:Y:S01]  /*176a0*/  ISETP.GE.U32.AND P3, PT, R4, 0x7ffffe77, PT ;  /* 0x7ffffe770400780c */ /* 0x000fe20003f66070 */
[----:B------:R-:W-:Y:S01]  /*176b0*/  VIADD R4, R9, 0xfffffef5 ;  /* 0xfffffef509047836 */ /* 0x000fe20000000000 */
[----:B------:R-:W-:Y:S01]  /*176c0*/  IADD3 R5, PT, PT, R5, -0x10e, RZ ;  /* 0xfffffef205057810 */ /* 0x000fe20007ffe0ff */
[----:B------:R1:W-:Y:S01]  /*176d0*/  LDGSTS.E [R82+0x1c00], desc[UR26][R96.64], !P2 ;  /* 0x01c0000060527fae */ /* 0x0003e2000d1a101a */
[----:B------:R-:W1:Y:S03]  /*176e0*/  LDC R9, c[0x0][0x3a0] ;  /* 0x0000e800ff097b82 */ /* 0x000e660000000800 */
[----:B------:R1:W-:Y:S01]  /*176f0*/  LDGSTS.E [R82+0x1e00], desc[UR26][R116.64], !P2 ;  /* 0x01e0000074527fae */ /* 0x0003e2000d1a101a */
[----:B------:R-:W-:Y:S01]  /*17700*/  ISETP.GE.U32.AND P2, PT, R4, 0x7ffffe76, PT ;  /* 0x7ffffe760400780c */ /* 0x000fe20003f46070 */
[----:B------:R-:W-:-:S02]  /*17710*/  VIADD R4, R8, 0xfffffef4 ;  /* 0xfffffef408047836 */ /* 0x000fc40000000000 */
[----:B------:R1:W-:Y:S01]  /*17720*/  LDGSTS.E [R82+0x2000], desc[UR26][R98.64], !P4 ;  /* 0x0200000062527fae */ /* 0x0003e2000e1a101a */
[----:B------:R-:W1:Y:S03]  /*17730*/  LDC R8, c[0x0][0x3a0] ;  /* 0x0000e800ff087b82 */ /* 0x000e660000000800 */
[----:B------:R1:W-:Y:S01]  /*17740*/  LDGSTS.E [R82+0x2200], desc[UR26][R118.64], !P4 ;  /* 0x0220000076527fae */ /* 0x0003e2000e1a101a */
[----:B------:R-:W-:Y:S01]  /*17750*/  ISETP.GE.U32.AND P4, PT, R4, 0x7ffffe75, PT ;  /* 0x7ffffe750400780c */ /* 0x000fe20003f86070 */
[----:B-1----:R-:W-:Y:S02]  /*17760*/  VIADD R4, R6, 0xfffffef3 ;  /* 0xfffffef306047836 */ /* 0x002fe40000000000 */
[----:B------:R1:W-:Y:S01]  /*17770*/  LDGSTS.E [R82+0x2400], desc[UR26][R100.64], !P3 ;  /* 0x0240000064527fae */ /* 0x0003e2000d9a101a */
[----:B------:R-:W1:Y:S03]  /*17780*/  LDC R6, c[0x0][0x3a0] ;  /* 0x0000e800ff067b82 */ /* 0x000e660000000800 */
[----:B------:R1:W-:Y:S04]  /*17790*/  LDGSTS.E [R82+0x2600], desc[UR26][R120.64], !P3 ;  /* 0x0260000078527fae */ /* 0x0003e8000d9a101a */
[----:B------:R1:W-:Y:S01]  /*177a0*/  LDGSTS.E [R82+0x2800], desc[UR26][R102.64], !P2 ;  /* 0x0280000066527fae */ /* 0x0003e2000d1a101a */
[----:B------:R-:W-:Y:S01]  /*177b0*/  ISETP.GE.U32.AND P3, PT, R5, 0x7ffffe73, PT ;  /* 0x7ffffe730500780c */ /* 0x000fe20003f66070 */
[----:B------:R-:W3:Y:S02]  /*177c0*/  LDC R10, c[0x0][0x3a0] ;  /* 0x0000e800ff0a7b82 */ /* 0x000ee40000000800 */
[----:B------:R1:W-:Y:S01]  /*177d0*/  LDGSTS.E [R82+0x2a00], desc[UR26][R122.64], !P2 ;  /* 0x02a000007a527fae */ /* 0x0003e2000d1a101a */
[----:B------:R-:W-:Y:S01]  /*177e0*/  ISETP.GE.U32.AND P2, PT, R4, 0x7ffffe74, PT ;  /* 0x7ffffe740400780c */ /* 0x000fe20003f46070 */
[----:B------:R-:W-:-:S02]  /*177f0*/  VIADD R4, R7, 0xfffffef1 ;  /* 0xfffffef107047836 */ /* 0x000fc40000000000 */
[----:B------:R1:W-:Y:S02]  /*17800*/  LDGSTS.E [R82+0x2c00], desc[UR26][R124.64], !P4 ;  /* 0x02c000007c527fae */ /* 0x0003e4000e1a101a */
[----:B------:R-:W1:Y:S02]  /*17810*/  LDC R5, c[0x0][0x3a0] ;  /* 0x0000e800ff057b82 */ /* 0x000e640000000800 */
[----:B------:R1:W-:Y:S01]  /*17820*/  LDGSTS.E [R82+0x2e00], desc[UR26][R126.64], !P4 ;  /* 0x02e000007e527fae */ /* 0x0003e2000e1a101a */
[----:B------:R-:W-:Y:S01]  /*17830*/  ISETP.GE.U32.AND P4, PT, R4, 0x7ffffe72, PT ;  /* 0x7ffffe720400780c */ /* 0x000fe20003f86070 */
[----:B------:R-:W-:Y:S02]  /*17840*/  VIADD R4, R9, 0xfffffef0 ;  /* 0xfffffef009047836 */ /* 0x000fe40000000000 */
[----:B------:R-:W2:Y:S02]  /*17850*/  LDL.64 R36, [R1+0x708] ;  /* 0x0007080001247983 */ /* 0x000ea40000100a00 */
[----:B------:R-:W1:Y:S02]  /*17860*/  LDC R9, c[0x0][0x3a0] ;  /* 0x0000e800ff097b82 */ /* 0x000e640000000800 */
[----:B------:R1:W-:Y:S04]  /*17870*/  LDGSTS.E [R82+0x3000], desc[UR26][R128.64], !P2 ;  /* 0x0300000080527fae */ /* 0x0003e8000d1a101a */
[----:B------:R1:W-:Y:S01]  /*17880*/  LDGSTS.E [R82+0x3200], desc[UR26][R130.64], !P2 ;  /* 0x0320000082527fae */ /* 0x0003e2000d1a101a */
[----:B------:R-:W-:Y:S01]  /*17890*/  ISETP.GE.U32.AND P2, PT, R4, 0x7ffffe71, PT ;  /* 0x7ffffe710400780c */ /* 0x000fe20003f46070 */
[----:B------:R-:W-:Y:S01]  /*178a0*/  VIADD R4, R8, 0xfffffeef ;  /* 0xfffffeef08047836 */ /* 0x000fe20000000000 */
[----:B------:R-:W1:Y:S01]  /*178b0*/  LDC R7, c[0x0][0x3a0] ;  /* 0x0000e800ff077b82 */ /* 0x000e620000000800 */
[----:B------:R1:W-:Y:S04]  /*178c0*/  LDGSTS.E [R82+0x3400], desc[UR26][R132.64], !P3 ;  /* 0x0340000084527fae */ /* 0x0003e8000d9a101a */
[----:B------:R1:W-:Y:S03]  /*178d0*/  LDGSTS.E [R82+0x3600], desc[UR26][R134.64], !P3 ;  /* 0x0360000086527fae */ /* 0x0003e6000d9a101a */
[----:B------:R-:W1:Y:S01]  /*178e0*/  LDC R8, c[0x0][0x3a0] ;  /* 0x0000e800ff087b82 */ /* 0x000e620000000800 */
[----:B------:R-:W-:Y:S01]  /*178f0*/  ISETP.GE.U32.AND P3, PT, R4, 0x7ffffe70, PT ;  /* 0x7ffffe700400780c */ /* 0x000fe20003f66070 */
[----:B------:R1:W-:Y:S02]  /*17900*/  LDGSTS.E [R82+0x3800], desc[UR26][R136.64], !P4 ;  /* 0x0380000088527fae */ /* 0x0003e4000e1a101a */
[----:B-1----:R-:W-:-:S02]  /*17910*/  IADD3 R4, PT, PT, R6, -0x112, RZ ;  /* 0xfffffeee06047810 */ /* 0x002fc40007ffe0ff */
[----:B------:R1:W-:Y:S02]  /*17920*/  LDGSTS.E [R82+0x3a00], desc[UR26][R138.64], !P4 ;  /* 0x03a000008a527fae */ /* 0x0003e4000e1a101a */
[----:B------:R-:W-:Y:S01]  /*17930*/  ISETP.GE.U32.AND P4, PT, R4, 0x7ffffe6f, PT ;  /* 0x7ffffe6f0400780c */ /* 0x000fe20003f86070 */
[----:B------:R-:W-:Y:S01]  /*17940*/  VIADD R4, R5, 0xfffffeed ;  /* 0xfffffeed05047836 */ /* 0x000fe20000000000 */
[----:B------:R-:W1:Y:S01]  /*17950*/  LDC R6, c[0x0][0x3a0] ;  /* 0x0000e800ff067b82 */ /* 0x000e620000000800 */
[----:B------:R1:W-:Y:S04]  /*17960*/  LDGSTS.E [R82+0x3c00], desc[UR26][R140.64], !P2 ;  /* 0x03c000008c527fae */ /* 0x0003e8000d1a101a */
[----:B------:R1:W-:Y:S01]  /*17970*/  LDGSTS.E [R82+0x3e00], desc[UR26][R142.64], !P2 ;  /* 0x03e000008e527fae */ /* 0x0003e2000d1a101a */
[----:B------:R-:W-:Y:S01]  /*17980*/  ISETP.GE.U32.AND P2, PT, R4, 0x7ffffe6e, PT ;  /* 0x7ffffe6e0400780c */ /* 0x000fe20003f46070 */
[----:B------:R-:W-:Y:S01]  /*17990*/  VIADD R4, R9, 0xfffffeec ;  /* 0xfffffeec09047836 */ /* 0x000fe20000000000 */
[----:B------:R-:W2:Y:S01]  /*179a0*/  LDC R13, c[0x0][0x3a0] ;  /* 0x0000e800ff0d7b82 */ /* 0x000ea20000000800 */
[----:B------:R1:W-:Y:S04]  /*179b0*/  LDGSTS.E [R82+0x4000], desc[UR26][R144.64], !P3 ;  /* 0x0400000090527fae */ /* 0x0003e8000d9a101a */
[----:B------:R1:W-:Y:S01]  /*179c0*/  LDGSTS.E [R82+0x4200], desc[UR26][R146.64], !P3 ;  /* 0x0420000092527fae */ /* 0x0003e2000d9a101a */
[----:B------:R-:W-:Y:S01]  /*179d0*/  ISETP.GE.U32.AND P3, PT, R4, 0x7ffffe6d, PT ;  /* 0x7ffffe6d0400780c */ /* 0x000fe20003f66070 */
[----:B------:R-:W-:Y:S01]  /*179e0*/  VIADD R4, R8, 0xfffffeeb ;  /* 0xfffffeeb08047836 */ /* 0x000fe20000000000 */
[----:B------:R-:W-:Y:S01]  /*179f0*/  IADD3 R5, PT, PT, R7, -0x116, RZ ;  /* 0xfffffeea07057810 */ /* 0x000fe20007ffe0ff */
[----:B------:R1:W-:Y:S01]  /*17a00*/  LDGSTS.E [R82+0x4400], desc[UR26][R148.64], !P4 ;  /* 0x0440000094527fae */ /* 0x0003e2000e1a101a */
[----:B------:R-:W4:Y:S03]  /*17a10*/  LDC R9, c[0x0][0x3a0] ;  /* 0x0000e800ff097b82 */ /* 0x000f260000000800 */
[----:B------:R2:W-:Y:S04]  /*17a20*/  LDGSTS.E [R82+0x4600], desc[UR26][R150.64], !P4 ;  /* 0x0460000096527fae */ /* 0x0005e8000e1a101a */
[----:B------:R2:W-:Y:S01]  /*17a30*/  LDGSTS.E [R82+0x4800], desc[UR26][R152.64], !P2 ;  /* 0x0480000098527fae */ /* 0x0005e2000d1a101a */
[----:B------:R-:W-:Y:S01]  /*17a40*/  ISETP.GE.U32.AND P4, PT, R5, 0x7ffffe6b, PT ;  /* 0x7ffffe6b0500780c */ /* 0x000fe20003f86070 */
[----:B------:R-:W4:Y:S02]  /*17a50*/  LDC R8, c[0x0][0x3a0] ;  /* 0x0000e800ff087b82 */ /* 0x000f240000000800 */
[----:B------:R2:W-:Y:S01]  /*17a60*/  LDGSTS.E [R82+0x4a00], desc[UR26][R154.64], !P2 ;  /* 0x04a000009a527fae */ /* 0x0005e2000d1a101a */
[----:B------:R-:W-:Y:S01]  /*17a70*/  ISETP.GE.U32.AND P2, PT, R4, 0x7ffffe6c, PT ;  /* 0x7ffffe6c0400780c */ /* 0x000fe20003f46070 */
[----:B-1----:R-:W-:-:S02]  /*17a80*/  VIADD R4, R6, 0xfffffee9 ;  /* 0xfffffee906047836 */ /* 0x002fc40000000000 */
[----:B------:R1:W-:Y:S02]  /*17a90*/  LDGSTS.E [R82+0x4c00], desc[UR26][R156.64], !P3 ;  /* 0x04c000009c527fae */ /* 0x0003e4000d9a101a */
[----:B------:R-:W1:Y:S02]  /*17aa0*/  LDC R5, c[0x0][0x3a0] ;  /* 0x0000e800ff057b82 */ /* 0x000e640000000800 */
[----:B------:R1:W-:Y:S01]  /*17ab0*/  LDGSTS.E [R82+0x4e00], desc[UR26][R158.64], !P3 ;  /* 0x04e000009e527fae */ /* 0x0003e2000d9a101a */
[----:B------:R-:W-:Y:S01]  /*17ac0*/  ISETP.GE.U32.AND P3, PT, R4, 0x7ffffe6a, PT ;  /* 0x7ffffe6a0400780c */ /* 0x000fe20003f66070 */
[----:B---3--:R-:W-:Y:S02]  /*17ad0*/  VIADD R4, R12, 0xfffffee8 ;  /* 0xfffffee80c047836 */ /* 0x008fe40000000000 */
[----:B------:R-:W3:Y:S02]  /*17ae0*/  LDL.64 R250, [R1+0x758] ;  /* 0x0007580001fa7983 */ /* 0x000ee40000100a00 */
[----:B------:R-:W4:Y:S02]  /*17af0*/  LDC R7, c[0x0][0x3a0] ;  /* 0x0000e800ff077b82 */ /* 0x000f240000000800 */
[----:B------:R1:W-:Y:S04]  /*17b00*/  LDGSTS.E [R82+0x5000], desc[UR26][R160.64], !P2 ;  /* 0x05000000a0527fae */ /* 0x0003e8000d1a101a */
[----:B------:R1:W-:Y:S01]  /*17b10*/  LDGSTS.E [R82+0x5200], desc[UR26][R162.64], !P2 ;  /* 0x05200000a2527fae */ /* 0x0003e2000d1a101a */
[----:B------:R-:W-:Y:S01]  /*17b20*/  ISETP.GE.U32.AND P2, PT, R4, 0x7ffffe69, PT ;  /* 0x7ffffe690400780c */ /* 0x000fe20003f46070 */
[----:B------:R-:W-:Y:S01]  /*17b30*/  VIADD R4, R11, 0xfffffee7 ;  /* 0xfffffee70b047836 */ /* 0x000fe20000000000 */
[----:B------:R-:W4:Y:S01]  /*17b40*/  LDC R6, c[0x0][0x3a0] ;  /* 0x0000e800ff067b82 */ /* 0x000f220000000800 */
[----:B------:R1:W-:Y:S04]  /*17b50*/  LDGSTS.E [R82+0x5400], desc[UR26][R164.64], !P4 ;  /* 0x05400000a4527fae */ /* 0x0003e8000e1a101a */
[----:B------:R1:W-:Y:S01]  /*17b60*/  LDGSTS.E [R82+0x5600], desc[UR26][R166.64], !P4 ;  /* 0x05600000a6527fae */ /* 0x0003e2000e1a101a */
[----:B------:R-:W-:-:S02]  /*17b70*/  ISETP.GE.U32.AND P4, PT, R4, 0x7ffffe68, PT ;  /* 0x7ffffe680400780c */ /* 0x000fc40003f86070 */
[----:B------:R-:W-:Y:S01]  /*17b80*/  IADD3 R4, PT, PT, R10, -0x11a, RZ ;  /* 0xfffffee60a047810 */ /* 0x000fe20007ffe0ff */
[----:B------:R1:W-:Y:S01]  /*17b90*/  LDGSTS.E [R82+0x5800], desc[UR26][R168.64], !P3 ;  /* 0x05800000a8527fae */ /* 0x0003e2000d9a101a */
[----:B------:R-:W4:Y:S03]  /*17ba0*/  LDC R12, c[0x0][0x3a0] ;  /* 0x0000e800ff0c7b82 */ /* 0x000f260000000800 */
[----:B------:R1:W-:Y:S01]  /*17bb0*/  LDGSTS.E [R82+0x5a00], desc[UR26][R170.64], !P3 ;  /* 0x05a00000aa527fae */ /* 0x0003e2000d9a101a */
[----:B------:R-:W-:Y:S01]  /*17bc0*/  ISETP.GE.U32.AND P3, PT, R4, 0x7ffffe67, PT ;  /* 0x7ffffe670400780c */ /* 0x000fe20003f66070 */
[----:B-1----:R-:W-:Y:S02]  /*17bd0*/  VIADD R4, R5, 0xfffffee5 ;  /* 0xfffffee505047836 */ /* 0x002fe40000000000 */
[----:B------:R1:W-:Y:S01]  /*17be0*/  LDGSTS.E [R82+0x5c00], desc[UR26][R172.64], !P2 ;  /* 0x05c00000ac527fae */ /* 0x0003e2000d1a101a */
[----:B------:R-:W1:Y:S03]  /*17bf0*/  LDC R11, c[0x0][0x3a0] ;  /* 0x0000e800ff0b7b82 */ /* 0x000e660000000800 */
[----:B------:R1:W-:Y:S01]  /*17c00*/  LDGSTS.E [R82+0x5e00], desc[UR26][R174.64], !P2 ;  /* 0x05e00000ae527fae */ /* 0x0003e2000d1a101a */
[----:B------:R-:W-:Y:S01]  /*17c10*/  ISETP.GE.U32.AND P2, PT, R4, 0x7ffffe66, PT ;  /* 0x7ffffe660400780c */ /* 0x000fe20003f46070 */
[----:B----4-:R-:W-:-:S02]  /*17c20*/  VIADD R4, R9, 0xfffffee4 ;  /* 0xfffffee409047836 */ /* 0x010fc40000000000 */
[----:B------:R4:W-:Y:S01]  /*17c30*/  LDGSTS.E [R82+0x6000], desc[UR26][R176.64], !P4 ;  /* 0x06000000b0527fae */ /* 0x0009e2000e1a101a */
[----:B------:R-:W-:Y:S01]  /*17c40*/  IADD3 R5, PT, PT, R7, -0x11e, RZ ;  /* 0xfffffee207057810 */ /* 0x000fe20007ffe0ff */
[----:B------:R-:W4:Y:S02]  /*17c50*/  LDC R10, c[0x0][0x3a0] ;  /* 0x0000e800ff0a7b82 */ /* 0x000f240000000800 */
[----:B------:R1:W-:Y:S01]  /*17c60*/  LDGSTS.E [R82+0x6200], desc[UR26][R178.64], !P4 ;  /* 0x06200000b2527fae */ /* 0x0003e2000e1a101a */
[----:B------:R-:W-:Y:S01]  /*17c70*/  ISETP.GE.U32.AND P4, PT, R4, 0x7ffffe65, PT ;  /* 0x7ffffe650400780c */ /* 0x000fe20003f86070 */
[----:B------:R-:W-:Y:S02]  /*17c80*/  VIADD R4, R8, 0xfffffee3 ;  /* 0xfffffee308047836 */ /* 0x000fe40000000000 */
[----:B------:R1:W-:Y:S02]  /*17c90*/  LDGSTS.E [R82+0x6400], desc[UR26][R180.64], !P3 ;  /* 0x06400000b4527fae */ /* 0x0003e4000d9a101a */
[----:B------:R-:W2:Y:S02]  /*17ca0*/  LDC R9, c[0x0][0x3a0] ;  /* 0x0000e800ff097b82 */ /* 0x000ea40000000800 */
[----:B------:R1:W-:Y:S04]  /*17cb0*/  LDGSTS.E [R82+0x6600], desc[UR26][R182.64], !P3 ;  /* 0x06600000b6527fae */ /* 0x0003e8000d9a101a */
[----:B------:R1:W-:Y:S02]  /*17cc0*/  LDGSTS.E [R82+0x6800], desc[UR26][R184.64], !P2 ;  /* 0x06800000b8527fae */ /* 0x0003e4000d1a101a */
[----:B------:R-:W2:Y:S02]  /*17cd0*/  LDC R8, c[0x0][0x3a0] ;  /* 0x0000e800ff087b82 */ /* 0x000ea40000000800 */
[----:B------:R1:W-:Y:S01]  /*17ce0*/  LDGSTS.E [R82+0x6a00], desc[UR26][R186.64], !P2 ;  /* 0x06a00000ba527fae */ /* 0x0003e2000d1a101a */
[----:B------:R-:W-:Y:S01]  /*17cf0*/  ISETP.GE.U32.AND P2, PT, R4, 0x7ffffe64, PT ;  /* 0x7ffffe640400780c */ /* 0x000fe20003f46070 */
[----:B------:R-:W-:Y:S01]  /*17d00*/  VIADD R4, R6, 0xfffffee1 ;  /* 0xfffffee106047836 */ /* 0x000fe20000000000 */
[----:B------:R-:W-:Y:S01]  /*17d10*/  ISETP.GE.U32.AND P3, PT, R5, 0x7ffffe63, PT ;  /* 0x7ffffe630500780c */ /* 0x000fe20003f66070 */
[----:B------:R1:W-:Y:S02]  /*17d20*/  LDGSTS.E [R82+0x6c00], desc[UR26][R188.64], !P4 ;  /* 0x06c00000bc527fae */ /* 0x0003e4000e1a101a */
[----:B------:R-:W2:Y:S02]  /*17d30*/  LDC R5, c[0x0][0x3a0] ;  /* 0x0000e800ff057b82 */ /* 0x000ea40000000800 */
[----:B------:R1:W-:Y:S01]  /*17d40*/  LDGSTS.E [R82+0x6e00], desc[UR26][R190.64], !P4 ;  /* 0x06e00000be527fae */ /* 0x0003e2000e1a101a */
[----:B------:R-:W-:Y:S01]  /*17d50*/  ISETP.GE.U32.AND P4, PT, R4, 0x7ffffe62, PT ;  /* 0x7ffffe620400780c */ /* 0x000fe20003f86070 */
[----:B------:R-:W-:-:S02]  /*17d60*/  VIADD R4, R12, 0xfffffee0 ;  /* 0xfffffee00c047836 */ /* 0x000fc40000000000 */
[----:B------:R-:W3:Y:S02]  /*17d70*/  LDL.64 R234, [R1+0x778] ;  /* 0x0007780001ea7983 */ /* 0x000ee40000100a00 */
[----:B------:R-:W2:Y:S02]  /*17d80*/  LDC R7, c[0x0][0x3a0] ;  /* 0x0000e800ff077b82 */ /* 0x000ea40000000800 */
[----:B------:R2:W-:Y:S04]  /*17d90*/  LDGSTS.E [R82+0x7000], desc[UR26][R192.64], !P2 ;  /* 0x07000000c0527fae */ /* 0x0005e8000d1a101a */
[----:B------:R2:W-:Y:S01]  /*17da0*/  LDGSTS.E [R82+0x7200], desc[UR26][R194.64], !P2 ;  /* 0x07200000c2527fae */ /* 0x0005e2000d1a101a */
[----:B------:R-:W-:Y:S01]  /*17db0*/  ISETP.GE.U32.AND P2, PT, R4, 0x7ffffe61, PT ;  /* 0x7ffffe610400780c */ /* 0x000fe20003f46070 */
[----:B-1----:R-:W-:Y:S01]  /*17dc0*/  VIADD R4, R11, 0xfffffedf ;  /* 0xfffffedf0b047836 */ /* 0x002fe20000000000 */
[----:B------:R-:W1:Y:S01]  /*17dd0*/  LDC R6, c[0x0][0x3a0] ;  /* 0x0000e800ff067b82 */ /* 0x000e620000000800 */
[----:B------:R1:W-:Y:S04]  /*17de0*/  LDGSTS.E [R82+0x7400], desc[UR26][R204.64], !P3 ;  /* 0x07400000cc527fae */ /* 0x0003e8000d9a101a */
[----:B------:R1:W-:Y:S01]  /*17df0*/  LDGSTS.E [R82+0x7600], desc[UR26][R206.64], !P3 ;  /* 0x07600000ce527fae */ /* 0x0003e2000d9a101a */
[----:B------:R-:W-:-:S02]  /*17e00*/  ISETP.GE.U32.AND P3, PT, R4, 0x7ffffe60, PT ;  /* 0x7ffffe600400780c */ /* 0x000fc40003f66070 */
[----:B----4-:R-:W-:Y:S01]  /*17e10*/  IADD3 R4, PT, PT, R10, -0x122, RZ ;  /* 0xfffffede0a047810 */ /* 0x010fe20007ffe0ff */
[----:B------:R4:W-:Y:S01]  /*17e20*/  LDGSTS.E [R82+0x7800], desc[UR26][R208.64], !P4 ;  /* 0x07800000d0527fae */ /* 0x0009e2000e1a101a */
[----:B------:R-:W1:Y:S03]  /*17e30*/  LDC R12, c[0x0][0x3a0] ;  /* 0x0000e800ff0c7b82 */ /* 0x000e660000000800 */
[----:B------:R4:W-:Y:S01]  /*17e40*/  LDGSTS.E [R82+0x7a00], desc[UR26][R210.64], !P4 ;  /* 0x07a00000d2527fae */ /* 0x0009e2000e1a101a */
[----:B------:R-:W-:Y:S01]  /*17e50*/  ISETP.GE.U32.AND P4, PT, R4, 0x7ffffe5f, PT ;  /* 0x7ffffe5f0400780c */ /* 0x000fe20003f86070 */
[----:B--2---:R-:W-:Y:S02]  /*17e60*/  VIADD R4, R5, 0xfffffedd ;  /* 0xfffffedd05047836 */ /* 0x004fe40000000000 */
[----:B------:R4:W-:Y:S01]  /*17e70*/  LDGSTS.E [R82+0x7c00], desc[UR26][R212.64], !P2 ;  /* 0x07c00000d4527fae */ /* 0x0009e2000d1a101a */
[----:B------:R-:W2:Y:S03]  /*17e80*/  LDC R11, c[0x0][0x3a0] ;  /* 0x0000e800ff0b7b82 */ /* 0x000ea60000000800 */
[----:B------:R4:W-:Y:S01]  /*17e90*/  LDGSTS.E [R82+0x7e00], desc[UR26][R214.64], !P2 ;  /* 0x07e00000d6527fae */ /* 0x0009e2000d1a101a */
[----:B------:R-:W-:-:S03]  /*17ea0*/  ISETP.GE.U32.AND P2, PT, R4, 0x7ffffe5e, PT ;  /* 0x7ffffe5e0400780c */ /* 0x000fc60003f46070 */
[----:B------:R4:W-:Y:S01]  /*17eb0*/  LDGSTS.E [R82+0x8000], desc[UR26][R26.64], !P3 ;  /* 0x080000001a527fae */ /* 0x0009e2000d9a101a */
[----:B------:R-:W1:Y:S03]  /*17ec0*/  LDC R10, c[0x0][0x3a0] ;  /* 0x0000e800ff0a7b82 */ /* 0x000e660000000800 */
[----:B------:R4:W-:Y:S04]  /*17ed0*/  LDGSTS.E [R82+0x8200], desc[UR26][R20.64], !P3 ;  /* 0x0820000014527fae */ /* 0x0009e8000d9a101a */
[----:B------:R4:W-:Y:S04]  /*17ee0*/  LDGSTS.E [R82+0x8400], desc[UR26][R18.64], !P4 ;  /* 0x0840000012527fae */ /* 0x0009e8000e1a101a */
[----:B------:R-:W2:Y:S04]  /*17ef0*/  LDL.64 R26, [R1+0x1b8] ;  /* 0x0001b800011a7983 */ /* 0x000ea80000100a00 */
[----:B------:R-:W3:Y:S04]  /*17f00*/  LDL.64 R20, [R1+0x1c8] ;  /* 0x0001c80001147983 */ /* 0x000ee80000100a00 */
[----:B------:R-:W3:Y:S04]  /*17f10*/  LDL.64 R18, [R1+0x1c0] ;  /* 0x0001c00001127983 */ /* 0x000ee80000100a00 */
[----:B------:R4:W-:Y:S04]  /*17f20*/  LDGSTS.E [R82+0x8600], desc[UR26][R30.64], !P4 ;  /* 0x086000001e527fae */ /* 0x0009e8000e1a101a */
[----:B------:R4:W-:Y:S04]  /*17f30*/  LDGSTS.E [R82+0x8800], desc[UR26][R16.64], !P2 ;  /* 0x0880000010527fae */ /* 0x0009e8000d1a101a */
[----:B------:R4:W-:Y:S01]  /*17f40*/  LDGSTS.E [R82+0x8a00], desc[UR26][R14.64], !P2 ;  /* 0x08a000000e527fae */ /* 0x0009e2000d1a101a */
[----:B------:R-:W-:Y:S01]  /*17f50*/  VIADD R4, R9, 0xfffffedc ;  /* 0xfffffedc09047836 */ /* 0x000fe20000000000 */
[----:B------:R-:W-:Y:S01]  /*17f60*/  IADD3 R5, PT, PT, R7, -0x126, RZ ;  /* 0xfffffeda07057810 */ /* 0x000fe20007ffe0ff */
[----:B------:R-:W2:Y:S01]  /*17f70*/  LDC R9, c[0x0][0x3a0] ;  /* 0x0000e800ff097b82 */ /* 0x000ea20000000800 */
[----:B------:R-:W4:Y:S04]  /*17f80*/  LDL.64 R30, [R1+0x1e0] ;  /* 0x0001e000011e7983 */ /* 0x000f280000100a00 */
[----:B------:R-:W4:Y:S04]  /*17f90*/  LDL.64 R16, [R1+0x1d0] ;  /* 0x0001d00001107983 */ /* 0x000f280000100a00 */
[----:B------:R-:W4:Y:S01]  /*17fa0*/  LDL.64 R14, [R1+0x1e8] ;  /* 0x0001e800010e7983 */ /* 0x000f220000100a00 */
[----:B------:R-:W-:Y:S01]  /*17fb0*/  ISETP.GE.U32.AND P3, PT, R4, 0x7ffffe5d, PT ;  /* 0x7ffffe5d0400780c */ /* 0x000fe20003f66070 */
[----:B------:R-:W-:Y:S01]  /*17fc0*/  VIADD R4, R8, 0xfffffedb ;  /* 0xfffffedb08047836 */ /* 0x000fe20000000000 */
[----:B------:R-:W-:Y:S01]  /*17fd0*/  ISETP.GE.U32.AND P4, PT, R5, 0x7ffffe5b, PT ;  /* 0x7ffffe5b0500780c */ /* 0x000fe20003f86070 */
[----:B------:R-:W2:Y:S01]  /*17fe0*/  LDC R8, c[0x0][0x3a0] ;  /* 0x0000e800ff087b82 */ /* 0x000ea20000000800 */
[----:B------:R-:W4:Y:S02]  /*17ff0*/  LDL.64 R232, [R1+0x768] ;  /* 0x0007680001e87983 */ /* 0x000f240000100a00 */
[----:B------:R-:W-:Y:S01]  /*18000*/  ISETP.GE.U32.AND P2, PT, R4, 0x7ffffe5c, PT ;  /* 0x7ffffe5c0400780c */ /* 0x000fe20003f46070 */
[----:B-1----:R-:W-:Y:S01]  /*18010*/  VIADD R4, R6, 0xfffffed9 ;  /* 0xfffffed906047836 */ /* 0x002fe20000000000 */
[----:B------:R-:W4:Y:S03]  /*18020*/  LDL.64 R230, [R1+0x788] ;  /* 0x0007880001e67983 */ /* 0x000f260000100a00 */
[----:B------:R-:W1:Y:S01]  /*18030*/  LDC R5, c[0x0][0x3a0] ;  /* 0x0000e800ff057b82 */ /* 0x000e620000000800 */
[----:B------:R-:W4:Y:S04]  /*18040*/  LDL.64 R248, [R1+0x770] ;  /* 0x0007700001f87983 */ /* 0x000f280000100a00 */
[----:B------:R1:W-:Y:S03]  /*18050*/  LDGSTS.E [R82+0x8c00], desc[UR26][R24.64], !P3 ;  /* 0x08c0000018527fae */ /* 0x0003e6000d9a101a */
[----:B------:R-:W1:Y:S01]  /*18060*/  LDC R7, c[0x0][0x3a0] ;  /* 0x0000e800ff077b82 */ /* 0x000e620000000800 */
[----:B------:R1:W-:Y:S01]  /*18070*/  LDGSTS.E [R82+0x8e00], desc[UR26][R22.64], !P3 ;  /* 0x08e0000016527fae */ /* 0x0003e2000d9a101a */
[----:B------:R-:W-:-:S03]  /*18080*/  ISETP.GE.U32.AND P3, PT, R4, 0x7ffffe5a, PT ;  /* 0x7ffffe5a0400780c */ /* 0x000fc60003f66070 */
[----:B------:R-:W4:Y:S03]  /*18090*/  LDL.64 R246, [R1+0x790] ;  /* 0x0007900001f67983 */ /* 0x000f260000100a00 */
[----:B------:R-:W1:Y:S01]  /*180a0*/  LDC R6, c[0x0][0x3a0] ;  /* 0x0000e800ff067b82 */ /* 0x000e620000000800 */
[----:B------:R-:W4:Y:S04]  /*180b0*/  LDL.64 R24, [R1+0x1f8] ;  /* 0x0001f80001187983 */ /* 0x000f280000100a00 */
[----:B------:R-:W4:Y:S01]  /*180c0*/  LDL.64 R22, [R1+0x1f0] ;  /* 0x0001f00001167983 */ /* 0x000f220000100a00 */
[----:B------:R-:W-:Y:S02]  /*180d0*/  VIADD R4, R12, 0xfffffed8 ;  /* 0xfffffed80c047836 */ /* 0x000fe40000000000 */
[----:B------:R-:W1:Y:S01]  /*180e0*/  LDC R12, c[0x0][0x3a0] ;  /* 0x0000e800ff0c7b82 */ /* 0x000e620000000800 */
[----:B------:R-:W4:Y:S04]  /*180f0*/  LDL.64 R228, [R1+0x780] ;  /* 0x0007800001e47983 */ /* 0x000f280000100a00 */
        /* <DEDUP_REMOVED lines=27> */
[----:B--2---:R2:W-:Y:S04]  /*182b0*/  LDGSTS.E [R82+0x9000], desc[UR26][R26.64], !P2 ;  /* 0x090000001a527fae */ /* 0x0045e8000d1a101a */
[----:B------:R2:W-:Y:S04]  /*182c0*/  LDGSTS.E [R82+0x9200], desc[UR26][R28.64], !P2 ;  /* 0x092000001c527fae */ /* 0x0005e8000d1a101a */
[----:B---3--:R2:W-:Y:S04]  /*182d0*/  LDGSTS.E [R82+0x9400], desc[UR26][R20.64], !P4 ;  /* 0x0940000014527fae */ /* 0x0085e8000e1a101a */
[----:B------:R-:W3:Y:S04]  /*182e0*/  LDL.64 R26, [R1+0x208] ;  /* 0x00020800011a7983 */ /* 0x000ee80000100a00 */
[----:B------:R-:W2:Y:S04]  /*182f0*/  LDL.64 R28, [R1+0x200] ;  /* 0x00020000011c7983 */ /* 0x000ea80000100a00 */
[----:B------:R-:W2:Y:S04]  /*18300*/  LDL.64 R20, [R1+0x218] ;  /* 0x0002180001147983 */ /* 0x000ea80000100a00 */
[----:B------:R1:W-:Y:S01]  /*18310*/  LDGSTS.E [R82+0x9600], desc[UR26][R18.64], !P4 ;  /* 0x0960000012527fae */ /* 0x0003e2000e1a101a */
[----:B------:R-:W-:-:S03]  /*18320*/  ISETP.GE.U32.AND P2, PT, R4, 0x7ffffe59, PT ;  /* 0x7ffffe590400780c */ /* 0x000fc60003f46070 */
[----:B------:R1:W-:Y:S04]  /*18330*/  LDGSTS.E [R82+0x9800], desc[UR26][R32.64], !P3 ;  /* 0x0980000020527fae */ /* 0x0003e8000d9a101a */
[----:B----4-:R4:W-:Y:S04]  /*18340*/  LDGSTS.E [R82+0x9a00], desc[UR26][R16.64], !P3 ;  /* 0x09a0000010527fae */ /* 0x0109e8000d9a101a */
[----:B------:R-:W4:Y:S04]  /*18350*/  LDL.64 R18, [R1+0x210] ;  /* 0x0002100001127983 */ /* 0x000f280000100a00 */
[----:B------:R1:W-:Y:S04]  /*18360*/  LDGSTS.E [R82+0x9c00], desc[UR26][R14.64], !P2 ;  /* 0x09c000000e527fae */ /* 0x0003e8000d1a101a */
[----:B------:R-:W4:Y:S01]  /*18370*/  LDL.64 R16, [R1+0x228] ;  /* 0x0002280001107983 */ /* 0x000f220000100a00 */
[----:B------:R-:W-:-:S02]  /*18380*/  VIADD R4, R11, 0xfffffed7 ;  /* 0xfffffed70b047836 */ /* 0x000fc40000000000 */
[----:B------:R-:W2:Y:S01]  /*18390*/  LDC R11, c[0x0][0x3a0] ;  /* 0x0000e800ff0b7b82 */ /* 0x000ea20000000800 */
[----:B------:R1:W-:Y:S04]  /*183a0*/  LDGSTS.E [R82+0x9e00], desc[UR26][R30.64], !P2 ;  /* 0x09e000001e527fae */ /* 0x0003e8000d1a101a */
[----:B------:R-:W4:Y:S01]  /*183b0*/  LDL.64 R14, [R1+0x220] ;  /* 0x00022000010e7983 */ /* 0x000f220000100a00 */
[----:B------:R-:W-:Y:S02]  /*183c0*/  ISETP.GE.U32.AND P4, PT, R4, 0x7ffffe58, PT ;  /* 0x7ffffe580400780c */ /* 0x000fe40003f86070 */
[----:B------:R-:W-:Y:S01]  /*183d0*/  IADD3 R4, PT, PT, R10, -0x12a, RZ ;  /* 0xfffffed60a047810 */ /* 0x000fe20007ffe0ff */
[----:B------:R-:W4:Y:S01]  /*183e0*/  LDL.64 R32, [R1+0x258] ;  /* 0x0002580001207983 */ /* 0x000f220000100a00 */
[----:B------:R-:W2:Y:S02]  /*183f0*/  LDC R10, c[0x0][0x3a0] ;  /* 0x0000e800ff0a7b82 */ /* 0x000ea40000000800 */
[----:B------:R-:W-:Y:S01]  /*18400*/  ISETP.GE.U32.AND P3, PT, R4, 0x7ffffe57, PT ;  /* 0x7ffffe570400780c */ /* 0x000fe20003f66070 */
[----:B-1----:R-:W-:Y:S01]  /*18410*/  VIADD R4, R5, 0xfffffed5 ;  /* 0xfffffed505047836 */ /* 0x002fe20000000000 */
[----:B------:R-:W4:Y:S05]  /*18420*/  LDL.64 R30, [R1+0x230] ;  /* 0x00023000011e7983 */ /* 0x000f2a0000100a00 */
[----:B------:R1:W-:Y:S01]  /*18430*/  LDGSTS.E [R82+0xa000], desc[UR26][R24.64], !P4 ;  /* 0x0a00000018527fae */ /* 0x0003e2000e1a101a */
[----:B------:R-:W-:Y:S01]  /*18440*/  ISETP.GE.U32.AND P2, PT, R4, 0x7ffffe56, PT ;  /* 0x7ffffe560400780c */ /* 0x000fe20003f46070 */
[----:B------:R-:W-:-:S02]  /*18450*/  VIADD R4, R9, 0xfffffed4 ;  /* 0xfffffed409047836 */ /* 0x000fc40000000000 */
[----:B------:R1:W-:Y:S01]  /*18460*/  LDGSTS.E [R82+0xa200], desc[UR26][R22.64], !P4 ;  /* 0x0a20000016527fae */ /* 0x0003e2000e1a101a */
[----:B------:R-:W-:Y:S01]  /*18470*/  IADD3 R5, PT, PT, R7, -0x12e, RZ ;  /* 0xfffffed207057810 */ /* 0x000fe20007ffe0ff */
[----:B------:R-:W1:Y:S02]  /*18480*/  LDC R9, c[0x0][0x3a0] ;  /* 0x0000e800ff097b82 */ /* 0x000e640000000800 */
[----:B------:R-:W4:Y:S01]  /*18490*/  LDL.64 R24, [R1+0x238] ;  /* 0x0002380001187983 */ /* 0x000f220000100a00 */
[----:B------:R-:W-:-:S03]  /*184a0*/  ISETP.GE.U32.AND P4, PT, R4, 0x7ffffe55, PT ;  /* 0x7ffffe550400780c */ /* 0x000fc60003f86070 */
[----:B------:R-:W4:Y:S04]  /*184b0*/  LDL.64 R22, [R1+0x248] ;  /* 0x0002480001167983 */ /* 0x000f280000100a00 */
[----:B---3--:R3:W-:Y:S01]  /*184c0*/  LDGSTS.E [R82+0xa400], desc[UR26][R26.64], !P3 ;  /* 0x0a4000001a527fae */ /* 0x0087e2000d9a101a */
[----:B------:R-:W1:Y:S03]  /*184d0*/  LDC R7, c[0x0][0x3a0] ;  /* 0x0000e800ff077b82 */ /* 0x000e660000000800 */
[----:B--2---:R3:W-:Y:S04]  /*184e0*/  LDGSTS.E [R82+0xa600], desc[UR26][R28.64], !P3 ;  /* 0x0a6000001c527fae */ /* 0x0047e8000d9a101a */
[----:B------:R3:W-:Y:S04]  /*184f0*/  LDGSTS.E [R82+0xa800], desc[UR26][R20.64], !P2 ;  /* 0x0a80000014527fae */ /* 0x0007e8000d1a101a */
[----:B------:R-:W2:Y:S04]  /*18500*/  LDL.64 R26, [R1+0x240] ;  /* 0x00024000011a7983 */ /* 0x000ea80000100a00 */
[----:B------:R-:W3:Y:S04]  /*18510*/  LDL.64 R28, [R1+0x260] ;  /* 0x00026000011c7983 */ /* 0x000ee80000100a00 */
[----:B------:R-:W3:Y:S04]  /*18520*/  LDL.64 R20, [R1+0x250] ;  /* 0x0002500001147983 */ /* 0x000ee80000100a00 */
[----:B----4-:R4:W-:Y:S04]  /*18530*/  LDGSTS.E [R82+0xaa00], desc[UR26][R18.64], !P2 ;  /* 0x0aa0000012527fae */ /* 0x0109e8000d1a101a */
[----:B------:R4:W-:Y:S04]  /*18540*/  LDGSTS.E [R82+0xac00], desc[UR26][R16.64], !P4 ;  /* 0x0ac0000010527fae */ /* 0x0009e8000e1a101a */
[----:B------:R-:W4:Y:S04]  /*18550*/  LDL.64 R18, [R1+0x268] ;  /* 0x0002680001127983 */ /* 0x000f280000100a00 */
[----:B------:R1:W-:Y:S04]  /*18560*/  LDGSTS.E [R82+0xae00], desc[UR26][R14.64], !P4 ;  /* 0x0ae000000e527fae */ /* 0x0003e8000e1a101a */
[----:B------:R-:W4:Y:S04]  /*18570*/  LDL.64 R16, [R1+0x278] ;  /* 0x0002780001107983 */ /* 0x000f280000100a00 */
[----:B------:R-:W4:Y:S01]  /*18580*/  LDL.64 R14, [R1+0x270] ;  /* 0x00027000010e7983 */ /* 0x000f220000100a00 */
[----:B------:R-:W-:Y:S01]  /*18590*/  VIADD R4, R8, 0xfffffed3 ;  /* 0xfffffed308047836 */ /* 0x000fe20000000000 */
[----:B------:R-:W-:Y:S01]  /*185a0*/  ISETP.GE.U32.AND P3, PT, R5, 0x7ffffe53, PT ;  /* 0x7ffffe530500780c */ /* 0x000fe20003f66070 */
[----:B------:R-:W1:Y:S03]  /*185b0*/  LDC R8, c[0x0][0x3a0] ;  /* 0x0000e800ff087b82 */ /* 0x000e660000000800 */
[----:B------:R-:W-:Y:S01]  /*185c0*/  ISETP.GE.U32.AND P2, PT, R4, 0x7ffffe54, PT ;  /* 0x7ffffe540400780c */ /* 0x000fe20003f46070 */
[----:B------:R-:W-:-:S04]  /*185d0*/  VIADD R4, R6, 0xfffffed1 ;  /* 0xfffffed106047836 */ /* 0x000fc80000000000 */
[----:B------:R-:W1:Y:S01]  /*185e0*/  LDC R5, c[0x0][0x3a0] ;  /* 0x0000e800ff057b82 */ /* 0x000e620000000800 */
[----:B------:R-:W-:Y:S01]  /*185f0*/  ISETP.GE.U32.AND P4, PT, R4, 0x7ffffe52, PT ;  /* 0x7ffffe520400780c */ /* 0x000fe20003f86070 */
[----:B------:R-:W-:-:S06]  /*18600*/  VIADD R4, R12, 0xfffffed0 ;  /* 0xfffffed00c047836 */ /* 0x000fcc0000000000 */
[----:B------:R1:W-:Y:S01]  /*18610*/  LDGSTS.E [R82+0xb000], desc[UR26][R24.64], !P2 ;  /* 0x0b00000018527fae */ /* 0x0003e2000d1a101a */
[----:B------:R-:W1:Y:S03]  /*18620*/  LDC R6, c[0x0][0x3a0] ;  /* 0x0000e800ff067b82 */ /* 0x000e660000000800 */
[----:B------:R1:W-:Y:S01]  /*18630*/  LDGSTS.E [R82+0xb200], desc[UR26][R30.64], !P2 ;  /* 0x0b2000001e527fae */ /* 0x0003e2000d1a101a */
[----:B------:R-:W-:Y:S01]  /*18640*/  ISETP.GE.U32.AND P2, PT, R4, 0x7ffffe51, PT ;  /* 0x7ffffe510400780c */ /* 0x000fe20003f46070 */
[----:B------:R-:W-:Y:S02]  /*18650*/  VIADD R4, R11, 0xfffffecf ;  /* 0xfffffecf0b047836 */ /* 0x000fe40000000000 */
[----:B------:R1:W-:Y:S01]  /*18660*/  LDGSTS.E [R82+0xb400], desc[UR26][R22.64], !P3 ;  /* 0x0b40000016527fae */ /* 0x0003e2000d9a101a */
[----:B------:R-:W1:Y:S03]  /*18670*/  LDC R12, c[0x0][0x3a0] ;  /* 0x0000e800ff0c7b82 */ /* 0x000e660000000800 */
[----:B------:R-:W4:Y:S04]  /*18680*/  LDL.64 R24, [R1+0x288] ;  /* 0x0002880001187983 */ /* 0x000f280000100a00 */
[----:B------:R-:W4:Y:S01]  /*18690*/  LDL.64 R30, [R1+0x280] ;  /* 0x00028000011e7983 */ /* 0x000f220000100a00 */
[----:B------:R-:W1:Y:S03]  /*186a0*/  LDC R11, c[0x0][0x3a0] ;  /* 0x0000e800ff0b7b82 */ /* 0x000e660000000800 */
[----:B------:R-:W4:Y:S04]  /*186b0*/  LDL.64 R22, [R1+0x2b8] ;  /* 0x0002b80001167983 */ /* 0x000f280000100a00 */
[----:B--2---:R2:W-:Y:S01]  /*186c0*/  LDGSTS.E [R82+0xb600], desc[UR26][R26.64], !P3 ;  /* 0x0b6000001a527fae */ /* 0x0045e2000d9a101a */
[----:B------:R-:W-:-:S03]  /*186d0*/  ISETP.GE.U32.AND P3, PT, R4, 0x7ffffe50, PT ;  /* 0x7ffffe500400780c */ /* 0x000fc60003f66070 */
[----:B------:R2:W-:Y:S04]  /*186e0*/  LDGSTS.E [R82+0xb800], desc[UR26][R32.64], !P4 ;  /* 0x0b80000020527fae */ /* 0x0005e8000e1a101a */
[----:B---3--:R2:W-:Y:S04]  /*186f0*/  LDGSTS.E [R82+0xba00], desc[UR26][R20.64], !P4 ;  /* 0x0ba0000014527fae */ /* 0x0085e8000e1a101a */
[----:B------:R-:W3:Y:S01]  /*18700*/  LDL.64 R26, [R1+0x290] ;  /* 0x00029000011a7983 */ /* 0x000ee20000100a00 */
[----:B------:R-:W-:Y:S02]  /*18710*/  IADD3 R4, PT, PT, R10, -0x132, RZ ;  /* 0xfffffece0a047810 */ /* 0x000fe40007ffe0ff */
[----:B------:R-:W2:Y:S01]  /*18720*/  LDC R10, c[0x0][0x3a0] ;  /* 0x0000e800ff0a7b82 */ /* 0x000ea20000000800 */
[----:B------:R-:W2:Y:S04]  /*18730*/  LDL.64 R32, [R1+0x2d8] ;  /* 0x0002d80001207983 */ /* 0x000ea80000100a00 */
[----:B------:R-:W2:Y:S04]  /*18740*/  LDL.64 R20, [R1+0x2c0] ;  /* 0x0002c00001147983 */ /* 0x000ea80000100a00 */
[----:B----4-:R4:W-:Y:S04]  /*18750*/  LDGSTS.E [R82+0xbc00], desc[UR26][R18.64], !P2 ;  /* 0x0bc0000012527fae */ /* 0x0109e8000d1a101a */
[----:B------:R4:W-:Y:S04]  /*18760*/  LDGSTS.E [R82+0xbe00], desc[UR26][R28.64], !P2 ;  /* 0x0be000001c527fae */ /* 0x0009e8000d1a101a */
[----:B------:R4:W-:Y:S04]  /*18770*/  LDGSTS.E [R82+0xc000], desc[UR26][R16.64], !P3 ;  /* 0x0c00000010527fae */ /* 0x0009e8000d9a101a */
[----:B------:R-:W4:Y:S04]  /*18780*/  LDL.64 R18, [R1+0x298] ;  /* 0x0002980001127983 */ /* 0x000f280000100a00 */
[----:B------:R-:W4:Y:S04]  /*18790*/  LDL.64 R28, [R1+0x2a0] ;  /* 0x0002a000011c7983 */ /* 0x000f280000100a00 */
[----:B------:R-:W4:Y:S04]  /*187a0*/  LDL.64 R16, [R1+0x2c8] ;  /* 0x0002c80001107983 */ /* 0x000f280000100a00 */
[----:B------:R1:W-:Y:S04]  /*187b0*/  LDGSTS.E [R82+0xc200], desc[UR26][R14.64], !P3 ;  /* 0x0c2000000e527fae */ /* 0x0003e8000d9a101a */
[----:B------:R-:W4:Y:S01]  /*187c0*/  LDL.64 R14, [R1+0x2d0] ;  /* 0x0002d000010e7983 */ /* 0x000f220000100a00 */
[----:B------:R-:W-:Y:S01]  /*187d0*/  ISETP.GE.U32.AND P4, PT, R4, 0x7ffffe4f, PT ;  /* 0x7ffffe4f0400780c */ /* 0x000fe20003f86070 */
[----:B-1----:R-:W-:-:S05]  /*187e0*/  VIADD R4, R5, 0xfffffecd ;  /* 0xfffffecd05047836 */ /* 0x002fca0000000000 */
[----:B------:R-:W-:Y:S01]  /*187f0*/  ISETP.GE.U32.AND P2, PT, R4, 0x7ffffe4e, PT ;  /* 0x7ffffe4e0400780c */ /* 0x000fe20003f46070 */
[----:B------:R-:W-:-:S06]  /*18800*/  VIADD R4, R9, 0xfffffecc ;  /* 0xfffffecc09047836 */ /* 0x000fcc0000000000 */
[----:B------:R1:W-:Y:S01]  /*18810*/  LDGSTS.E [R82+0xc400], desc[UR26][R24.64], !P4 ;  /* 0x0c40000018527fae */ /* 0x0003e2000e1a101a */
[----:B------:R-:W-:Y:S01]  /*18820*/  ISETP.GE.U32.AND P3, PT, R4, 0x7ffffe4d, PT ;  /* 0x7ffffe4d0400780c */ /* 0x000fe20003f66070 */
[----:B------:R-:W-:Y:S01]  /*18830*/  VIADD R4, R8, 0xfffffecb ;  /* 0xfffffecb08047836 */ /* 0x000fe20000000000 */
[----:B------:R-:W-:Y:S01]  /*18840*/  IADD3 R5, PT, PT, R7, -0x136, RZ ;  /* 0xfffffeca07057810 */ /* 0x000fe20007ffe0ff */
[----:B------:R1:W-:Y:S01]  /*18850*/  LDGSTS.E [R82+0xc600], desc[UR26][R30.64], !P4 ;  /* 0x0c6000001e527fae */ /* 0x0003e2000e1a101a */
[----:B------:R-:W1:Y:S03]  /*18860*/  LDC R9, c[0x0][0x3a0] ;  /* 0x0000e800ff097b82 */ /* 0x000e660000000800 */
[----:B------:R1:W-:Y:S04]  /*18870*/  LDGSTS.E [R82+0xc800], desc[UR26][R22.64], !P2 ;  /* 0x0c80000016527fae */ /* 0x0003e8000d1a101a */
[----:B------:R-:W4:Y:S01]  /*18880*/  LDL.64 R24, [R1+0x2a8] ;  /* 0x0002a80001187983 */ /* 0x000f220000100a00 */
[----:B------:R-:W1:Y:S03]  /*18890*/  LDC R8, c[0x0][0x3a0] ;  /* 0x0000e800ff087b82 */ /* 0x000e660000000800 */
[----:B------:R-:W4:Y:S04]  /*188a0*/  LDL.64 R30, [R1+0x2e0] ;  /* 0x0002e000011e7983 */ /* 0x000f280000100a00 */
[----:B------:R-:W4:Y:S01]  /*188b0*/  LDL.64 R22, [R1+0x2b0] ;  /* 0x0002b00001167983 */ /* 0x000f220000100a00 */
[----:B------:R-:W-:Y:S01]  /*188c0*/  ISETP.GE.U32.AND P4, PT, R5, 0x7ffffe4b, PT ;  /* 0x7ffffe4b0500780c */ /* 0x000fe20003f86070 */
[----:B------:R-:W1:Y:S08]  /*188d0*/  LDC R7, c[0x0][0x3a0] ;  /* 0x0000e800ff077b82 */ /* 0x000e700000000800 */
[----:B------:R-:W1:Y:S01]  /*188e0*/  LDC R5, c[0x0][0x3a0] ;  /* 0x0000e800ff057b82 */ /* 0x000e620000000800 */
[----:B---3--:R3:W-:Y:S01]  /*188f0*/  LDGSTS.E [R82+0xca00], desc[UR26][R26.64], !P2 ;  /* 0x0ca000001a527fae */ /* 0x0087e2000d1a101a */
[----:B------:R-:W-:-:S03]  /*18900*/  ISETP.GE.U32.AND P2, PT, R4, 0x7ffffe4c, PT ;  /* 0x7ffffe4c0400780c */ /* 0x000fc60003f46070 */
[----:B--2---:R3:W-:Y:S04]  /*18910*/  LDGSTS.E [R82+0xcc00], desc[UR26][R20.64], !P3 ;  /* 0x0cc0000014527fae */ /* 0x0047e8000d9a101a */
[----:B------:R-:W2:Y:S04]  /*18920*/  LDL.64 R26, [R1+0x2e8] ;  /* 0x0002e800011a7983 */ /* 0x000ea80000100a00 */
[----:B------:R-:W3:Y:S04]  /*18930*/  LDL.64 R20, [R1+0x2f8] ;  /* 0x0002f80001147983 */ /* 0x000ee80000100a00 */
[----:B----4-:R4:W-:Y:S04]  /*18940*/  LDGSTS.E [R82+0xce00], desc[UR26][R18.64], !P3 ;  /* 0x0ce0000012527fae */ /* 0x0109e8000d9a101a */
[----:B------:R4:W-:Y:S04]  /*18950*/  LDGSTS.E [R82+0xd000], desc[UR26][R16.64], !P2 ;  /* 0x0d00000010527fae */ /* 0x0009e8000d1a101a */
[----:B------:R-:W4:Y:S04]  /*18960*/  LDL.64 R18, [R1+0x2f0] ;  /* 0x0002f00001127983 */ /* 0x000f280000100a00 */
[----:B------:R1:W-:Y:S04]  /*18970*/  LDGSTS.E [R82+0xd200], desc[UR26][R28.64], !P2 ;  /* 0x0d2000001c527fae */ /* 0x0003e8000d1a101a */
[----:B------:R-:W4:Y:S04]  /*18980*/  LDL.64 R16, [R1+0x308] ;  /* 0x0003080001107983 */ /* 0x000f280000100a00 */
[----:B------:R1:W-:Y:S04]  /*18990*/  LDGSTS.E [R82+0xd400], desc[UR26][R14.64], !P4 ;  /* 0x0d4000000e527fae */ /* 0x0003e8000e1a101a */
[----:B------:R-:W4:Y:S04]  /*189a0*/  LDL.64 R28, [R1+0x300] ;  /* 0x00030000011c7983 */ /* 0x000f280000100a00 */
[----:B------:R-:W4:Y:S01]  /*189b0*/  LDL.64 R14, [R1+0x318] ;  /* 0x00031800010e7983 */ /* 0x000f220000100a00 */
[----:B------:R-:W-:-:S02]  /*189c0*/  VIADD R4, R6, 0xfffffec9 ;  /* 0xfffffec906047836 */ /* 0x000fc40000000000 */
[----:B------:R-:W2:Y:S03]  /*189d0*/  LDC R6, c[0x0][0x3a0] ;  /* 0x0000e800ff067b82 */ /* 0x000ea60000000800 */
[----:B------:R-:W-:Y:S01]  /*189e0*/  ISETP.GE.U32.AND P3, PT, R4, 0x7ffffe4a, PT ;  /* 0x7ffffe4a0400780c */ /* 0x000fe20003f66070 */
[----:B------:R-:W-:-:S04]  /*189f0*/  VIADD R4, R12, 0xfffffec8 ;  /* 0xfffffec80c047836 */ /* 0x000fc80000000000 */
[----:B------:R-:W2:Y:S01]  /*18a00*/  LDC R12, c[0x0][0x3a0] ;  /* 0x0000e800ff0c7b82 */ /* 0x000ea20000000800 */
[----:B------:R-:W-:Y:S01]  /*18a10*/  ISETP.GE.U32.AND P2, PT, R4, 0x7ffffe49, PT ;  /* 0x7ffffe490400780c */ /* 0x000fe20003f46070 */
[----:B------:R-:W-:Y:S01]  /*18a20*/  VIADD R4, R11, 0xfffffec7 ;  /* 0xfffffec70b047836 */ /* 0x000fe20000000000 */
[----:B------:R1:W-:Y:S04]  /*18a30*/  LDGSTS.E [R82+0xd600], desc[UR26][R24.64], !P4 ;  /* 0x0d60000018527fae */ /* 0x0003e8000e1a101a */
[----:B------:R-:W-:Y:S01]  /*18a40*/  ISETP.GE.U32.AND P4, PT, R4, 0x7ffffe48, PT ;  /* 0x7ffffe480400780c */ /* 0x000fe20003f86070 */
[----:B------:R1:W-:Y:S01]  /*18a50*/  LDGSTS.E [R82+0xd800], desc[UR26][R32.64], !P3 ;  /* 0x0d80000020527fae */ /* 0x0003e2000d9a101a */
[----:B------:R-:W-:Y:S01]  /*18a60*/  IADD3 R4, PT, PT, R10, -0x13a, RZ ;  /* 0xfffffec60a047810 */ /* 0x000fe20007ffe0ff */
[----:B------:R-:W2:Y:S02]  /*18a70*/  LDC R11, c[0x0][0x3a0] ;  /* 0x0000e800ff0b7b82 */ /* 0x000ea40000000800 */
[----:B------:R1:W-:Y:S04]  /*18a80*/  LDGSTS.E [R82+0xda00], desc[UR26][R22.64], !P3 ;  /* 0x0da0000016527fae */ /* 0x0003e8000d9a101a */
[----:B------:R-:W4:Y:S01]  /*18a90*/  LDL.64 R24, [R1+0x310] ;  /* 0x0003100001187983 */ /* 0x000f220000100a00 */
[----:B------:R-:W-:Y:S01]  /*18aa0*/  ISETP.GE.U32.AND P3, PT, R4, 0x7ffffe47, PT ;  /* 0x7ffffe470400780c */ /* 0x000fe20003f66070 */
[----:B------:R-:W2:Y:S02]  /*18ab0*/  LDC R10, c[0x0][0x3a0] ;  /* 0x0000e800ff0a7b82 */ /* 0x000ea40000000800 */
[----:B------:R-:W4:Y:S04]  /*18ac0*/  LDL.64 R32, [R1+0x368] ;  /* 0x0003680001207983 */ /* 0x000f280000100a00 */
[----:B------:R-:W4:Y:S01]  /*18ad0*/  LDL.64 R22, [R1+0x330] ;  /* 0x0003300001167983 */ /* 0x000f220000100a00 */
[----:B-1----:R-:W-:-:S03]  /*18ae0*/  VIADD R4, R5, 0xfffffec5 ;  /* 0xfffffec505047836 */ /* 0x002fc60000000000 */
[----:B--2---:R1:W-:Y:S04]  /*18af0*/  LDGSTS.E [R82+0xdc00], desc[UR26][R26.64], !P2 ;  /* 0x0dc000001a527fae */ /* 0x0043e8000d1a101a */
[----:B------:R1:W-:Y:S04]  /*18b00*/  LDGSTS.E [R82+0xde00], desc[UR26][R30.64], !P2 ;  /* 0x0de000001e527fae */ /* 0x0003e8000d1a101a */
[----:B---3--:R1:W-:Y:S04]  /*18b10*/  LDGSTS.E [R82+0xe000], desc[UR26][R20.64], !P4 ;  /* 0x0e00000014527fae */ /* 0x0083e8000e1a101a */
[----:B------:R-:W2:Y:S04]  /*18b20*/  LDL.64 R26, [R1+0x320] ;  /* 0x00032000011a7983 */ /* 0x000ea80000100a00 */
[----:B------:R-:W3:Y:S04]  /*18b30*/  LDL.64 R30, [R1+0x328] ;  /* 0x00032800011e7983 */ /* 0x000ee80000100a00 */
[----:B------:R-:W3:Y:S04]  /*18b40*/  LDL.64 R20, [R1+0x348] ;  /* 0x0003480001147983 */ /* 0x000ee80000100a00 */
[----:B----4-:R1:W-:Y:S01]  /*18b50*/  LDGSTS.E [R82+0xe200], desc[UR26][R18.64], !P4 ;  /* 0x0e20000012527fae */ /* 0x0103e2000e1a101a */
[----:B------:R-:W-:-:S03]  /*18b60*/  ISETP.GE.U32.AND P2, PT, R4, 0x7ffffe46, PT ;  /* 0x7ffffe460400780c */ /* 0x000fc60003f46070 */
[----:B------:R1:W-:Y:S04]  /*18b70*/  LDGSTS.E [R82+0xe400], desc[UR26][R16.64], !P3 ;  /* 0x0e40000010527fae */ /* 0x0003e8000d9a101a */
[----:B------:R-:W4:Y:S04]  /*18b80*/  LDL.64 R18, [R1+0x358] ;  /* 0x0003580001127983 */ /* 0x000f280000100a00 */
[----:B------:R1:W-:Y:S04]  /*18b90*/  LDGSTS.E [R82+0xe600], desc[UR26][R28.64], !P3 ;  /* 0x0e6000001c527fae */ /* 0x0003e8000d9a101a */
[----:B------:R-:W4:Y:S04]  /*18ba0*/  LDL.64 R16, [R1+0x338] ;  /* 0x0003380001107983 */ /* 0x000f280000100a00 */
[----:B------:R1:W-:Y:S01]  /*18bb0*/  LDGSTS.E [R82+0xe800], desc[UR26][R14.64], !P2 ;  /* 0x0e8000000e527fae */ /* 0x0003e2000d1a101a */
[----:B------:R-:W-:Y:S01]  /*18bc0*/  VIADD R4, R9, 0xfffffec4 ;  /* 0xfffffec409047836 */ /* 0x000fe20000000000 */
[----:B------:R-:W-:Y:S01]  /*18bd0*/  IADD3 R5, PT, PT, R7, -0x13e, RZ ;  /* 0xfffffec207057810 */ /* 0x000fe20007ffe0ff */
[----:B------:R-:W1:Y:S01]  /*18be0*/  LDC R9, c[0x0][0x3a0] ;  /* 0x0000e800ff097b82 */ /* 0x000e620000000800 */
[----:B------:R-:W4:Y:S04]  /*18bf0*/  LDL.64 R28, [R1+0x350] ;  /* 0x00035000011c7983 */ /* 0x000f280000100a00 */
[----:B------:R-:W4:Y:S01]  /*18c00*/  LDL.64 R14, [R1+0x340] ;  /* 0x00034000010e7983 */ /* 0x000f220000100a00 */
[----:B------:R-:W-:Y:S01]  /*18c10*/  ISETP.GE.U32.AND P4, PT, R4, 0x7ffffe45, PT ;  /* 0x7ffffe450400780c */ /* 0x000fe20003f86070 */
[----:B------:R-:W-:Y:S01]  /*18c20*/  VIADD R4, R8, 0xfffffec3 ;  /* 0xfffffec308047836 */ /* 0x000fe20000000000 */
[----:B------:R-:W-:Y:S01]  /*18c30*/  ISETP.GE.U32.AND P3, PT, R5, 0x7ffffe43, PT ;  /* 0x7ffffe430500780c */ /* 0x000fe20003f66070 */
[----:B------:R-:W1:Y:S08]  /*18c40*/  LDC R8, c[0x0][0x3a0] ;  /* 0x0000e800ff087b82 */ /* 0x000e700000000800 */
[----:B------:R-:W1:Y:S01]  /*18c50*/  LDC R5, c[0x0][0x3a0] ;  /* 0x0000e800ff057b82 */ /* 0x000e620000000800 */
[----:B------:R1:W-:Y:S01]  /*18c60*/  LDGSTS.E [R82+0xea00], desc[UR26][R24.64], !P2 ;  /* 0x0ea0000018527fae */ /* 0x0003e2000d1a101a */
[----:B------:R-:W-:-:S06]  /*18c70*/  ISETP.GE.U32.AND P2, PT, R4, 0x7ffffe44, PT ;  /* 0x7ffffe440400780c */ /* 0x000fcc0003f46070 */
[----:B------:R-:W1:Y:S01]  /*18c80*/  LDC R7, c[0x0][0x3a0] ;  /* 0x0000e800ff077b82 */ /* 0x000e620000000800 */
[----:B------:R1:W-:Y:S04]  /*18c90*/  LDGSTS.E [R82+0xec00], desc[UR26][R22.64], !P4 ;  /* 0x0ec0000016527fae */ /* 0x0003e8000e1a101a */
[----:B------:R-:W4:Y:S04]  /*18ca0*/  LDL.64 R24, [R1+0x3f0] ;  /* 0x0003f00001187983 */ /* 0x000f280000100a00 */
[----:B------:R-:W4:Y:S01]  /*18cb0*/  LDL.64 R22, [R1+0x400] ;  /* 0x0004000001167983 */ /* 0x000f220000100a00 */
[----:B------:R-:W-:-:S02]  /*18cc0*/  VIADD R4, R6, 0xfffffec1 ;  /* 0xfffffec106047836 */ /* 0x000fc40000000000 */
[----:B------:R-:W1:Y:S01]  /*18cd0*/  LDC R6, c[0x0][0x3a0] ;  /* 0x0000e800ff067b82 */ /* 0x000e620000000800 */
[----:B--2---:R2:W-:Y:S02]  /*18ce0*/  LDGSTS.E [R82+0xee00], desc[UR26][R26.64], !P4 ;  /* 0x0ee000001a527fae */ /* 0x0045e4000e1a101a */
[----:B------:R-:W-:Y:S02]  /*18cf0*/  ISETP.GE.U32.AND P4, PT, R4, 0x7ffffe42, PT ;  /* 0x7ffffe420400780c */ /* 0x000fe40003f86070 */
[----:B---3--:R2:W-:Y:S04]  /*18d00*/  LDGSTS.E [R82+0xf000], desc[UR26][R20.64], !P2 ;  /* 0x0f00000014527fae */ /* 0x0085e8000d1a101a */
[----:B------:R-:W3:Y:S04]  /*18d10*/  LDL.64 R26, [R1+0x360] ;  /* 0x00036000011a7983 */ /* 0x000ee80000100a00 */
[----:B------:R2:W-:Y:S04]  /*18d20*/  LDGSTS.E [R82+0xf200], desc[UR26][R30.64], !P2 ;  /* 0x0f2000001e527fae */ /* 0x0005e8000d1a101a */
[----:B------:R-:W2:Y:S04]  /*18d30*/  LDL.64 R20, [R1+0x410] ;  /* 0x0004100001147983 */ /* 0x000ea80000100a00 */
[----:B----4-:R4:W-:Y:S04]  /*18d40*/  LDGSTS.E [R82+0xf400], desc[UR26][R18.64], !P3 ;  /* 0x0f40000012527fae */ /* 0x0109e8000d9a101a */
[----:B------:R-:W4:Y:S04]  /*18d50*/  LDL.64 R30, [R1+0x370] ;  /* 0x00037000011e7983 */ /* 0x000f280000100a00 */
[----:B------:R1:W-:Y:S04]  /*18d60*/  LDGSTS.E [R82+0xf600], desc[UR26][R16.64], !P3 ;  /* 0x0f60000010527fae */ /* 0x0003e8000d9a101a */
[----:B------:R-:W4:Y:S04]  /*18d70*/  LDL.64 R18, [R1+0x420] ;  /* 0x0004200001127983 */ /* 0x000f280000100a00 */
[----:B------:R1:W-:Y:S04]  /*18d80*/  LDGSTS.E [R82+0xf800], desc[UR26][R32.64], !P4 ;  /* 0x0f80000020527fae */ /* 0x0003e8000e1a101a */
[----:B------:R-:W4:Y:S04]  /*18d90*/  LDL.64 R16, [R1+0x3a0] ;  /* 0x0003a00001107983 */ /* 0x000f280000100a00 */
[----:B------:R1:W-:Y:S01]  /*18da0*/  LDGSTS.E [R82+0xfa00], desc[UR26][R14.64], !P4 ;  /* 0x0fa000000e527fae */ /* 0x0003e2000e1a101a */
[----:B------:R-:W-:-:S02]  /*18db0*/  VIADD R4, R12, 0xfffffec0 ;  /* 0xfffffec00c047836 */ /* 0x000fc40000000000 */
[----:B------:R-:W2:Y:S01]  /*18dc0*/  LDC R12, c[0x0][0x3a0] ;  /* 0x0000e800ff0c7b82 */ /* 0x000ea20000000800 */
[----:B------:R-:W4:Y:S04]  /*18dd0*/  LDL.64 R32, [R1+0x478] ;  /* 0x0004780001207983 */ /* 0x000f280000100a00 */
[----:B------:R-:W4:Y:S01]  /*18de0*/  LDL.64 R14, [R1+0x438] ;  /* 0x00043800010e7983 */ /* 0x000f220000100a00 */
[----:B------:R-:W-:Y:S01]  /*18df0*/  ISETP.GE.U32.AND P2, PT, R4, 0x7ffffe41, PT ;  /* 0x7ffffe410400780c */ /* 0x000fe20003f46070 */
[----:B------:R-:W-:Y:S02]  /*18e00*/  VIADD R4, R11, 0xfffffebf ;  /* 0xfffffebf0b047836 */ /* 0x000fe40000000000 */
[----:B------:R-:W2:Y:S03]  /*18e10*/  LDC R11, c[0x0][0x3a0] ;  /* 0x0000e800ff0b7b82 */ /* 0x000ea60000000800 */
[----:B------:R-:W-:-:S02]  /*18e20*/  ISETP.GE.U32.AND P3, PT, R4, 0x7ffffe40, PT ;  /* 0x7ffffe400400780c */ /* 0x000fc40003f66070 */
[----:B------:R-:W-:-:S03]  /*18e30*/  IADD3 R4, PT, PT, R10, -0x142, RZ ;  /* 0xfffffebe0a047810 */ /* 0x000fc60007ffe0ff */
[----:B------:R-:W2:Y:S01]  /*18e40*/  LDC R10, c[0x0][0x3a0] ;  /* 0x0000e800ff0a7b82 */ /* 0x000ea20000000800 */
[----:B------:R-:W-:Y:S01]  /*18e50*/  ISETP.GE.U32.AND P4, PT, R4, 0x7ffffe3f, PT ;  /* 0x7ffffe3f0400780c */ /* 0x000fe20003f86070 */
[----:B-1----:R-:W-:Y:S01]  /*18e60*/  VIADD R4, R5, 0xfffffebd ;  /* 0xfffffebd05047836 */ /* 0x002fe20000000000 */
[----:B------:R1:W-:Y:S04]  /*18e70*/  LDGSTS.E [R82+0xfc00], desc[UR26][R24.64], !P2 ;  /* 0x0fc0000018527fae */ /* 0x0003e8000d1a101a */
[----:B------:R1:W-:Y:S01]  /*18e80*/  LDGSTS.E [R82+0xfe00], desc[UR26][R28.64], !P2 ;  /* 0x0fe000001c527fae */ /* 0x0003e2000d1a101a */
[----:B------:R-:W-:-:S03]  /*18e90*/  ISETP.GE.U32.AND P2, PT, R4, 0x7ffffe3e, PT ;  /* 0x7ffffe3e0400780c */ /* 0x000fc60003f46070 */
[----:B------:R1:W-:Y:S04]  /*18ea0*/  LDGSTS.E [R82+0x10000], desc[UR26][R22.64], !P3 ;  /* 0x1000000016527fae */ /* 0x0003e8000d9a101a */
[----:B------:R-:W4:Y:S04]  /*18eb0*/  LDL.64 R24, [R1+0x3a8] ;  /* 0x0003a80001187983 */ /* 0x000f280000100a00 */
[----:B------:R-:W4:Y:S04]  /*18ec0*/  LDL.64 R28, [R1+0x3b0] ;  /* 0x0003b000011c7983 */ /* 0x000f280000100a00 */
[----:B------:R-:W4:Y:S01]  /*18ed0*/  LDL.64 R22, [R1+0x450] ;  /* 0x0004500001167983 */ /* 0x000f220000100a00 */
[----:B------:R-:W-:Y:S01]  /*18ee0*/  VIADD R4, R9, 0xfffffebc ;  /* 0xfffffebc09047836 */ /* 0x000fe20000000000 */
[----:B------:R-:W-:Y:S01]  /*18ef0*/  IADD3 R5, PT, PT, R7, -0x146, RZ ;  /* 0xfffffeba07057810 */ /* 0x000fe20007ffe0ff */
[----:B------:R-:W1:Y:S08]  /*18f00*/  LDC R9, c[0x0][0x3a0] ;  /* 0x0000e800ff097b82 */ /* 0x000e700000000800 */
[----:B------:R-:W1:Y:S01]  /*18f10*/  LDC R7, c[0x0][0x3a0] ;  /* 0x0000e800ff077b82 */ /* 0x000e620000000800 */
[----:B---3--:R3:W-:Y:S04]  /*18f20*/  LDGSTS.E [R82+0x10200], desc[UR26][R26.64], !P3 ;  /* 0x102000001a527fae */ /* 0x0087e8000d9a101a */
[----:B--2---:R3:W-:Y:S04]  /*18f30*/  LDGSTS.E [R82+0x10400], desc[UR26][R20.64], !P4 ;  /* 0x1040000014527fae */ /* 0x0047e8000e1a101a */
[----:B------:R-:W2:Y:S04]  /*18f40*/  LDL.64 R26, [R1+0x468] ;  /* 0x00046800011a7983 */ /* 0x000ea80000100a00 */
[----:B----4-:R3:W-:Y:S04]  /*18f50*/  LDGSTS.E [R82+0x10600], desc[UR26][R30.64], !P4 ;  /* 0x106000001e527fae */ /* 0x0107e8000e1a101a */
[----:B------:R-:W4:Y:S04]  /*18f60*/  LDL.64 R20, [R1+0x3b8] ;  /* 0x0003b80001147983 */ /* 0x000f280000100a00 */
[----:B------:R3:W-:Y:S01]  /*18f70*/  LDGSTS.E [R82+0x10800], desc[UR26][R18.64], !P2 ;  /* 0x1080000012527fae */ /* 0x0007e2000d1a101a */
[----:B------:R-:W-:-:S03]  /*18f80*/  ISETP.GE.U32.AND P3, PT, R4, 0x7ffffe3d, PT ;  /* 0x7ffffe3d0400780c */ /* 0x000fc60003f66070 */
[----:B------:R-:W3:Y:S04]  /*18f90*/  LDL.64 R30, [R1+0x3c8] ;  /* 0x0003c800011e7983 */ /* 0x000ee80000100a00 */
[----:B------:R1:W-:Y:S04]  /*18fa0*/  LDGSTS.E [R82+0x10a00], desc[UR26][R16.64], !P2 ;  /* 0x10a0000010527fae */ /* 0x0003e8000d1a101a */
[----:B------:R-:W3:Y:S04]  /*18fb0*/  LDL.64 R18, [R1+0x3c0] ;  /* 0x0003c00001127983 */ /* 0x000ee80000100a00 */
[----:B------:R-:W3:Y:S04]  /*18fc0*/  LDL.64 R16, [R1+0x498] ;  /* 0x0004980001107983 */ /* 0x000ee80000100a00 */
[----:B------:R1:W-:Y:S04]  /*18fd0*/  LDGSTS.E [R82+0x10c00], desc[UR26][R14.64], !P3 ;  /* 0x10c000000e527fae */ /* 0x0003e8000d9a101a */
[----:B------:R-:W3:Y:S01]  /*18fe0*/  LDL.64 R14, [R1+0x4a8] ;  /* 0x0004a800010e7983 */ /* 0x000ee20000100a00 */
[----:B------:R-:W-:Y:S01]  /*18ff0*/  VIADD R4, R8, 0xfffffebb ;  /* 0xfffffebb08047836 */ /* 0x000fe20000000000 */
[----:B------:R-:W-:Y:S01]  /*19000*/  ISETP.GE.U32.AND P4, PT, R5, 0x7ffffe3b, PT ;  /* 0x7ffffe3b0500780c */ /* 0x000fe20003f86070 */
[----:B------:R-:W1:Y:S03]  /*19010*/  LDC R8, c[0x0][0x3a0] ;  /* 0x0000e800ff087b82 */ /* 0x000e660000000800 */
[----:B------:R-:W-:Y:S01]  /*19020*/  ISETP.GE.U32.AND P2, PT, R4, 0x7ffffe3c, PT ;  /* 0x7ffffe3c0400780c */ /* 0x000fe20003f46070 */
[----:B------:R-:W-:-:S04]  /*19030*/  VIADD R4, R6, 0xfffffeb9 ;  /* 0xfffffeb906047836 */ /* 0x000fc80000000000 */
[----:B------:R-:W1:Y:S01]  /*19040*/  LDC R5, c[0x0][0x3a0] ;  /* 0x0000e800ff057b82 */ /* 0x000e620000000800 */
[----:B------:R1:W-:Y:S01]  /*19050*/  LDGSTS.E [R82+0x10e00], desc[UR26][R24.64], !P3 ;  /* 0x10e0000018527fae */ /* 0x0003e2000d9a101a */
[----:B------:R-:W-:Y:S01]  /*19060*/  ISETP.GE.U32.AND P3, PT, R4, 0x7ffffe3a, PT ;  /* 0x7ffffe3a0400780c */ /* 0x000fe20003f66070 */
[----:B------:R-:W-:-:S05]  /*19070*/  VIADD R4, R12, 0xfffffeb8 ;  /* 0xfffffeb80c047836 */ /* 0x000fca0000000000 */
[----:B------:R-:W1:Y:S01]  /*19080*/  LDC R6, c[0x0][0x3a0] ;  /* 0x0000e800ff067b82 */ /* 0x000e620000000800 */
[----:B------:R1:W-:Y:S04]  /*19090*/  LDGSTS.E [R82+0x11000], desc[UR26][R22.64], !P2 ;  /* 0x1100000016527fae */ /* 0x0003e8000d1a101a */
[----:B------:R-:W3:Y:S03]  /*190a0*/  LDL.64 R24, [R1+0x3d0] ;  /* 0x0003d00001187983 */ /* 0x000ee60000100a00 */
[----:B------:R-:W1:Y:S01]  /*190b0*/  LDC R12, c[0x0][0x3a0] ;  /* 0x0000e800ff0c7b82 */ /* 0x000e620000000800 */
[----:B------:R1:W-:Y:S01]  /*190c0*/  LDGSTS.E [R82+0x11200], desc[UR26][R28.64], !P2 ;  /* 0x112000001c527fae */ /* 0x0003e2000d1a101a */
[----:B------:R-:W-:-:S03]  /*190d0*/  ISETP.GE.U32.AND P2, PT, R4, 0x7ffffe39, PT ;  /* 0x7ffffe390400780c */ /* 0x000fc60003f46070 */
[----:B------:R-:W3:Y:S01]  /*190e0*/  LDL.64 R22, [R1+0x4c0] ;  /* 0x0004c00001167983 */ /* 0x000ee20000100a00 */
[----:B------:R-:W-:Y:S02]  /*190f0*/  VIADD R4, R11, 0xfffffeb7 ;  /* 0xfffffeb70b047836 */ /* 0x000fe40000000000 */
[----:B------:R-:W1:Y:S01]  /*19100*/  LDC R11, c[0x0][0x3a0] ;  /* 0x0000e800ff0b7b82 */ /* 0x000e620000000800 */
[----:B------:R-:W3:Y:S04]  /*19110*/  LDL.64 R28, [R1+0x3d8] ;  /* 0x0003d800011c7983 */ /* 0x000ee80000100a00 */
[----:B--2---:R2:W-:Y:S04]  /*19120*/  LDGSTS.E [R82+0x11400], desc[UR26][R26.64], !P4 ;  /* 0x114000001a527fae */ /* 0x0045e8000e1a101a */
[----:B----4-:R2:W-:Y:S04]  /*19130*/  LDGSTS.E [R82+0x11600], desc[UR26][R20.64], !P4 ;  /* 0x1160000014527fae */ /* 0x0105e8000e1a101a */
[----:B------:R-:W4:Y:S04]  /*19140*/  LDL.64 R26, [R1+0x4d8] ;  /* 0x0004d800011a7983 */ /* 0x000f280000100a00 */
[----:B------:R2:W-:Y:S04]  /*19150*/  LDGSTS.E [R82+0x11800], desc[UR26][R32.64], !P3 ;  /* 0x1180000020527fae */ /* 0x0005e8000d9a101a */
[----:B------:R-:W2:Y:S04]  /*19160*/  LDL.64 R20, [R1+0x3e0] ;  /* 0x0003e00001147983 */ /* 0x000ea80000100a00 */
[----:B---3--:R3:W-:Y:S01]  /*19170*/  LDGSTS.E [R82+0x11a00], desc[UR26][R18.64], !P3 ;  /* 0x11a0000012527fae */ /* 0x0087e2000d9a101a */
[----:B------:R-:W-:-:S03]  /*19180*/  ISETP.GE.U32.AND P4, PT, R4, 0x7ffffe38, PT ;  /* 0x7ffffe380400780c */ /* 0x000fc60003f86070 */
[----:B------:R-:W3:Y:S04]  /*19190*/  LDL.64 R32, [R1+0x538] ;  /* 0x0005380001207983 */ /* 0x000ee80000100a00 */
[----:B------:R1:W-:Y:S04]  /*191a0*/  LDGSTS.E [R82+0x11c00], desc[UR26][R16.64], !P2 ;  /* 0x11c0000010527fae */ /* 0x0003e8000d1a101a */
[----:B------:R-:W3:Y:S04]  /*191b0*/  LDL.64 R18, [R1+0x4f0] ;  /* 0x0004f00001127983 */ /* 0x000ee80000100a00 */
[----:B------:R1:W-:Y:S04]  /*191c0*/  LDGSTS.E [R82+0x11e00], desc[UR26][R30.64], !P2 ;  /* 0x11e000001e527fae */ /* 0x0003e8000d1a101a */
[----:B------:R-:W3:Y:S04]  /*191d0*/  LDL.64 R16, [R1+0x3e8] ;  /* 0x0003e80001107983 */ /* 0x000ee80000100a00 */
[----:B------:R1:W-:Y:S01]  /*191e0*/  LDGSTS.E [R82+0x12000], desc[UR26][R14.64], !P4 ;  /* 0x120000000e527fae */ /* 0x0003e2000e1a101a */
[----:B------:R-:W-:-:S02]  /*191f0*/  IADD3 R4, PT, PT, R10, -0x14a, RZ ;  /* 0xfffffeb60a047810 */ /* 0x000fc40007ffe0ff */
[----:B------:R-:W2:Y:S01]  /*19200*/  LDC R10, c[0x0][0x3a0] ;  /* 0x0000e800ff0a7b82 */ /* 0x000ea20000000800 */
[----:B------:R-:W3:Y:S04]  /*19210*/  LDL.64 R30, [R1+0x3f8] ;  /* 0x0003f800011e7983 */ /* 0x000ee80000100a00 */
[----:B------:R-:W3:Y:S01]  /*19220*/  LDL.64 R14, [R1+0x508] ;  /* 0x00050800010e7983 */ /* 0x000ee20000100a00 */
[----:B------:R-:W-:Y:S01]  /*19230*/  ISETP.GE.U32.AND P3, PT, R4, 0x7ffffe37, PT ;  /* 0x7ffffe370400780c */ /* 0x000fe20003f66070 */
[----:B-1----:R-:W-:-:S05]  /*19240*/  VIADD R4, R5, 0xfffffeb5 ;  /* 0xfffffeb505047836 */ /* 0x002fca0000000000 */
[----:B------:R-:W-:Y:S01]  /*19250*/  ISETP.GE.U32.AND P2, PT, R4, 0x7ffffe36, PT ;  /* 0x7ffffe360400780c */ /* 0x000fe20003f46070 */
[----:B------:R-:W-:Y:S01]  /*19260*/  VIADD R4, R9, 0xfffffeb4 ;  /* 0xfffffeb409047836 */ /* 0x000fe20000000000 */
[----:B------:R1:W-:Y:S04]  /*19270*/  LDGSTS.E [R82+0x12200], desc[UR26][R24.64], !P4 ;  /* 0x1220000018527fae */ /* 0x0003e8000e1a101a */
[----:B------:R-:W-:Y:S01]  /*19280*/  ISETP.GE.U32.AND P4, PT, R4, 0x7ffffe35, PT ;  /* 0x7ffffe350400780c */ /* 0x000fe20003f86070 */
[----:B------:R-:W1:Y:S01]  /*19290*/  LDC R9, c[0x0][0x3a0] ;  /* 0x0000e800ff097b82 */ /* 0x000e620000000800 */
[----:B------:R1:W-:Y:S04]  /*192a0*/  LDGSTS.E [R82+0x12400], desc[UR26][R22.64], !P3 ;  /* 0x1240000016527fae */ /* 0x0003e8000d9a101a */
[----:B------:R-:W3:Y:S04]  /*192b0*/  LDL.64 R24, [R1+0x520] ;  /* 0x0005200001187983 */ /* 0x000ee80000100a00 */
[----:B------:R1:W-:Y:S04]  /*192c0*/  LDGSTS.E [R82+0x12600], desc[UR26][R28.64], !P3 ;  /* 0x126000001c527fae */ /* 0x0003e8000d9a101a */
[----:B------:R-:W3:Y:S01]  /*192d0*/  LDL.64 R22, [R1+0x408] ;  /* 0x0004080001167983 */ /* 0x000ee20000100a00 */
[----:B------:R-:W-:Y:S01]  /*192e0*/  VIADD R4, R8, 0xfffffeb3 ;  /* 0xfffffeb308047836 */ /* 0x000fe20000000000 */
[----:B------:R-:W-:Y:S01]  /*192f0*/  IADD3 R5, PT, PT, R7, -0x14e, RZ ;  /* 0xfffffeb207057810 */ /* 0x000fe20007ffe0ff */
[----:B------:R-:W1:Y:S01]  /*19300*/  LDC R8, c[0x0][0x3a0] ;  /* 0x0000e800ff087b82 */ /* 0x000e620000000800 */
[----:B------:R-:W3:Y:S04]  /*19310*/  LDL.64 R28, [R1+0x418] ;  /* 0x00041800011c7983 */ /* 0x000ee80000100a00 */
[----:B----4-:R4:W-:Y:S03]  /*19320*/  LDGSTS.E [R82+0x12800], desc[UR26][R26.64], !P2 ;  /* 0x128000001a527fae */ /* 0x0109e6000d1a101a */
[----:B------:R-:W1:Y:S01]  /*19330*/  LDC R7, c[0x0][0x3a0] ;  /* 0x0000e800ff077b82 */ /* 0x000e620000000800 */
[----:B--2---:R4:W-:Y:S04]  /*19340*/  LDGSTS.E [R82+0x12a00], desc[UR26][R20.64], !P2 ;  /* 0x12a0000014527fae */ /* 0x0049e8000d1a101a */
[----:B------:R-:W2:Y:S01]  /*19350*/  LDL.64 R26, [R1+0x428] ;  /* 0x00042800011a7983 */ /* 0x000ea20000100a00 */
[----:B------:R-:W-:-:S03]  /*19360*/  ISETP.GE.U32.AND P2, PT, R4, 0x7ffffe34, PT ;  /* 0x7ffffe340400780c */ /* 0x000fc60003f46070 */
[----:B------:R-:W2:Y:S04]  /*19370*/  LDL.64 R20, [R1+0x550] ;  /* 0x0005500001147983 */ /* 0x000ea80000100a00 */
[----:B---3--:R4:W-:Y:S04]  /*19380*/  LDGSTS.E [R82+0x12c00], desc[UR26][R18.64], !P4 ;  /* 0x12c0000012527fae */ /* 0x0089e8000e1a101a */
[----:B------:R4:W-:Y:S04]  /*19390*/  LDGSTS.E [R82+0x12e00], desc[UR26][R16.64], !P4 ;  /* 0x12e0000010527fae */ /* 0x0009e8000e1a101a */
[----:B------:R-:W3:Y:S04]  /*193a0*/  LDL.64 R18, [R1+0x568] ;  /* 0x0005680001127983 */ /* 0x000ee80000100a00 */
[----:B------:R-:W4:Y:S04]  /*193b0*/  LDL.64 R16, [R1+0x430] ;  /* 0x0004300001107983 */ /* 0x000f280000100a00 */
[----:B------:R1:W-:Y:S01]  /*193c0*/  LDGSTS.E [R82+0x13000], desc[UR26][R14.64], !P2 ;  /* 0x130000000e527fae */ /* 0x0003e2000d1a101a */
[----:B------:R-:W-:Y:S01]  /*193d0*/  ISETP.GE.U32.AND P3, PT, R5, 0x7ffffe33, PT ;  /* 0x7ffffe330500780c */ /* 0x000fe20003f66070 */
[----:B------:R-:W-:Y:S01]  /*193e0*/  VIADD R4, R6, 0xfffffeb1 ;  /* 0xfffffeb106047836 */ /* 0x000fe20000000000 */
[----:B------:R-:W1:Y:S01]  /*193f0*/  LDC R5, c[0x0][0x3a0] ;  /* 0x0000e800ff057b82 */ /* 0x000e620000000800 */
[----:B------:R1:W-:Y:S04]  /*19400*/  LDGSTS.E [R82+0x13200], desc[UR26][R30.64], !P2 ;  /* 0x132000001e527fae */ /* 0x0003e8000d1a101a */
[----:B------:R-:W4:Y:S01]  /*19410*/  LDL.64 R14, [R1+0x580] ;  /* 0x00058000010e7983 */ /* 0x000f220000100a00 */
[----:B------:R-:W-:Y:S01]  /*19420*/  ISETP.GE.U32.AND P4, PT, R4, 0x7ffffe32, PT ;  /* 0x7ffffe320400780c */ /* 0x000fe20003f86070 */
[----:B------:R-:W-:Y:S01]  /*19430*/  VIADD R4, R12, 0xfffffeb0 ;  /* 0xfffffeb00c047836 */ /* 0x000fe20000000000 */
[----:B------:R-:W1:Y:S01]  /*19440*/  LDC R6, c[0x0][0x3a0] ;  /* 0x0000e800ff067b82 */ /* 0x000e620000000800 */
[----:B------:R-:W4:Y:S03]  /*19450*/  LDL.64 R30, [R1+0x440] ;  /* 0x00044000011e7983 */ /* 0x000f260000100a00 */
[----:B------:R-:W-:Y:S01]  /*19460*/  ISETP.GE.U32.AND P2, PT, R4, 0x7ffffe31, PT ;  /* 0x7ffffe310400780c */ /* 0x000fe20003f46070 */
[----:B------:R-:W-:-:S03]  /*19470*/  VIADD R4, R11, 0xfffffeaf ;  /* 0xfffffeaf0b047836 */ /* 0x000fc60000000000 */
[----:B------:R-:W1:Y:S01]  /*19480*/  LDC R12, c[0x0][0x3a0] ;  /* 0x0000e800ff0c7b82 */ /* 0x000e620000000800 */
[----:B------:R1:W-:Y:S07]  /*19490*/  LDGSTS.E [R82+0x13400], desc[UR26][R24.64], !P3 ;  /* 0x1340000018527fae */ /* 0x0003ee000d9a101a */
[----:B------:R-:W1:Y:S01]  /*194a0*/  LDC R11, c[0x0][0x3a0] ;  /* 0x0000e800ff0b7b82 */ /* 0x000e620000000800 */
[----:B------:R1:W-:Y:S04]  /*194b0*/  LDGSTS.E [R82+0x13600], desc[UR26][R22.64], !P3 ;  /* 0x1360000016527fae */ /* 0x0003e8000d9a101a */
[----:B------:R-:W4:Y:S01]  /*194c0*/  LDL.64 R24, [R1+0x578] ;  /* 0x0005780001187983 */ /* 0x000f220000100a00 */
[----:B------:R-:W-:-:S03]  /*194d0*/  ISETP.GE.U32.AND P3, PT, R4, 0x7ffffe30, PT ;  /* 0x7ffffe300400780c */ /* 0x000fc60003f66070 */
[----:B------:R1:W-:Y:S04]  /*194e0*/  LDGSTS.E [R82+0x13800], desc[UR26][R32.64], !P4 ;  /* 0x1380000020527fae */ /* 0x0003e8000e1a101a */
[----:B------:R-:W4:Y:S04]  /*194f0*/  LDL.64 R22, [R1+0x448] ;  /* 0x0004480001167983 */ /* 0x000f280000100a00 */
[----:B------:R1:W-:Y:S01]  /*19500*/  LDGSTS.E [R82+0x13a00], desc[UR26][R28.64], !P4 ;  /* 0x13a000001c527fae */ /* 0x0003e2000e1a101a */
[----:B------:R-:W-:Y:S02]  /*19510*/  IADD3 R4, PT, PT, R10, -0x152, RZ ;  /* 0xfffffeae0a047810 */ /* 0x000fe40007ffe0ff */
[----:B------:R-:W1:Y:S01]  /*19520*/  LDC R10, c[0x0][0x3a0] ;  /* 0x0000e800ff0a7b82 */ /* 0x000e620000000800 */
[----:B------:R-:W4:Y:S04]  /*19530*/  LDL.64 R32, [R1+0x548] ;  /* 0x0005480001207983 */ /* 0x000f280000100a00 */
[----:B------:R-:W4:Y:S01]  /*19540*/  LDL.64 R28, [R1+0x570] ;  /* 0x00057000011c7983 */ /* 0x000f220000100a00 */
[----:B------:R-:W-:-:S03]  /*19550*/  ISETP.GE.U32.AND P4, PT, R4, 0x7ffffe2f, PT ;  /* 0x7ffffe2f0400780c */ /* 0x000fc60003f86070 */
[----:B--2---:R2:W-:Y:S04]  /*19560*/  LDGSTS.E [R82+0x13c00], desc[UR26][R20.64], !P2 ;  /* 0x13c0000014527fae */ /* 0x0045e8000d1a101a */
[----:B------:R2:W-:Y:S04]  /*19570*/  LDGSTS.E [R82+0x13e00], desc[UR26][R26.64], !P2 ;  /* 0x13e000001a527fae */ /* 0x0005e8000d1a101a */
[----:B------:R-:W2:Y:S04]  /*19580*/  LDL.64 R20, [R1+0x458] ;  /* 0x0004580001147983 */ /* 0x000ea80000100a00 */
[----:B---3--:R3:W-:Y:S04]  /*19590*/  LDGSTS.E [R82+0x14000], desc[UR26][R18.64], !P3 ;  /* 0x1400000012527fae */ /* 0x0087e8000d9a101a */
[----:B------:R-:W3:Y:S04]  /*195a0*/  LDL.64 R26, [R1+0x460] ;  /* 0x00046000011a7983 */ /* 0x000ee80000100a00 */
[----:B----4-:R4:W-:Y:S04]  /*195b0*/  LDGSTS.E [R82+0x14200], desc[UR26][R16.64], !P3 ;  /* 0x1420000010527fae */ /* 0x0109e8000d9a101a */
[----:B------:R-:W3:Y:S04]  /*195c0*/  LDL.64 R18, [R1+0x560] ;  /* 0x0005600001127983 */ /* 0x000ee80000100a00 */
[----:B------:R-:W4:Y:S04]  /*195d0*/  LDL.64 R16, [R1+0x558] ;  /* 0x0005580001107983 */ /* 0x000f280000100a00 */
[----:B------:R2:W-:Y:S01]  /*195e0*/  LDGSTS.E [R82+0x14400], desc[UR26][R14.64], !P4 ;  /* 0x144000000e527fae */ /* 0x0005e2000e1a101a */
[----:B-1----:R-:W-:-:S03]  /*195f0*/  VIADD R4, R5, 0xfffffead ;  /* 0xfffffead05047836 */ /* 0x002fc60000000000 */
[----:B------:R1:W-:Y:S04]  /*19600*/  LDGSTS.E [R82+0x14600], desc[UR26][R30.64], !P4 ;  /* 0x146000001e527fae */ /* 0x0003e8000e1a101a */
[----:B------:R-:W4:Y:S01]  /*19610*/  LDL.64 R14, [R1+0x470] ;  /* 0x00047000010e7983 */ /* 0x000f220000100a00 */
[----:B------:R-:W-:Y:S01]  /*19620*/  ISETP.GE.U32.AND P2, PT, R4, 0x7ffffe2e, PT ;  /* 0x7ffffe2e0400780c */ /* 0x000fe20003f46070 */
[----:B------:R-:W-:Y:S01]  /*19630*/  VIADD R4, R9, 0xfffffeac ;  /* 0xfffffeac09047836 */ /* 0x000fe20000000000 */
[----:B------:R-:W-:Y:S01]  /*19640*/  IADD3 R5, PT, PT, R7, -0x156, RZ ;  /* 0xfffffeaa07057810 */ /* 0x000fe20007ffe0ff */
[----:B------:R-:W4:Y:S01]  /*19650*/  LDL.64 R30, [R1+0x488] ;  /* 0x00048800011e7983 */ /* 0x000f220000100a00 */
[----:B------:R-:W1:Y:S02]  /*19660*/  LDC R9, c[0x0][0x3a0] ;  /* 0x0000e800ff097b82 */ /* 0x000e640000000800 */
[----:B------:R-:W-:Y:S01]  /*19670*/  ISETP.GE.U32.AND P3, PT, R4, 0x7ffffe2d, PT ;  /* 0x7ffffe2d0400780c */ /* 0x000fe20003f66070 */
[----:B------:R-:W-:-:S06]  /*19680*/  VIADD R4, R8, 0xfffffeab ;  /* 0xfffffeab08047836 */ /* 0x000fcc0000000000 */
[----:B------:R1:W-:Y:S01]  /*19690*/  LDGSTS.E [R82+0x14800], desc[UR26][R24.64], !P2 ;  /* 0x1480000018527fae */ /* 0x0003e2000d1a101a */
[----:B------:R-:W-:Y:S01]  /*196a0*/  ISETP.GE.U32.AND P4, PT, R5, 0x7ffffe2b, PT ;  /* 0x7ffffe2b0500780c */ /* 0x000fe20003f86070 */
[----:B------:R-:W1:Y:S02]  /*196b0*/  LDC R8, c[0x0][0x3a0] ;  /* 0x0000e800ff087b82 */ /* 0x000e640000000800 */
[----:B------:R1:W-:Y:S06]  /*196c0*/  LDGSTS.E [R82+0x14a00], desc[UR26][R22.64], !P2 ;  /* 0x14a0000016527fae */ /* 0x0003ec000d1a101a */
[----:B------:R-:W1:Y:S01]  /*196d0*/  LDC R7, c[0x0][0x3a0] ;  /* 0x0000e800ff077b82 */ /* 0x000e620000000800 */
[----:B------:R-:W4:Y:S01]  /*196e0*/  LDL.64 R24, [R1+0x480] ;  /* 0x0004800001187983 */ /* 0x000f220000100a00 */
[----:B------:R-:W-:-:S06]  /*196f0*/  ISETP.GE.U32.AND P2, PT, R4, 0x7ffffe2c, PT ;  /* 0x7ffffe2c0400780c */ /* 0x000fcc0003f46070 */
[----:B------:R-:W1:Y:S01]  /*19700*/  LDC R5, c[0x0][0x3a0] ;  /* 0x0000e800ff057b82 */ /* 0x000e620000000800 */
[----:B------:R-:W4:Y:S04]  /*19710*/  LDL.64 R22, [R1+0x540] ;  /* 0x0005400001167983 */ /* 0x000f280000100a00 */
[----:B------:R1:W-:Y:S04]  /*19720*/  LDGSTS.E [R82+0x14c00], desc[UR26][R28.64], !P3 ;  /* 0x14c000001c527fae */ /* 0x0003e8000d9a101a */
[----:B------:R-:W4:Y:S04]  /*19730*/  LDL.64 R28, [R1+0x530] ;  /* 0x00053000011c7983 */ /* 0x000f280000100a00 */
[----:B--2---:R2:W-:Y:S04]  /*19740*/  LDGSTS.E [R82+0x14e00], desc[UR26][R20.64], !P3 ;  /* 0x14e0000014527fae */ /* 0x0045e8000d9a101a */
[----:B------:R-:W2:Y:S04]  /*19750*/  LDL.64 R20, [R1+0x490] ;  /* 0x0004900001147983 */ /* 0x000ea80000100a00 */
[----:B---3--:R3:W-:Y:S04]  /*19760*/  LDGSTS.E [R82+0x15000], desc[UR26][R18.64], !P2 ;  /* 0x1500000012527fae */ /* 0x0087e8000d1a101a */
[----:B------:R3:W-:Y:S04]  /*19770*/  LDGSTS.E [R82+0x15200], desc[UR26][R26.64], !P2 ;  /* 0x152000001a527fae */ /* 0x0007e8000d1a101a */
[----:B----4-:R3:W-:Y:S04]  /*19780*/  LDGSTS.E [R82+0x15400], desc[UR26][R16.64], !P4 ;  /* 0x1540000010527fae */ /* 0x0107e8000e1a101a */
[----:B------:R-:W4:Y:S04]  /*19790*/  LDL.64 R18, [R1+0x528] ;  /* 0x0005280001127983 */ /* 0x000f280000100a00 */
[----:B------:R-:W3:Y:S04]  /*197a0*/  LDL.64 R26, [R1+0x4a0] ;  /* 0x0004a000011a7983 */ /* 0x000ee80000100a00 */
[----:B------:R-:W3:Y:S04]  /*197b0*/  LDL.64 R16, [R1+0x518] ;  /* 0x0005180001107983 */ /* 0x000ee80000100a00 */
[----:B------:R1:W-:Y:S04]  /*197c0*/  LDGSTS.E [R82+0x15600], desc[UR26][R14.64], !P4 ;  /* 0x156000000e527fae */ /* 0x0003e8000e1a101a */
[----:B------:R-:W3:Y:S01]  /*197d0*/  LDL.64 R14, [R1+0x4b0] ;  /* 0x0004b000010e7983 */ /* 0x000ee20000100a00 */
[----:B------:R-:W-:-:S02]  /*197e0*/  VIADD R4, R6, 0xfffffea9 ;  /* 0xfffffea906047836 */ /* 0x000fc40000000000 */
[----:B------:R-:W2:Y:S03]  /*197f0*/  LDC R6, c[0x0][0x3a0] ;  /* 0x0000e800ff067b82 */ /* 0x000ea60000000800 */
[----:B------:R-:W-:Y:S01]  /*19800*/  ISETP.GE.U32.AND P3, PT, R4, 0x7ffffe2a, PT ;  /* 0x7ffffe2a0400780c */ /* 0x000fe20003f66070 */
[----:B------:R-:W-:-:S04]  /*19810*/  VIADD R4, R12, 0xfffffea8 ;  /* 0xfffffea80c047836 */ /* 0x000fc80000000000 */
[----:B------:R-:W2:Y:S01]  /*19820*/  LDC R12, c[0x0][0x3a0] ;  /* 0x0000e800ff0c7b82 */ /* 0x000ea20000000800 */
[----:B------:R-:W-:Y:S01]  /*19830*/  ISETP.GE.U32.AND P2, PT, R4, 0x7ffffe29, PT ;  /* 0x7ffffe290400780c */ /* 0x000fe20003f46070 */
[----:B------:R-:W-:-:S05]  /*19840*/  VIADD R4, R11, 0xfffffea7 ;  /* 0xfffffea70b047836 */ /* 0x000fca0000000000 */
[----:B------:R-:W-:Y:S01]  /*19850*/  ISETP.GE.U32.AND P4, PT, R4, 0x7ffffe28, PT ;  /* 0x7ffffe280400780c */ /* 0x000fe20003f86070 */
[----:B------:R2:W-:Y:S01]  /*19860*/  LDGSTS.E [R82+0x15800], desc[UR26][R32.64], !P3 ;  /* 0x1580000020527fae */ /* 0x0005e2000d9a101a */
[----:B------:R-:W-:Y:S01]  /*19870*/  IADD3 R4, PT, PT, R10, -0x15a, RZ ;  /* 0xfffffea60a047810 */ /* 0x000fe20007ffe0ff */
[----:B------:R-:W2:Y:S02]  /*19880*/  LDC R11, c[0x0][0x3a0] ;  /* 0x0000e800ff0b7b82 */ /* 0x000ea40000000800 */
[----:B------:R2:W-:Y:S01]  /*19890*/  LDGSTS.E [R82+0x15a00], desc[UR26][R24.64], !P3 ;  /* 0x15a0000018527fae */ /* 0x0005e2000d9a101a */
[----:B------:R-:W-:Y:S01]  /*198a0*/  ISETP.GE.U32.AND P3, PT, R4, 0x7ffffe27, PT ;  /* 0x7ffffe270400780c */ /* 0x000fe20003f66070 */
[----:B-1----:R-:W-:Y:S02]  /*198b0*/  VIADD R4, R5, 0xfffffea5 ;  /* 0xfffffea505047836 */ /* 0x002fe40000000000 */
[----:B------:R1:W-:Y:S02]  /*198c0*/  LDGSTS.E [R82+0x15c00], desc[UR26][R22.64], !P2 ;  /* 0x15c0000016527fae */ /* 0x0003e4000d1a101a */
[----:B------:R-:W1:Y:S02]  /*198d0*/  LDC R10, c[0x0][0x3a0] ;  /* 0x0000e800ff0a7b82 */ /* 0x000e640000000800 */
[----:B------:R1:W-:Y:S04]  /*198e0*/  LDGSTS.E [R82+0x15e00], desc[UR26][R30.64], !P2 ;  /* 0x15e000001e527fae */ /* 0x0003e8000d1a101a */
[----:B------:R-:W3:Y:S01]  /*198f0*/  LDL.64 R24, [R1+0x590] ;  /* 0x0005900001187983 */ /* 0x000ee20000100a00 */
[----:B------:R-:W-:-:S03]  /*19900*/  ISETP.GE.U32.AND P2, PT, R4, 0x7ffffe26, PT ;  /* 0x7ffffe260400780c */ /* 0x000fc60003f46070 */
[----:B------:R-:W3:Y:S04]  /*19910*/  LDL.64 R22, [R1+0x4b8] ;  /* 0x0004b80001167983 */ /* 0x000ee80000100a00 */
[----:B------:R1:W-:Y:S04]  /*19920*/  LDGSTS.E [R82+0x16000], desc[UR26][R28.64], !P4 ;  /* 0x160000001c527fae */ /* 0x0003e8000e1a101a */
[----:B------:R-:W3:Y:S04]  /*19930*/  LDL.64 R30, [R1+0x5a0] ;  /* 0x0005a000011e7983 */ /* 0x000ee80000100a00 */
[----:B------:R-:W3:Y:S04]  /*19940*/  LDL.64 R32, [R1+0x5b8] ;  /* 0x0005b80001207983 */ /* 0x000ee80000100a00 */
[----:B------:R-:W3:Y:S04]  /*19950*/  LDL.64 R28, [R1+0x4c8] ;  /* 0x0004c800011c7983 */ /* 0x000ee80000100a00 */
[----:B--2---:R2:W-:Y:S04]  /*19960*/  LDGSTS.E [R82+0x16200], desc[UR26][R20.64], !P4 ;  /* 0x1620000014527fae */ /* 0x0045e8000e1a101a */
[----:B------:R-:W2:Y:S04]  /*19970*/  LDL.64 R20, [R1+0x5b0] ;  /* 0x0005b00001147983 */ /* 0x000ea80000100a00 */
[----:B----4-:R4:W-:Y:S04]  /*19980*/  LDGSTS.E [R82+0x16400], desc[UR26][R18.64], !P3 ;  /* 0x1640000012527fae */ /* 0x0109e8000d9a101a */
[----:B---3--:R4:W-:Y:S04]  /*19990*/  LDGSTS.E [R82+0x16600], desc[UR26][R26.64], !P3 ;  /* 0x166000001a527fae */ /* 0x0089e8000d9a101a */
[----:B------:R4:W-:Y:S04]  /*199a0*/  LDGSTS.E [R82+0x16800], desc[UR26][R16.64], !P2 ;  /* 0x1680000010527fae */ /* 0x0009e8000d1a101a */
[----:B------:R-:W3:Y:S01]  /*199b0*/  LDL.64 R18, [R1+0x4d0] ;  /* 0x0004d00001127983 */ /* 0x000ee20000100a00 */
[----:B------:R-:W-:Y:S01]  /*199c0*/  VIADD R4, R9, 0xfffffea4 ;  /* 0xfffffea409047836 */ /* 0x000fe20000000000 */
[----:B------:R-:W-:Y:S01]  /*199d0*/  IADD3 R5, PT, PT, R7, -0x15e, RZ ;  /* 0xfffffea207057810 */ /* 0x000fe20007ffe0ff */
[----:B------:R-:W1:Y:S01]  /*199e0*/  LDC R9, c[0x0][0x3a0] ;  /* 0x0000e800ff097b82 */ /* 0x000e620000000800 */
[----:B------:R-:W4:Y:S04]  /*199f0*/  LDL.64 R26, [R1+0x4e8] ;  /* 0x0004e800011a7983 */ /* 0x000f280000100a00 */
[----:B------:R-:W4:Y:S04]  /*19a00*/  LDL.64 R16, [R1+0x4e0] ;  /* 0x0004e00001107983 */ /* 0x000f280000100a00 */
[----:B------:R1:W-:Y:S01]  /*19a10*/  LDGSTS.E [R82+0x16a00], desc[UR26][R14.64], !P2 ;  /* 0x16a000000e527fae */ /* 0x0003e2000d1a101a */
[----:B------:R-:W-:Y:S01]  /*19a20*/  ISETP.GE.U32.AND P4, PT, R4, 0x7ffffe25, PT ;  /* 0x7ffffe250400780c */ /* 0x000fe20003f86070 */
[----:B------:R-:W1:Y:S02]  /*19a30*/  LDC R7, c[0x0][0x3a0] ;  /* 0x0000e800ff077b82 */ /* 0x000e640000000800 */
[----:B------:R-:W4:Y:S01]  /*19a40*/  LDL.64 R14, [R1+0x5c8] ;  /* 0x0005c800010e7983 */ /* 0x000f220000100a00 */
[----:B------:R-:W-:Y:S01]  /*19a50*/  VIADD R4, R8, 0xfffffea3 ;  /* 0xfffffea308047836 */ /* 0x000fe20000000000 */
[----:B------:R-:W-:-:S04]  /*19a60*/  ISETP.GE.U32.AND P3, PT, R5, 0x7ffffe23, PT ;  /* 0x7ffffe230500780c */ /* 0x000fc80003f66070 */
[----:B------:R-:W1:Y:S01]  /*19a70*/  LDC R8, c[0x0][0x3a0] ;  /* 0x0000e800ff087b82 */ /* 0x000e620000000800 */
[----:B------:R-:W-:Y:S01]  /*19a80*/  ISETP.GE.U32.AND P2, PT, R4, 0x7ffffe24, PT ;  /* 0x7ffffe240400780c */ /* 0x000fe20003f46070 */
[----:B------:R-:W-:-:S06]  /*19a90*/  VIADD R4, R6, 0xfffffea1 ;  /* 0xfffffea106047836 */ /* 0x000fcc0000000000 */
[----:B------:R-:W1:Y:S08]  /*19aa0*/  LDC R5, c[0x0][0x3a0] ;  /* 0x0000e800ff057b82 */ /* 0x000e700000000800 */
[----:B------:R-:W1:Y:S01]  /*19ab0*/  LDC R6, c[0x0][0x3a0] ;  /* 0x0000e800ff067b82 */ /* 0x000e620000000800 */
[----:B------:R1:W-:Y:S04]  /*19ac0*/  LDGSTS.E [R82+0x16c00], desc[UR26][R24.64], !P4 ;  /* 0x16c0000018527fae */ /* 0x0003e8000e1a101a */
[----:B------:R1:W-:Y:S01]  /*19ad0*/  LDGSTS.E [R82+0x16e00], desc[UR26][R22.64], !P4 ;  /* 0x16e0000016527fae */ /* 0x0003e2000e1a101a */
[----:B------:R-:W-:-:S03]  /*19ae0*/  ISETP.GE.U32.AND P4, PT, R4, 0x7ffffe22, PT ;  /* 0x7ffffe220400780c */ /* 0x000fc60003f86070 */
[----:B------:R-:W4:Y:S04]  /*19af0*/  LDL.64 R24, [R1+0x5d8] ;  /* 0x0005d80001187983 */ /* 0x000f280000100a00 */
[----:B------:R-:W4:Y:S04]  /*19b00*/  LDL.64 R22, [R1+0x4f8] ;  /* 0x0004f80001167983 */ /* 0x000f280000100a00 */
[----:B------:R1:W-:Y:S04]  /*19b10*/  LDGSTS.E [R82+0x17000], desc[UR26][R30.64], !P2 ;  /* 0x170000001e527fae */ /* 0x0003e8000d1a101a */
[----:B------:R1:W-:Y:S01]  /*19b20*/  LDGSTS.E [R82+0x17200], desc[UR26][R28.64], !P2 ;  /* 0x172000001c527fae */ /* 0x0003e2000d1a101a */
[----:B------:R-:W-:-:S02]  /*19b30*/  VIADD R4, R12, 0xfffffea0 ;  /* 0xfffffea00c047836 */ /* 0x000fc40000000000 */
[----:B------:R-:W1:Y:S01]  /*19b40*/  LDC R12, c[0x0][0x3a0] ;  /* 0x0000e800ff0c7b82 */ /* 0x000e620000000800 */
[----:B------:R-:W4:Y:S04]  /*19b50*/  LDL.64 R30, [R1+0x5e8] ;  /* 0x0005e800011e7983 */ /* 0x000f280000100a00 */
[----:B------:R-:W4:Y:S01]  /*19b60*/  LDL.64 R28, [R1+0x500] ;  /* 0x00050000011c7983 */ /* 0x000f220000100a00 */
[----:B------:R-:W-:-:S03]  /*19b70*/  ISETP.GE.U32.AND P2, PT, R4, 0x7ffffe21, PT ;  /* 0x7ffffe210400780c */ /* 0x000fc60003f46070 */
[----:B--2---:R2:W-:Y:S04]  /*19b80*/  LDGSTS.E [R82+0x17400], desc[UR26][R20.64], !P3 ;  /* 0x1740000014527fae */ /* 0x0045e8000d9a101a */
[----:B------:R-:W2:Y:S04]  /*19b90*/  LDL.64 R20, [R1+0x5f0] ;  /* 0x0005f00001147983 */ /* 0x000ea80000100a00 */
[----:B---3--:R3:W-:Y:S04]  /*19ba0*/  LDGSTS.E [R82+0x17600], desc[UR26][R18.64], !P3 ;  /* 0x1760000012527fae */ /* 0x0087e8000d9a101a */
[----:B------:R3:W-:Y:S04]  /*19bb0*/  LDGSTS.E [R82+0x17800], desc[UR26][R32.64], !P4 ;  /* 0x1780000020527fae */ /* 0x0007e8000e1a101a */
[----:B----4-:R3:W-:Y:S04]  /*19bc0*/  LDGSTS.E [R82+0x17a00], desc[UR26][R16.64], !P4 ;  /* 0x17a0000010527fae */ /* 0x0107e8000e1a101a */
[----:B------:R-:W4:Y:S01]  /*19bd0*/  LDL.64 R18, [R1+0x510] ;  /* 0x0005100001127983 */ /* 0x000f220000100a00 */
[----:B------:R-:W-:-:S02]  /*19be0*/  VIADD R4, R11, 0xfffffe9f ;  /* 0xfffffe9f0b047836 */ /* 0x000fc40000000000 */
[----:B------:R-:W2:Y:S01]  /*19bf0*/  LDC R11, c[0x0][0x3a0] ;  /* 0x0000e800ff0b7b82 */ /* 0x000ea20000000800 */
[----:B------:R-:W3:Y:S04]  /*19c00*/  LDL.64 R32, [R1+0x628] ;  /* 0x0006280001207983 */ /* 0x000ee80000100a00 */
[----:B------:R-:W3:Y:S04]  /*19c10*/  LDL.64 R16, [R1+0x600] ;  /* 0x0006000001107983 */ /* 0x000ee80000100a00 */
[----:B------:R1:W-:Y:S01]  /*19c20*/  LDGSTS.E [R82+0x17c00], desc[UR26][R14.64], !P2 ;  /* 0x17c000000e527fae */ /* 0x0003e2000d1a101a */
[----:B------:R-:W-:-:S03]  /*19c30*/  ISETP.GE.U32.AND P3, PT, R4, 0x7ffffe20, PT ;  /* 0x7ffffe200400780c */ /* 0x000fc60003f66070 */
[----:B------:R-:W3:Y:S01]  /*19c40*/  LDL.64 R14, [R1+0x588] ;  /* 0x00058800010e7983 */ /* 0x000ee20000100a00 */
[----:B-1----:R-:W-:Y:S02]  /*19c50*/  IADD3 R4, PT, PT, R10, -0x162, RZ ;  /* 0xfffffe9e0a047810 */ /* 0x002fe40007ffe0ff */
[----:B------:R-:W1:Y:S01]  /*19c60*/  LDC R10, c[0x0][0x3a0] ;  /* 0x0000e800ff0a7b82 */ /* 0x000e620000000800 */
[----:B------:R1:W-:Y:S01]  /*19c70*/  LDGSTS.E [R82+0x17e00], desc[UR26][R26.64], !P2 ;  /* 0x17e000001a527fae */ /* 0x0003e2000d1a101a */
[----:B------:R-:W-:Y:S01]  /*19c80*/  ISETP.GE.U32.AND P4, PT, R4, 0x7ffffe1f, PT ;  /* 0x7ffffe1f0400780c */ /* 0x000fe20003f86070 */
[----:B------:R-:W-:-:S05]  /*19c90*/  VIADD R4, R5, 0xfffffe9d ;  /* 0xfffffe9d05047836 */ /* 0x000fca0000000000 */
[----:B------:R-:W-:Y:S01]  /*19ca0*/  ISETP.GE.U32.AND P2, PT, R4, 0x7ffffe1e, PT ;  /* 0x7ffffe1e0400780c */ /* 0x000fe20003f46070 */
[----:B------:R-:W-:Y:S01]  /*19cb0*/  VIADD R4, R9, 0xfffffe9c ;  /* 0xfffffe9c09047836 */ /* 0x000fe20000000000 */
[----:B------:R-:W3:Y:S04]  /*19cc0*/  LDL.64 R26, [R1+0x610] ;  /* 0x00061000011a7983 */ /* 0x000ee80000100a00 */
[----:B------:R1:W-:Y:S01]  /*19cd0*/  LDGSTS.E [R82+0x18000], desc[UR26][R24.64], !P3 ;  /* 0x1800000018527fae */ /* 0x0003e2000d9a101a */
[----:B------:R-:W-:Y:S01]  /*19ce0*/  IADD3 R5, PT, PT, R7, -0x166, RZ ;  /* 0xfffffe9a07057810 */ /* 0x000fe20007ffe0ff */
[----:B------:R-:W1:Y:S02]  /*19cf0*/  LDC R9, c[0x0][0x3a0] ;  /* 0x0000e800ff097b82 */ /* 0x000e640000000800 */
[----:B------:R1:W-:Y:S01]  /*19d00*/  LDGSTS.E [R82+0x18200], desc[UR26][R22.64], !P3 ;  /* 0x1820000016527fae */ /* 0x0003e2000d9a101a */
[----:B------:R-:W-:-:S05]  /*19d10*/  ISETP.GE.U32.AND P3, PT, R4, 0x7ffffe1d, PT ;  /* 0x7ffffe1d0400780c */ /* 0x000fca0003f66070 */
[----:B------:R-:W1:Y:S01]  /*19d20*/  LDC R7, c[0x0][0x3a0] ;  /* 0x0000e800ff077b82 */ /* 0x000e620000000800 */
[----:B------:R-:W3:Y:S04]  /*19d30*/  LDL.64 R24, [R1+0x598] ;  /* 0x0005980001187983 */ /* 0x000ee80000100a00 */
[----:B------:R-:W3:Y:S04]  /*19d40*/  LDL.64 R22, [R1+0x620] ;  /* 0x0006200001167983 */ /* 0x000ee80000100a00 */
[----:B------:R1:W-:Y:S04]  /*19d50*/  LDGSTS.E [R82+0x18400], desc[UR26][R30.64], !P4 ;  /* 0x184000001e527fae */ /* 0x0003e8000e1a101a */
[----:B------:R1:W-:Y:S01]  /*19d60*/  LDGSTS.E [R82+0x18600], desc[UR26][R28.64], !P4 ;  /* 0x186000001c527fae */ /* 0x0003e2000e1a101a */
[----:B------:R-:W-:-:S03]  /*19d70*/  VIADD R4, R8, 0xfffffe9b ;  /* 0xfffffe9b08047836 */ /* 0x000fc60000000000 */
[----:B------:R-:W3:Y:S04]  /*19d80*/  LDL.64 R30, [R1+0x658] ;  /* 0x00065800011e7983 */ /* 0x000ee80000100a00 */
[----:B------:R-:W3:Y:S01]  /*19d90*/  LDL.64 R28, [R1+0x5d0] ;  /* 0x0005d000011c7983 */ /* 0x000ee20000100a00 */
[----:B------:R-:W-:Y:S01]  /*19da0*/  ISETP.GE.U32.AND P4, PT, R5, 0x7ffffe1b, PT ;  /* 0x7ffffe1b0500780c */ /* 0x000fe20003f86070 */
[----:B------:R-:W1:Y:S08]  /*19db0*/  LDC R8, c[0x0][0x3a0] ;  /* 0x0000e800ff087b82 */ /* 0x000e700000000800 */
[----:B------:R-:W1:Y:S01]  /*19dc0*/  LDC R5, c[0x0][0x3a0] ;  /* 0x0000e800ff057b82 */ /* 0x000e620000000800 */
[----:B--2---:R2:W-:Y:S04]  /*19dd0*/  LDGSTS.E [R82+0x18800], desc[UR26][R20.64], !P2 ;  /* 0x1880000014527fae */ /* 0x0045e8000d1a101a */
[----:B------:R-:W2:Y:S04]  /*19de0*/  LDL.64 R20, [R1+0x5c0] ;  /* 0x0005c00001147983 */ /* 0x000ea80000100a00 */
[----:B----4-:R4:W-:Y:S04]  /*19df0*/  LDGSTS.E [R82+0x18a00], desc[UR26][R18.64], !P2 ;  /* 0x18a0000012527fae */ /* 0x0109e8000d1a101a */
[----:B---3--:R4:W-:Y:S04]  /*19e00*/  LDGSTS.E [R82+0x18c00], desc[UR26][R16.64], !P3 ;  /* 0x18c0000010527fae */ /* 0x0089e8000d9a101a */
[----:B------:R-:W3:Y:S04]  /*19e10*/  LDL.64 R18, [R1+0x638] ;  /* 0x0006380001127983 */ /* 0x000ee80000100a00 */
[----:B------:R-:W4:Y:S04]  /*19e20*/  LDL.64 R16, [R1+0x648] ;  /* 0x0006480001107983 */ /* 0x000f280000100a00 */
[----:B------:R1:W-:Y:S04]  /*19e30*/  LDGSTS.E [R82+0x18e00], desc[UR26][R14.64], !P3 ;  /* 0x18e000000e527fae */ /* 0x0003e8000d9a101a */
[----:B------:R-:W4:Y:S01]  /*19e40*/  LDL.64 R14, [R1+0x5e0] ;  /* 0x0005e000010e7983 */ /* 0x000f220000100a00 */
[----:B------:R-:W-:Y:S01]  /*19e50*/  ISETP.GE.U32.AND P2, PT, R4, 0x7ffffe1c, PT ;  /* 0x7ffffe1c0400780c */ /* 0x000fe20003f46070 */
[----:B------:R-:W-:-:S02]  /*19e60*/  VIADD R4, R6, 0xfffffe99 ;  /* 0xfffffe9906047836 */ /* 0x000fc40000000000 */
[----:B------:R-:W2:Y:S03]  /*19e70*/  LDC R6, c[0x0][0x3a0] ;  /* 0x0000e800ff067b82 */ /* 0x000ea60000000800 */
[----:B------:R-:W-:Y:S01]  /*19e80*/  ISETP.GE.U32.AND P3, PT, R4, 0x7ffffe1a, PT ;  /* 0x7ffffe1a0400780c */ /* 0x000fe20003f66070 */
[----:B------:R-:W-:-:S04]  /*19e90*/  VIADD R4, R12, 0xfffffe98 ;  /* 0xfffffe980c047836 */ /* 0x000fc80000000000 */
[----:B------:R-:W2:Y:S02]  /*19ea0*/  LDC R12, c[0x0][0x3a0] ;  /* 0x0000e800ff0c7b82 */ /* 0x000ea40000000800 */
[----:B------:R1:W-:Y:S04]  /*19eb0*/  LDGSTS.E [R82+0x19000], desc[UR26][R26.64], !P2 ;  /* 0x190000001a527fae */ /* 0x0003e8000d1a101a */
[----:B------:R1:W-:Y:S01]  /*19ec0*/  LDGSTS.E [R82+0x19200], desc[UR26][R24.64], !P2 ;  /* 0x1920000018527fae */ /* 0x0003e2000d1a101a */
[----:B------:R-:W-:Y:S01]  /*19ed0*/  ISETP.GE.U32.AND P2, PT, R4, 0x7ffffe19, PT ;  /* 0x7ffffe190400780c */ /* 0x000fe20003f46070 */
[----:B------:R-:W-:Y:S02]  /*19ee0*/  VIADD R4, R11, 0xfffffe97 ;  /* 0xfffffe970b047836 */ /* 0x000fe40000000000 */
[----:B------:R-:W4:Y:S01]  /*19ef0*/  LDL.64 R26, [R1+0x5f8] ;  /* 0x0005f800011a7983 */ /* 0x000f220000100a00 */
[----:B------:R-:W2:Y:S03]  /*19f00*/  LDC R11, c[0x0][0x3a0] ;  /* 0x0000e800ff0b7b82 */ /* 0x000ea60000000800 */
[----:B------:R1:W-:Y:S04]  /*19f10*/  LDGSTS.E [R82+0x19400], desc[UR26][R22.64], !P4 ;  /* 0x1940000016527fae */ /* 0x0003e8000e1a101a */
[----:B------:R1:W-:Y:S01]  /*19f20*/  LDGSTS.E [R82+0x19600], desc[UR26][R34.64], !P4 ;  /* 0x1960000022527fae */ /* 0x0003e2000e1a101a */
[----:B------:R-:W-:-:S03]  /*19f30*/  ISETP.GE.U32.AND P4, PT, R4, 0x7ffffe18, PT ;  /* 0x7ffffe180400780c */ /* 0x000fc60003f86070 */
[----:B------:R-:W4:Y:S04]  /*19f40*/  LDL.64 R24, [R1+0x660] ;  /* 0x0006600001187983 */ /* 0x000f280000100a00 */
[----:B------:R2:W-:Y:S04]  /*19f50*/  LDGSTS.E [R82+0x19800], desc[UR26][R32.64], !P3 ;  /* 0x1980000020527fae */ /* 0x0005e8000d9a101a */
[----:B------:R-:W4:Y:S01]  /*19f60*/  LDL.64 R22, [R1+0x608] ;  /* 0x0006080001167983 */ /* 0x000f220000100a00 */
[----:B-1----:R-:W-:Y:S02]  /*19f70*/  IADD3 R4, PT, PT, R10, -0x16a, RZ ;  /* 0xfffffe960a047810 */ /* 0x002fe40007ffe0ff */
[----:B------:R-:W1:Y:S01]  /*19f80*/  LDC R10, c[0x0][0x3a0] ;  /* 0x0000e800ff0a7b82 */ /* 0x000e620000000800 */
[----:B------:R-:W4:Y:S04]  /*19f90*/  LDL.64 R34, [R1+0x640] ;  /* 0x0006400001227983 */ /* 0x000f280000100a00 */
        /* <DEDUP_REMOVED lines=11> */
[----:B------:R-:W-:Y:S01]  /*1a050*/  ISETP.GE.U32.AND P3, PT, R4, 0x7ffffe17, PT ;  /* 0x7ffffe170400780c */ /* 0x000fe20003f66070 */
[----:B------:R-:W-:-:S05]  /*1a060*/  VIADD R4, R5, 0xfffffe95 ;  /* 0xfffffe9505047836 */ /* 0x000fca0000000000 */
[----:B------:R-:W-:Y:S01]  /*1a070*/  ISETP.GE.U32.AND P2, PT, R4, 0x7ffffe16, PT ;  /* 0x7ffffe160400780c */ /* 0x000fe20003f46070 */
[----:B------:R-:W-:-:S06]  /*1a080*/  VIADD R4, R9, 0xfffffe94 ;  /* 0xfffffe9409047836 */ /* 0x000fcc0000000000 */
[----:B------:R1:W-:Y:S01]  /*1a090*/  LDGSTS.E [R82+0x1a400], desc[UR26][R30.64], !P3 ;  /* 0x1a4000001e527fae */ /* 0x0003e2000d9a101a */
[----:B------:R-:W-:Y:S01]  /*1a0a0*/  ISETP.GE.U32.AND P4, PT, R4, 0x7ffffe15, PT ;  /* 0x7ffffe150400780c */ /* 0x000fe20003f86070 */
[----:B------:R-:W-:Y:S01]  /*1a0b0*/  VIADD R4, R8, 0xfffffe93 ;  /* 0xfffffe9308047836 */ /* 0x000fe20000000000 */
[----:B------:R-:W-:Y:S01]  /*1a0c0*/  IADD3 R5, PT, PT, R7, -0x16e, RZ ;  /* 0xfffffe9207057810 */ /* 0x000fe20007ffe0ff */
[----:B------:R1:W-:Y:S01]  /*1a0d0*/  LDGSTS.E [R82+0x1a600], desc[UR26][R26.64], !P3 ;  /* 0x1a6000001a527fae */ /* 0x0003e2000d9a101a */
[----:B------:R-:W1:Y:S02]  /*1a0e0*/  LDC R9, c[0x0][0x3a0] ;  /* 0x0000e800ff097b82 */ /* 0x000e640000000800 */
[----:B------:R-:W-:Y:S01]  /*1a0f0*/  ISETP.GE.U32.AND P3, PT, R4, 0x7ffffe14, PT ;  /* 0x7ffffe140400780c */ /* 0x000fe20003f66070 */
[----:B------:R-:W3:Y:S05]  /*1a100*/  LDL.64 R30, [R1+0x678] ;  /* 0x00067800011e7983 */ /* 0x000eea0000100a00 */
[----:B------:R-:W1:Y:S01]  /*1a110*/  LDC R8, c[0x0][0x3a0] ;  /* 0x0000e800ff087b82 */ /* 0x000e620000000800 */
[----:B------:R-:W3:Y:S04]  /*1a120*/  LDL.64 R26, [R1+0x698] ;  /* 0x00069800011a7983 */ /* 0x000ee80000100a00 */
[----:B------:R1:W-:Y:S03]  /*1a130*/  LDGSTS.E [R82+0x1a800], desc[UR26][R24.64], !P2 ;  /* 0x1a80000018527fae */ /* 0x0003e6000d1a101a */
[----:B------:R-:W1:Y:S01]  /*1a140*/  LDC R7, c[0x0][0x3a0] ;  /* 0x0000e800ff077b82 */ /* 0x000e620000000800 */
[----:B------:R1:W-:Y:S04]  /*1a150*/  LDGSTS.E [R82+0x1aa00], desc[UR26][R22.64], !P2 ;  /* 0x1aa0000016527fae */ /* 0x0003e8000d1a101a */
[----:B------:R-:W3:Y:S04]  /*1a160*/  LDL.64 R24, [R1+0x6a8] ;  /* 0x0006a80001187983 */ /* 0x000ee80000100a00 */
[----:B------:R-:W3:Y:S01]  /*1a170*/  LDL.64 R22, [R1+0x668] ;  /* 0x0006680001167983 */ /* 0x000ee20000100a00 */
[----:B------:R-:W-:Y:S01]  /*1a180*/  ISETP.GE.U32.AND P2, PT, R5, 0x7ffffe13, PT ;  /* 0x7ffffe130500780c */ /* 0x000fe20003f46070 */
[----:B------:R-:W-:Y:S01]  /*1a190*/  VIADD R4, R6, 0xfffffe91 ;  /* 0xfffffe9106047836 */ /* 0x000fe20000000000 */
[----:B------:R-:W1:Y:S08]  /*1a1a0*/  LDC R5, c[0x0][0x3a0] ;  /* 0x0000e800ff057b82 */ /* 0x000e700000000800 */
[----:B------:R-:W1:Y:S01]  /*1a1b0*/  LDC R6, c[0x0][0x3a0] ;  /* 0x0000e800ff067b82 */ /* 0x000e620000000800 */
[----:B--2---:R2:W-:Y:S04]  /*1a1c0*/  LDGSTS.E [R82+0x1ac00], desc[UR26][R20.64], !P4 ;  /* 0x1ac0000014527fae */ /* 0x0045e8000e1a101a */
[----:B------:R-:W2:Y:S04]  /*1a1d0*/  LDL.64 R20, [R1+0x6b8] ;  /* 0x0006b80001147983 */ /* 0x000ea80000100a00 */
[----:B----4-:R4:W-:Y:S04]  /*1a1e0*/  LDGSTS.E [R82+0x1ae00], desc[UR26][R18.64], !P4 ;  /* 0x1ae0000012527fae */ /* 0x0109e8000e1a101a */
[----:B---3--:R4:W-:Y:S04]  /*1a1f0*/  LDGSTS.E [R82+0x1b000], desc[UR26][R28.64], !P3 ;  /* 0x1b0000001c527fae */ /* 0x0089e8000d9a101a */
[----:B------:R4:W-:Y:S04]  /*1a200*/  LDGSTS.E [R82+0x1b200], desc[UR26][R16.64], !P3 ;  /* 0x1b20000010527fae */ /* 0x0009e8000d9a101a */
[----:B------:R-:W3:Y:S04]  /*1a210*/  LDL.64 R18, [R1+0x6c8] ;  /* 0x0006c80001127983 */ /* 0x000ee80000100a00 */
[----:B------:R-:W4:Y:S04]  /*1a220*/  LDL.64 R28, [R1+0x6d0] ;  /* 0x0006d000011c7983 */ /* 0x000f280000100a00 */
[----:B------:R-:W4:Y:S04]  /*1a230*/  LDL.64 R16, [R1+0x688] ;  /* 0x0006880001107983 */ /* 0x000f280000100a00 */
[----:B------:R1:W-:Y:S01]  /*1a240*/  LDGSTS.E [R82+0x1b400], desc[UR26][R14.64], !P2 ;  /* 0x1b4000000e527fae */ /* 0x0003e2000d1a101a */
[----:B------:R-:W-:-:S03]  /*1a250*/  ISETP.GE.U32.AND P4, PT, R4, 0x7ffffe12, PT ;  /* 0x7ffffe120400780c */ /* 0x000fc60003f86070 */
[----:B------:R-:W4:Y:S01]  /*1a260*/  LDL.64 R14, [R1+0x6a0] ;  /* 0x0006a000010e7983 */ /* 0x000f220000100a00 */
[----:B------:R-:W-:-:S03]  /*1a270*/  VIADD R4, R12, 0xfffffe90 ;  /* 0xfffffe900c047836 */ /* 0x000fc60000000000 */
[----:B------:R2:W-:Y:S02]  /*1a280*/  LDGSTS.E [R82+0x1b600], desc[UR26][R34.64], !P2 ;  /* 0x1b60000022527fae */ /* 0x0005e4000d1a101a */
[----:B------:R-:W-:Y:S01]  /*1a290*/  ISETP.GE.U32.AND P3, PT, R4, 0x7ffffe11, PT ;  /* 0x7ffffe110400780c */ /* 0x000fe20003f66070 */
[----:B------:R-:W-:Y:S02]  /*1a2a0*/  VIADD R4, R11, 0xfffffe8f ;  /* 0xfffffe8f0b047836 */ /* 0x000fe40000000000 */
[----:B------:R-:W2:Y:S03]  /*1a2b0*/  LDC R11, c[0x0][0x3a0] ;  /* 0x0000e800ff0b7b82 */ /* 0x000ea60000000800 */
[----:B------:R-:W-:Y:S02]  /*1a2c0*/  ISETP.GE.U32.AND P2, PT, R4, 0x7ffffe10, PT ;  /* 0x7ffffe100400780c */ /* 0x000fe40003f46070 */
[----:B-1----:R-:W-:Y:S01]  /*1a2d0*/  IADD3 R4, PT, PT, R10, -0x172, RZ ;  /* 0xfffffe8e0a047810 */ /* 0x002fe20007ffe0ff */
[----:B------:R-:W4:Y:S02]  /*1a2e0*/  LDL.64 R34, [R1+0x718] ;  /* 0x0007180001227983 */ /* 0x000f240000100a00 */
[----:B------:R-:W1:Y:S02]  /*1a2f0*/  LDC R10, c[0x0][0x3a0] ;  /* 0x0000e800ff0a7b82 */ /* 0x000e640000000800 */
[----:B------:R1:W-:Y:S04]  /*1a300*/  LDGSTS.E [R82+0x1b800], desc[UR26][R26.64], !P4 ;  /* 0x1b8000001a527fae */ /* 0x0003e8000e1a101a */
[----:B------:R1:W-:Y:S01]  /*1a310*/  LDGSTS.E [R82+0x1ba00], desc[UR26][R32.64], !P4 ;  /* 0x1ba0000020527fae */ /* 0x0003e2000e1a101a */
[----:B------:R-:W-:Y:S01]  /*1a320*/  ISETP.GE.U32.AND P4, PT, R4, 0x7ffffe0f, PT ;  /* 0x7ffffe0f0400780c */ /* 0x000fe20003f86070 */
[----:B------:R-:W-:-:S02]  /*1a330*/  VIADD R4, R5, 0xfffffe8d ;  /* 0xfffffe8d05047836 */ /* 0x000fc40000000000 */
[----:B------:R-:W4:Y:S04]  /*1a340*/  LDL.64 R26, [R1+0x6e0] ;  /* 0x0006e000011a7983 */ /* 0x000f280000100a00 */
[----:B------:R1:W-:Y:S04]  /*1a350*/  LDGSTS.E [R82+0x1bc00], desc[UR26][R24.64], !P3 ;  /* 0x1bc0000018527fae */ /* 0x0003e8000d9a101a */
[----:B------:R1:W-:Y:S04]  /*1a360*/  LDGSTS.E [R82+0x1be00], desc[UR26][R22.64], !P3 ;  /* 0x1be0000016527fae */ /* 0x0003e8000d9a101a */
[----:B------:R-:W4:Y:S04]  /*1a370*/  LDL.64 R32, [R1+0x6f8] ;  /* 0x0006f80001207983 */ /* 0x000f280000100a00 */
[----:B------:R-:W4:Y:S04]  /*1a380*/  LDL.64 R24, [R1+0x6b0] ;  /* 0x0006b00001187983 */ /* 0x000f280000100a00 */
[----:B------:R-:W4:Y:S01]  /*1a390*/  LDL.64 R22, [R1+0x6f0] ;  /* 0x0006f00001167983 */ /* 0x000f220000100a00 */
[----:B------:R-:W-:-:S03]  /*1a3a0*/  ISETP.GE.U32.AND P3, PT, R4, 0x7ffffe0e, PT ;  /* 0x7ffffe0e0400780c */ /* 0x000fc60003f66070 */
[----:B--2---:R2:W-:Y:S04]  /*1a3b0*/  LDGSTS.E [R82+0x1c000], desc[UR26][R20.64], !P2 ;  /* 0x1c00000014527fae */ /* 0x0045e8000d1a101a */
[----:B------:R2:W-:Y:S04]  /*1a3c0*/  LDGSTS.E [R82+0x1c200], desc[UR26][R30.64], !P2 ;  /* 0x1c2000001e527fae */ /* 0x0005e8000d1a101a */
[----:B------:R-:W2:Y:S04]  /*1a3d0*/  LDL.64 R20, [R1+0x6c0] ;  /* 0x0006c00001147983 */ /* 0x000ea80000100a00 */
[----:B---3--:R3:W-:Y:S01]  /*1a3e0*/  LDGSTS.E [R82+0x1c400], desc[UR26][R18.64], !P4 ;  /* 0x1c40000012527fae */ /* 0x0087e2000e1a101a */
[----:B------:R-:W-:Y:S01]  /*1a3f0*/  VIADD R4, R9, 0xfffffe8c ;  /* 0xfffffe8c09047836 */ /* 0x000fe20000000000 */
[----:B------:R-:W-:Y:S01]  /*1a400*/  IADD3 R5, PT, PT, R7, -0x176, RZ ;  /* 0xfffffe8a07057810 */ /* 0x000fe20007ffe0ff */
[----:B------:R-:W1:Y:S01]  /*1a410*/  LDC R9, c[0x0][0x3a0] ;  /* 0x0000e800ff097b82 */ /* 0x000e620000000800 */
[----:B------:R-:W3:Y:S04]  /*1a420*/  LDL.64 R30, [R1+0x728] ;  /* 0x00072800011e7983 */ /* 0x000ee80000100a00 */
[----:B----4-:R4:W-:Y:S04]  /*1a430*/  LDGSTS.E [R82+0x1c600], desc[UR26][R16.64], !P4 ;  /* 0x1c60000010527fae */ /* 0x0109e8000e1a101a */
[----:B------:R-:W3:Y:S01]  /*1a440*/  LDL.64 R18, [R1+0x700] ;  /* 0x0007000001127983 */ /* 0x000ee20000100a00 */
[----:B------:R-:W-:Y:S01]  /*1a450*/  ISETP.GE.U32.AND P2, PT, R4, 0x7ffffe0d, PT ;  /* 0x7ffffe0d0400780c */ /* 0x000fe20003f46070 */
[----:B------:R-:W1:Y:S02]  /*1a460*/  LDC R7, c[0x0][0x3a0] ;  /* 0x0000e800ff077b82 */ /* 0x000e640000000800 */
[----:B------:R4:W-:Y:S04]  /*1a470*/  LDGSTS.E [R82+0x1c800], desc[UR26][R28.64], !P3 ;  /* 0x1c8000001c527fae */ /* 0x0009e8000d9a101a */
[----:B------:R-:W4:Y:S04]  /*1a480*/  LDL.64 R16, [R1+0x6d8] ;  /* 0x0006d80001107983 */ /* 0x000f280000100a00 */
[----:B------:R1:W-:Y:S01]  /*1a490*/  LDGSTS.E [R82+0x1ca00], desc[UR26][R14.64], !P3 ;  /* 0x1ca000000e527fae */ /* 0x0003e2000d9a101a */
[----:B------:R-:W-:-:S03]  /*1a4a0*/  VIADD R4, R8, 0xfffffe8b ;  /* 0xfffffe8b08047836 */ /* 0x000fc60000000000 */
[----:B------:R-:W4:Y:S04]  /*1a4b0*/  LDL.64 R28, [R1+0x710] ;  /* 0x00071000011c7983 */ /* 0x000f280000100a00 */
[----:B------:R-:W4:Y:S01]  /*1a4c0*/  LDL.64 R14, [R1+0x6e8] ;  /* 0x0006e800010e7983 */ /* 0x000f220000100a00 */
[----:B------:R-:W-:Y:S02]  /*1a4d0*/  ISETP.GE.U32.AND P4, PT, R4, 0x7ffffe0c, PT ;  /* 0x7ffffe0c0400780c */ /* 0x000fe40003f86070 */
[----:B------:R-:W-:Y:S01]  /*1a4e0*/  ISETP.GE.U32.AND P3, PT, R5, 0x7ffffe0b, PT ;  /* 0x7ffffe0b0500780c */ /* 0x000fe20003f66070 */
[----:B------:R-:W-:Y:S01]  /*1a4f0*/  VIADD R4, R6, 0xfffffe89 ;  /* 0xfffffe8906047836 */ /* 0x000fe20000000000 */
[----:B------:R-:W1:Y:S08]  /*1a500*/  LDC R5, c[0x0][0x3a0] ;  /* 0x0000e800ff057b82 */ /* 0x000e700000000800 */
[----:B------:R-:W1:Y:S01]  /*1a510*/  LDC R6, c[0x0][0x3a0] ;  /* 0x0000e800ff067b82 */ /* 0x000e620000000800 */
[----:B------:R1:W-:Y:S07]  /*1a520*/  LDGSTS.E [R82+0x1cc00], desc[UR26][R26.64], !P2 ;  /* 0x1cc000001a527fae */ /* 0x0003ee000d1a101a */
[----:B------:R-:W1:Y:S01]  /*1a530*/  LDC R8, c[0x0][0x3a0] ;  /* 0x0000e800ff087b82 */ /* 0x000e620000000800 */
[----:B------:R-:W4:Y:S04]  /*1a540*/  LDL.64 R26, [R1+0x738] ;  /* 0x00073800011a7983 */ /* 0x000f280000100a00 */
[----:B------:R1:W-:Y:S04]  /*1a550*/  LDGSTS.E [R82+0x1ce00], desc[UR26][R24.64], !P2 ;  /* 0x1ce0000018527fae */ /* 0x0003e8000d1a101a */
[----:B------:R1:W-:Y:S04]  /*1a560*/  LDGSTS.E [R82+0x1d000], desc[UR26][R22.64], !P4 ;  /* 0x1d00000016527fae */ /* 0x0003e8000e1a101a */
[----:B------:R-:W4:Y:S04]  /*1a570*/  LDL.64 R24, [R1+0x720] ;  /* 0x0007200001187983 */ /* 0x000f280000100a00 */
[----:B------:R-:W4:Y:S01]  /*1a580*/  LDL.64 R22, [R1+0x740] ;  /* 0x0007400001167983 */ /* 0x000f220000100a00 */
[----:B------:R-:W-:-:S03]  /*1a590*/  ISETP.GE.U32.AND P2, PT, R4, 0x7ffffe0a, PT ;  /* 0x7ffffe0a0400780c */ /* 0x000fc60003f46070 */
[----:B--2---:R2:W-:Y:S04]  /*1a5a0*/  LDGSTS.E [R82+0x1d200], desc[UR26][R20.64], !P4 ;  /* 0x1d20000014527fae */ /* 0x0045e8000e1a101a */
[----:B------:R-:W2:Y:S04]  /*1a5b0*/  LDL.64 R20, [R1+0x730] ;  /* 0x0007300001147983 */ /* 0x000ea80000100a00 */
[----:B---3--:R3:W-:Y:S04]  /*1a5c0*/  LDGSTS.E [R82+0x1d400], desc[UR26][R18.64], !P3 ;  /* 0x1d40000012527fae */ /* 0x0087e8000d9a101a */
[----:B----4-:R3:W-:Y:S04]  /*1a5d0*/  LDGSTS.E [R82+0x1d600], desc[UR26][R16.64], !P3 ;  /* 0x1d60000010527fae */ /* 0x0107e8000d9a101a */
[----:B------:R-:W4:Y:S04]  /*1a5e0*/  LDL.64 R18, [R1+0x750] ;  /* 0x0007500001127983 */ /* 0x000f280000100a00 */
[----:B------:R3:W-:Y:S04]  /*1a5f0*/  LDGSTS.E [R82+0x1d800], desc[UR26][R36.64], !P2 ;  /* 0x1d80000024527fae */ /* 0x0007e8000d1a101a */
[----:B------:R-:W3:Y:S04]  /*1a600*/  LDL.64 R16, [R1+0x748] ;  /* 0x0007480001107983 */ /* 0x000ee80000100a00 */
[----:B------:R1:W-:Y:S01]  /*1a610*/  LDGSTS.E [R82+0x1da00], desc[UR26][R14.64], !P2 ;  /* 0x1da000000e527fae */ /* 0x0003e2000d1a101a */
[----:B------:R-:W-:-:S02]  /*1a620*/  VIADD R4, R11, 0xfffffe88 ;  /* 0xfffffe880b047836 */ /* 0x000fc40000000000 */
[----:B------:R-:W-:Y:S01]  /*1a630*/  VIADD R13, R13, 0xffffff00 ;  /* 0xffffff000d0d7836 */ /* 0x000fe20000000000 */
[----:B------:R-:W3:Y:S04]  /*1a640*/  LDL.64 R36, [R1+0xd98] ;  /* 0x000d980001247983 */ /* 0x000ee80000100a00 */
[----:B------:R-:W3:Y:S01]  /*1a650*/  LDL.64 R14, [R1+0x760] ;  /* 0x00076000010e7983 */ /* 0x000ee20000100a00 */
[----:B------:R-:W-:Y:S01]  /*1a660*/  ISETP.GE.U32.AND P4, PT, R4, 0x7ffffe09, PT ;  /* 0x7ffffe090400780c */ /* 0x000fe20003f86070 */
[----:B-1----:R-:W-:Y:S01]  /*1a670*/  VIADD R4, R10, 0xfffffe87 ;  /* 0xfffffe870a047836 */ /* 0x002fe20000000000 */
[----:B------:R-:W-:Y:S01]  /*1a680*/  ISETP.GE.AND P5, PT, R83, R13, PT ;  /* 0x0000000d5300720c */ /* 0x000fe20003fa6270 */
[----:B------:R-:W3:Y:S03]  /*1a690*/  LDL.64 R10, [R1+0xc90] ;  /* 0x000c9000010a7983 */ /* 0x000ee60000100a00 */
[----:B------:R-:W-:Y:S01]  /*1a6a0*/  ISETP.GE.U32.AND P3, PT, R4, 0x7ffffe08, PT ;  /* 0x7ffffe080400780c */ /* 0x000fe20003f66070 */
[----:B------:R-:W3:Y:S01]  /*1a6b0*/  LDL.64 R12, [R1+0xd88] ;  /* 0x000d8800010c7983 */ /* 0x000ee20000100a00 */
[----:B------:R-:W-:-:S02]  /*1a6c0*/  IADD3 R4, PT, PT, R9, -0x17a, RZ ;  /* 0xfffffe8609047810 */ /* 0x000fc40007ffe0ff */
[----:B------:R-:W1:Y:S02]  /*1a6d0*/  LDC R9, c[0x0][0x3a0] ;  /* 0x0000e800ff097b82 */ /* 0x000e640000000800 */
[----:B------:R-:W-:Y:S01]  /*1a6e0*/  ISETP.GE.U32.AND P2, PT, R4, 0x7ffffe07, PT ;  /* 0x7ffffe070400780c */ /* 0x000fe20003f46070 */
[----:B------:R-:W-:Y:S01]  /*1a6f0*/  VIADD R4, R6, 0xfffffe85 ;  /* 0xfffffe8506047836 */ /* 0x000fe20000000000 */
[----:B------:R1:W-:Y:S04]  /*1a700*/  LDGSTS.E [R82+0x1dc00], desc[UR26][R34.64], !P4 ;  /* 0x1dc0000022527fae */ /* 0x0003e8000e1a101a */
[----:B------:R1:W-:Y:S01]  /*1a710*/  LDGSTS.E [R82+0x1de00], desc[UR26][R32.64], !P4 ;  /* 0x1de0000020527fae */ /* 0x0003e2000e1a101a */
[----:B------:R-:W1:Y:S01]  /*1a720*/  LDC R6, c[0x0][0x3a0] ;  /* 0x0000e800ff067b82 */ /* 0x000e620000000800 */
[----:B------:R-:W-:Y:S01]  /*1a730*/  ISETP.GE.U32.AND P4, PT, R4, 0x7ffffe06, PT ;  /* 0x7ffffe060400780c */ /* 0x000fe20003f86070 */
[----:B------:R-:W-:Y:S01]  /*1a740*/  VIADD R4, R5, 0xfffffe84 ;  /* 0xfffffe8405047836 */ /* 0x000fe20000000000 */
[----:B------:R1:W-:Y:S04]  /*1a750*/  LDGSTS.E [R82+0x1e000], desc[UR26][R30.64], !P3 ;  /* 0x1e0000001e527fae */ /* 0x0003e8000d9a101a */
[----:B------:R1:W-:Y:S01]  /*1a760*/  LDGSTS.E [R82+0x1e200], desc[UR26][R28.64], !P3 ;  /* 0x1e2000001c527fae */ /* 0x0003e2000d9a101a */
[----:B------:R-:W-:-:S02]  /*1a770*/  ISETP.GE.U32.AND P3, PT, R4, 0x7ffffe05, PT ;  /* 0x7ffffe050400780c */ /* 0x000fc40003f66070 */
[----:B------:R-:W-:Y:S01]  /*1a780*/  IADD3 R4, PT, PT, R8, -0x17d, RZ ;  /* 0xfffffe8308047810 */ /* 0x000fe20007ffe0ff */
[----:B------:R1:W-:Y:S01]  /*1a790*/  LDGSTS.E [R82+0x1e400], desc[UR26][R26.64], !P2 ;  /* 0x1e4000001a527fae */ /* 0x0003e2000d1a101a */
[----:B------:R-:W-:-:S03]  /*1a7a0*/  VIADD R5, R7, 0xfffffe82 ;  /* 0xfffffe8207057836 */ /* 0x000fc60000000000 */
[----:B------:R-:W3:Y:S04]  /*1a7b0*/  LDL.64 R34, [R1+0xd80] ;  /* 0x000d800001227983 */ /* 0x000ee80000100a00 */
[----:B------:R1:W-:Y:S04]  /*1a7c0*/  LDGSTS.E [R82+0x1e600], desc[UR26][R24.64], !P2 ;  /* 0x1e60000018527fae */ /* 0x0003e8000d1a101a */
[----:B------:R1:W-:Y:S02]  /*1a7d0*/  LDGSTS.E [R82+0x1e800], desc[UR26][R22.64], !P4 ;  /* 0x1e80000016527fae */ /* 0x0003e4000e1a101a */
[----:B-1----:R-:W-:Y:S01]  /*1a7e0*/  VIADD R6, R6, 0xfffffe80 ;  /* 0xfffffe8006067836 */ /* 0x002fe20000000000 */
[----:B------:R-:W-:Y:S01]  /*1a7f0*/  ISETP.GE.U32.AND P2, PT, R5, 0x7ffffe03, PT ;  /* 0x7ffffe030500780c */ /* 0x000fe20003f46070 */
[----:B------:R-:W3:Y:S04]  /*1a800*/  LDL.64 R28, [R1+0xe00] ;  /* 0x000e0000011c7983 */ /* 0x000ee80000100a00 */
[----:B------:R-:W3:Y:S04]  /*1a810*/  LDL.64 R26, [R1+0xdf8] ;  /* 0x000df800011a7983 */ /* 0x000ee80000100a00 */
[----:B------:R-:W3:Y:S04]  /*1a820*/  LDL.64 R24, [R1+0xdf0] ;  /* 0x000df00001187983 */ /* 0x000ee80000100a00 */
[----:B------:R-:W3:Y:S04]  /*1a830*/  LDL.64 R22, [R1+0xde0] ;  /* 0x000de00001167983 */ /* 0x000ee80000100a00 */
[----:B------:R-:W3:Y:S04]  /*1a840*/  LDL.64 R32, [R1+0xd68] ;  /* 0x000d680001207983 */ /* 0x000ee80000100a00 */
[----:B------:R-:W3:Y:S04]  /*1a850*/  LDL.64 R30, [R1+0xd50] ;  /* 0x000d5000011e7983 */ /* 0x000ee80000100a00 */
[----:B--2---:R1:W-:Y:S01]  /*1a860*/  LDGSTS.E [R82+0x1ea00], desc[UR26][R20.64], !P4 ;  /* 0x1ea0000014527fae */ /* 0x0043e2000e1a101a */
[----:B------:R-:W-:Y:S01]  /*1a870*/  ISETP.GE.U32.AND P4, PT, R4, 0x7ffffe04, PT ;  /* 0x7ffffe040400780c */ /* 0x000fe20003f86070 */
[----:B------:R-:W-:-:S02]  /*1a880*/  VIADD R4, R9, 0xfffffe81 ;  /* 0xfffffe8109047836 */ /* 0x000fc40000000000 */
[----:B------:R-:W2:Y:S04]  /*1a890*/  LDL.64 R8, [R1+0xca8] ;  /* 0x000ca80001087983 */ /* 0x000ea80000100a00 */
[----:B------:R-:W2:Y:S04]  /*1a8a0*/  LDL.64 R20, [R1+0xdd0] ;  /* 0x000dd00001147983 */ /* 0x000ea80000100a00 */
[----:B----4-:R1:W-:Y:S04]  /*1a8b0*/  LDGSTS.E [R82+0x1ec00], desc[UR26][R18.64], !P3 ;  /* 0x1ec0000012527fae */ /* 0x0103e8000d9a101a */
[----:B---3--:R1:W-:Y:S01]  /*1a8c0*/  LDGSTS.E [R82+0x1ee00], desc[UR26][R16.64], !P3 ;  /* 0x1ee0000010527fae */ /* 0x0083e2000d9a101a */
[----:B------:R-:W-:-:S02]  /*1a8d0*/  ISETP.GE.U32.AND P3, PT, R4, 0x7ffffe02, PT ;  /* 0x7ffffe020400780c */ /* 0x000fc40003f66070 */
[----:B------:R-:W-:Y:S01]  /*1a8e0*/  SEL R4, RZ, 0x4, P5 ;  /* 0x00000004ff047807 */ /* 0x000fe20002800000 */
[----:B------:R-:W3:Y:S01]  /*1a8f0*/  LDL.64 R18, [R1+0xdb8] ;  /* 0x000db80001127983 */ /* 0x000ee20000100a00 */
[----:B------:R-:W-:-:S04]  /*1a900*/  ISETP.GT.AND P5, PT, R252, 0x17f, PT ;  /* 0x0000017ffc00780c */ /* 0x000fc80003fa4270 */
[----:B------:R-:W-:Y:S02]  /*1a910*/  SEL R4, R4, RZ, P5 ;  /* 0x000000ff04047207 */ /* 0x000fe40002800000 */
[----:B------:R-:W-:Y:S01]  /*1a920*/  ISETP.GE.U32.AND P5, PT, R6, 0x7ffffe01, PT ;  /* 0x7ffffe010600780c */ /* 0x000fe20003fa6070 */
[----:B------:R-:W4:Y:S04]  /*1a930*/  LDL.64 R16, [R1+0xda0] ;  /* 0x000da00001107983 */ /* 0x000f280000100a00 */
[----:B------:R1:W-:Y:S04]  /*1a940*/  LDGSTS.E [R82+0x1f000], desc[UR26][R14.64], !P4 ;  /* 0x1f0000000e527fae */ /* 0x0003e8000e1a101a */
[----:B------:R1:W-:Y:S04]  /*1a950*/  LDGSTS.E [R82+0x1f200], desc[UR26][R250.64], !P4 ;  /* 0x1f200000fa527fae */ /* 0x0003e8000e1a101a */
[----:B------:R1:W-:Y:S04]  /*1a960*/  LDGSTS.E [R82+0x1f400], desc[UR26][R234.64], !P2 ;  /* 0x1f400000ea527fae */ /* 0x0003e8000d1a101a */
[----:B------:R1:W-:Y:S04]  /*1a970*/  LDGSTS.E [R82+0x1f600], desc[UR26][R232.64], !P2 ;  /* 0x1f600000e8527fae */ /* 0x0003e8000d1a101a */
[----:B------:R1:W-:Y:S04]  /*1a980*/  LDGSTS.E [R82+0x1f800], desc[UR26][R230.64], !P3 ;  /* 0x1f800000e6527fae */ /* 0x0003e8000d9a101a */
[----:B------:R-:W2:Y:S04]  /*1a990*/  LDL.64 R234, [R1+0xc50] ;  /* 0x000c500001ea7983 */ /* 0x000ea80000100a00 */
[----:B------:R1:W-:Y:S04]  /*1a9a0*/  LDGSTS.E [R82+0x1fa00], desc[UR26][R248.64], !P3 ;  /* 0x1fa00000f8527fae */ /* 0x0003e8000d9a101a */
[----:B------:R-:W3:Y:S04]  /*1a9b0*/  LDL.64 R232, [R1+0xc98] ;  /* 0x000c980001e87983 */ /* 0x000ee80000100a00 */
[----:B------:R1:W-:Y:S04]  /*1a9c0*/  LDGSTS.E [R82+0x1fc00], desc[UR26][R246.64], !P5 ;  /* 0x1fc00000f6527fae */ /* 0x0003e8000e9a101a */
[----:B------:R-:W4:Y:S04]  /*1a9d0*/  LDL.64 R230, [R1+0xcd8] ;  /* 0x000cd80001e67983 */ /* 0x000f280000100a00 */
[----:B------:R1:W-:Y:S01]  /*1a9e0*/  LDGSTS.E [R82+0x1fe00], desc[UR26][R228.64], !P5 ;  /* 0x1fe00000e4527fae */ /* 0x0003e2000e9a101a */
[----:B------:R-:W-:-:S03]  /*1a9f0*/  ISETP.NE.U32.AND P4, PT, R4, RZ, PT ;  /* 0x000000ff0400720c */ /* 0x000fc60003f85070 */
[----:B------:R-:W0:Y:S04]  /*1aa00*/  LDGDEPBAR ;  /* 0x00000000000079af */ /* 0x000e280000000000 */
[----:B------:R-:W4:Y:S04]  /*1aa10*/  LDL.64 R246, [R1+0xc18] ;  /* 0x000c180001f67983 */ /* 0x000f280000100a00 */
[----:B------:R-:W4:Y:S04]  /*1aa20*/  LDL.64 R228, [R1+0xd18] ;  /* 0x000d180001e47983 */ /* 0x000f280000100a00 */
[----:B------:R1:W-:Y:S04]  /*1aa30*/  LDGSTS.E [R201+0x50000], desc[UR26][R244.64], P4 ;  /* 0x50000000f4c97fae */ /* 0x0003e8000a1a101a */
[----:B------:R1:W-:Y:S04]  /*1aa40*/  LDGSTS.E [R201+0x50400], desc[UR26][R226.64], P4 ;  /* 0x50400000e2c97fae */ /* 0x0003e8000a1a101a */
[----:B------:R1:W-:Y:S04]  /*1aa50*/  LDGSTS.E [R201+0x50800], desc[UR26][R224.64], P4 ;  /* 0x50800000e0c97fae */ /* 0x0003e8000a1a101a */
[----:B------:R1:W-:Y:S04]  /*1aa60*/  LDGSTS.E [R201+0x50c00], desc[UR26][R196.64], P4 ;  /* 0x50c00000c4c97fae */ /* 0x0003e8000a1a101a */
[----:B------:R-:W4:Y:S04]  /*1aa70*/  LDL.64 R226, [R1+0xc78] ;  /* 0x000c780001e27983 */ /* 0x000f280000100a00 */
[----:B------:R-:W4:Y:S04]  /*1aa80*/  LDL.64 R224, [R1+0xcb8] ;  /* 0x000cb80001e07983 */ /* 0x000f280000100a00 */
[----:B------:R-:W4:Y:S04]  /*1aa90*/  LDL.64 R196, [R1+0xcf8] ;  /* 0x000cf80001c47983 */ /* 0x000f280000100a00 */
[----:B------:R1:W-:Y:S04]  /*1aaa0*/  LDGSTS.E [R201+0x51000], desc[UR26][R12.64], P4 ;  /* 0x510000000cc97fae */ /* 0x0003e8000a1a101a */
        /* <DEDUP_REMOVED lines=11> */
[----:B------:R-:W4:Y:S04]  /*1ab60*/  LDL.64 R244, [R1+0xbf0] ;  /* 0x000bf00001f47983 */ /* 0x000f280000100a00 */
[----:B------:R-:W4:Y:S04]  /*1ab70*/  LDL.64 R242, [R1+0xc60] ;  /* 0x000c600001f27983 */ /* 0x000f280000100a00 */
[----:B------:R-:W4:Y:S04]  /*1ab80*/  LDL.64 R240, [R1+0xca0] ;  /* 0x000ca00001f07983 */ /* 0x000f280000100a00 */
[----:B------:R-:W4:Y:S04]  /*1ab90*/  LDL.64 R238, [R1+0xbc0] ;  /* 0x000bc00001ee7983 */ /* 0x000f280000100a00 */
[----:B------:R-:W4:Y:S04]  /*1aba0*/  LDL.64 R236, [R1+0xc30] ;  /* 0x000c300001ec7983 */ /* 0x000f280000100a00 */
[----:B------:R-:W4:Y:S04]  /*1abb0*/  LDL.64 R6, [R1+0xcc0] ;  /* 0x000cc00001067983 */ /* 0x000f280000100a00 */
[----:B------:R-:W4:Y:S04]  /*1abc0*/  LDL.64 R14, [R1+0x970] ;  /* 0x00097000010e7983 */ /* 0x000f280000100a00 */
[----:B--2---:R1:W-:Y:S04]  /*1abd0*/  LDGSTS.E [R90+0x50100], desc[UR26][R234.64], P4 ;  /* 0x50100000ea5a7fae */ /* 0x0043e8000a1a101a */
[----:B---3--:R1:W-:Y:S04]  /*1abe0*/  LDGSTS.E [R90+0x50500], desc[UR26][R232.64], P4 ;  /* 0x50500000e85a7fae */ /* 0x0083e8000a1a101a */
[----:B------:R-:W2:Y:S04]  /*1abf0*/  LDL.64 R234, [R1+0xc80] ;  /* 0x000c800001ea7983 */ /* 0x000ea80000100a00 */
[----:B----4-:R1:W-:Y:S04]  /*1ac00*/  LDGSTS.E [R90+0x50900], desc[UR26][R230.64], P4 ;  /* 0x50900000e65a7fae */ /* 0x0103e8000a1a101a */
[----:B------:R-:W3:Y:S04]  /*1ac10*/  LDL.64 R232, [R1+0xb98] ;  /* 0x000b980001e87983 */ /* 0x000ee80000100a00 */
[----:B------:R-:W4:Y:S04]  /*1ac20*/  LDL.64 R230, [R1+0xc08] ;  /* 0x000c080001e67983 */ /* 0x000f280000100a00 */
[----:B------:R1:W-:Y:S04]  /*1ac30*/  LDGSTS.E [R90+0x50d00], desc[UR26][R228.64], P4 ;  /* 0x50d00000e45a7fae */ /* 0x0003e8000a1a101a */
[----:B------:R1:W-:Y:S04]  /*1ac40*/  LDGSTS.E [R90+0x51100], desc[UR26][R220.64], P4 ;  /* 0x51100000dc5a7fae */ /* 0x0003e8000a1a101a */
[----:B------:R1:W-:Y:S04]  /*1ac50*/  LDGSTS.E [R90+0x51500], desc[UR26][R56.64], P4 ;  /* 0x51500000385a7fae */ /* 0x0003e8000a1a101a */
[----:B------:R1:W-:Y:S04]  /*1ac60*/  LDGSTS.E [R90+0x51900], desc[UR26][R40.64], P4 ;  /* 0x51900000285a7fae */ /* 0x0003e8000a1a101a */
[----:B------:R1:W-:Y:S04]  /*1ac70*/  LDGSTS.E [R90+0x51d00], desc[UR26][R24.64], P4 ;  /* 0x51d00000185a7fae */ /* 0x0003e8000a1a101a */
[----:B------:R-:W2:Y:S04]  /*1ac80*/  LDL.64 R228, [R1+0xc68] ;  /* 0x000c680001e47983 */ /* 0x000ea80000100a00 */
[----:B------:R1:W-:Y:S04]  /*1ac90*/  LDGSTS.E [R89+0x50180], desc[UR26][R246.64], P4 ;  /* 0x50180000f6597fae */ /* 0x0003e8000a1a101a */
[----:B------:R-:W2:Y:S04]  /*1aca0*/  LDL.64 R90, [R1+0xce0] ;  /* 0x000ce000015a7983 */ /* 0x000ea80000100a00 */
[----:B------:R1:W-:Y:S04]  /*1acb0*/  LDGSTS.E [R89+0x50580], desc[UR26][R226.64], P4 ;  /* 0x50580000e2597fae */ /* 0x0003e8000a1a101a */
[----:B------:R1:W-:Y:S04]  /*1acc0*/  LDGSTS.E [R89+0x50980], desc[UR26][R224.64], P4 ;  /* 0x50980000e0597fae */ /* 0x0003e8000a1a101a */
[----:B------:R1:W-:Y:S04]  /*1acd0*/  LDGSTS.E [R89+0x50d80], desc[UR26][R196.64], P4 ;  /* 0x50d80000c4597fae */ /* 0x0003e8000a1a101a */
[----:B------:R-:W3:Y:S04]  /*1ace0*/  LDL.64 R226, [R1+0xb70] ;  /* 0x000b700001e27983 */ /* 0x000ee80000100a00 */
[----:B------:R-:W3:Y:S04]  /*1acf0*/  LDL.64 R224, [R1+0xbd8] ;  /* 0x000bd80001e07983 */ /* 0x000ee80000100a00 */
[----:B------:R-:W3:Y:S04]  /*1ad00*/  LDL.64 R196, [R1+0xc48] ;  /* 0x000c480001c47983 */ /* 0x000ee80000100a00 */
[----:B------:R1:W-:Y:S04]  /*1ad10*/  LDGSTS.E [R89+0x51180], desc[UR26][R218.64], P4 ;  /* 0x51180000da597fae */ /* 0x0003e8000a1a101a */
[----:B------:R1:W-:Y:S04]  /*1ad20*/  LDGSTS.E [R89+0x51580], desc[UR26][R54.64], P4 ;  /* 0x5158000036597fae */ /* 0x0003e8000a1a101a */
[----:B------:R1:W-:Y:S04]  /*1ad30*/  LDGSTS.E [R89+0x51980], desc[UR26][R38.64], P4 ;  /* 0x5198000026597fae */ /* 0x0003e8000a1a101a */
[----:B------:R1:W-:Y:S04]  /*1ad40*/  LDGSTS.E [R89+0x51d80], desc[UR26][R22.64], P4 ;  /* 0x51d8000016597fae */ /* 0x0003e8000a1a101a */
[----:B------:R1:W-:Y:S04]  /*1ad50*/  LDGSTS.E [R88+0x50200], desc[UR26][R244.64], P4 ;  /* 0x50200000f4587fae */ /* 0x0003e8000a1a101a */
[----:B------:R1:W-:Y:S04]  /*1ad60*/  LDGSTS.E [R88+0x50600], desc[UR26][R242.64], P4 ;  /* 0x50600000f2587fae */ /* 0x0003e8000a1a101a */
[----:B------:R1:W-:Y:S01]  /*1ad70*/  LDGSTS.E [R88+0x50a00], desc[UR26][R240.64], P4 ;  /* 0x50a00000f0587fae */ /* 0x0003e2000a1a101a */
[C---:B------:R-:W-:Y:S01]  /*1ad80*/  ISETP.GE.AND P3, PT, R252.reuse, 0x100, PT ;  /* 0x00000100fc00780c */ /* 0x040fe20003f66270 */
[----:B------:R-:W-:Y:S01]  /*1ad90*/  UMOV UR4, URZ ;  /* 0x000000ff00047c82 */ /* 0x000fe20008000000 */
[----:B------:R-:W-:Y:S01]  /*1ada0*/  ISETP.GE.AND P2, PT, R252, 0x80, PT ;  /* 0x00000080fc00780c */ /* 0x000fe20003f46270 */
[----:B--2---:R1:W-:Y:S04]  /*1adb0*/  LDGSTS.E [R88+0x50e00], desc[UR26][R90.64], P4 ;  /* 0x50e000005a587fae */ /* 0x0043e8000a1a101a */
        /* <DEDUP_REMOVED lines=12> */
[----:B---3--:R1:W-:Y:S04]  /*1ae80*/  LDGSTS.E [R86+0x50300], desc[UR26][R232.64], P4 ;  /* 0x50300000e8567fae */ /* 0x0083e8000a1a101a */
[----:B----4-:R1:W-:Y:S04]  /*1ae90*/  LDGSTS.E [R86+0x50700], desc[UR26][R230.64], P4 ;  /* 0x50700000e6567fae */ /* 0x0103e8000a1a101a */
        /* <DEDUP_REMOVED lines=14> */
[----:B------:R-:W0:Y:S01]  /*1af80*/  LDGDEPBAR ;  /* 0x00000000000079af */ /* 0x000e220000000000 */
[----:B------:R-:W-:Y:S05]  /*1af90*/  @!P3 BRA `(.L_x_15) ;  /* 0x000001380060b947 */ /* 0x000fea0003800000 */
[----:B------:R-:W-:Y:S01]  /*1afa0*/  STL [R1+0x968], R68 ;  /* 0x0009684401007387 */ /* 0x000fe20000100800 */
[----:B------:R-:W-:Y:S01]  /*1afb0*/  SHF.R.S32.HI R4, RZ, 0x1f, R252 ;  /* 0x0000001fff047819 */ /* 0x000fe200000114fc */
[----:B-1----:R-:W-:Y:S01]  /*1afc0*/  IMAD.MOV.U32 R87, RZ, RZ, R124 ;  /* 0x000000ffff577224 */ /* 0x002fe200078e007c */
[----:B------:R-:W-:Y:S01]  /*1afd0*/  MOV R85, R123 ;  /* 0x0000007b00557202 */ /* 0x000fe20000000f00 */
[----:B------:R-:W-:Y:S01]  /*1afe0*/  STL [R1+0x960], R69 ;  /* 0x0009604501007387 */ /* 0x000fe20000100800 */
[----:B------:R-:W-:Y:S01]  /*1aff0*/  LEA.HI R4, R4, R252, RZ, 0x7 ;  /* 0x000000fc04047211 */ /* 0x000fe200078f38ff */
[----:B------:R-:W-:Y:S02]  /*1b000*/  HFMA2 R82, -RZ, RZ, 0, 0 ;  /* 0x00000000ff527431 */ /* 0x000fe400000001ff */
[----:B------:R-:W-:Y:S01]  /*1b010*/  IMAD.MOV.U32 R86, RZ, RZ, R125 ;  /* 0x000000ffff567224 */ /* 0x000fe200078e007d */
[----:B------:R-:W-:Y:S01]  /*1b020*/  STL [R1+0x964], R70 ;  /* 0x0009644601007387 */ /* 0x000fe20000100800 */
[----:B------:R-:W-:Y:S01]  /*1b030*/  IMAD.MOV.U32 R197, RZ, RZ, R126 ;  /* 0x000000ffffc57224 */ /* 0x000fe200078e007e */
[----:B------:R-:W-:Y:S01]  /*1b040*/  MOV R196, R127 ;  /* 0x0000007f00c47202 */ /* 0x000fe20000000f00 */
        /* <DEDUP_REMOVED lines=34> */
[----:B------:R-:W-:-:S02]  /*1b270*/  IMAD.MOV.U32 R244, RZ, RZ, R150 ;  /* 0x000000fffff47224 */ /* 0x000fc400078e0096 */
[----:B------:R-:W-:Y:S01]  /*1b280*/  IMAD.MOV.U32 R246, RZ, RZ, R152 ;  /* 0x000000fffff67224 */ /* 0x000fe200078e0098 */
[----:B------:R-:W-:Y:S01]  /*1b290*/  STL [R1+0x93c], R76 ;  /* 0x00093c4c01007387 */ /* 0x000fe20000100800 */
[----:B------:R-:W-:Y:S02]  /*1b2a0*/  IMAD.MOV.U32 R245, RZ, RZ, R153 ;  /* 0x000000fffff57224 */ /* 0x000fe400078e0099 */
[----:B------:R-:W-:Y:S01]  /*1b2b0*/  IMAD.MOV.U32 R248, RZ, RZ, R154 ;  /* 0x000000fffff87224 */ /* 0x000fe200078e009a */
[----:B------:R-:W-:Y:S01]  /*1b2c0*/  STL [R1+0x930], R77 ;  /* 0x0009304d01007387 */ /* 0x000fe20000100800 */
[----:B------:R-:W-:Y:S02]  /*1b2d0*/  IMAD.MOV.U32 R250, RZ, RZ, R156 ;  /* 0x000000fffffa7224 */ /* 0x000fe400078e009c */
[----:B------:R-:W-:Y:S01]  /*1b2e0*/  IMAD.MOV.U32 R249, RZ, RZ, R157 ;  /* 0x000000fffff97224 */ /* 0x000fe200078e009d */
[----:B------:R-:W-:Y:S01]  /*1b2f0*/  STL [R1+0x934], R108 ;  /* 0x0009346c01007387 */ /* 0x000fe20000100800 */
[----:B------:R-:W-:-:S03]  /*1b300*/  IMAD.MOV.U32 R252, RZ, RZ, R158 ;  /* 0x000000fffffc7224 */ /* 0x000fc600078e009e */
[----:B------:R1:W-:Y:S04]  /*1b310*/  STL [R1+0x928], R109 ;  /* 0x0009286d01007387 */ /* 0x0003e80000100800 */
[----:B------:R-:W-:Y:S04]  /*1b320*/  STL [R1+0x92c], R78 ;  /* 0x00092c4e01007387 */ /* 0x000fe80000100800 */
[----:B------:R-:W-:Y:S04]  /*1b330*/  STL [R1+0x920], R79 ;  /* 0x0009204f01007387 */ /* 0x000fe80000100800 */
[----:B------:R-:W-:Y:S04]  /*1b340*/  STL [R1+0x924], R110 ;  /* 0x0009246e01007387 */ /* 0x000fe80000100800 */
[----:B------:R2:W-:Y:S04]  /*1b350*/  STL [R1+0x918], R111 ;  /* 0x0009186f01007387 */ /* 0x0005e80000100800 */
[----:B------:R-:W-:Y:S04]  /*1b360*/  STL [R1+0x91c], R92 ;  /* 0x00091c5c01007387 */ /* 0x000fe80000100800 */
        /* <DEDUP_REMOVED lines=23> */
[----:B------:R-:W-:Y:S04]  /*1b4e0*/  STL [R1], R161 ;  /* 0x000000a101007387 */ /* 0x000fe80000100800 */
        /* <DEDUP_REMOVED lines=26> */
[----:B-1----:R-:W3:Y:S04]  /*1b690*/  LDL.LU.64 R108, [R1+0x170] ;  /* 0x00017000016c7983 */ /* 0x002ee80000300a00 */
[----:B------:R-:W-:Y:S04]  /*1b6a0*/  STL [R1+0x74], R188 ;  /* 0x000074bc01007387 */ /* 0x000fe80000100800 */
[----:B------:R-:W-:Y:S04]  /*1b6b0*/  STL [R1+0x70], R189 ;  /* 0x000070bd01007387 */ /* 0x000fe80000100800 */
[----:B------:R-:W4:Y:S04]  /*1b6c0*/  LDL.LU.64 R104, [R1+0x178] ;  /* 0x0001780001687983 */ /* 0x000f280000300a00 */
        /* <DEDUP_REMOVED lines=17> */
[----:B--2---:R-:W2:Y:S04]  /*1b7e0*/  LDL.LU.64 R110, [R1+0x1a8] ;  /* 0x0001a800016e7983 */ /* 0x004ea80000300a00 */
[----:B------:R-:W-:Y:S04]  /*1b7f0*/  STL [R1+0xac], R210 ;  /* 0x0000acd201007387 */ /* 0x000fe80000100800 */
[----:B------:R-:W-:Y:S04]  /*1b800*/  STL [R1+0xa8], R211 ;  /* 0x0000a8d301007387 */ /* 0x000fe80000100800 */
[----:B------:R-:W2:Y:S04]  /*1b810*/  LDL.LU.64 R106, [R1+0x1b8] ;  /* 0x0001b800016a7983 */ /* 0x000ea80000300a00 */
[----:B------:R-:W-:Y:S04]  /*1b820*/  STL [R1+0xb4], R212 ;  /* 0x0000b4d401007387 */ /* 0x000fe80000100800 */
[----:B------:R-:W-:Y:S04]  /*1b830*/  STL [R1+0xb0], R213 ;  /* 0x0000b0d501007387 */ /* 0x000fe80000100800 */
[----:B------:R-:W2:Y:S04]  /*1b840*/  LDL.LU.64 R74, [R1+0x1b0] ;  /* 0x0001b000014a7983 */ /* 0x000ea80000300a00 */
[----:B------:R-:W-:Y:S04]  /*1b850*/  STL [R1+0xbc], R214 ;  /* 0x0000bcd601007387 */ /* 0x000fe80000100800 */
[----:B------:R-:W-:Y:S04]  /*1b860*/  STL [R1+0xb8], R215 ;  /* 0x0000b8d701007387 */ /* 0x000fe80000100800 */
[----:B------:R-:W2:Y:S04]  /*1b870*/  LDL.LU.64 R78, [R1+0x1c8] ;  /* 0x0001c800014e7983 */ /* 0x000ea80000300a00 */
[----:B---3--:R1:W-:Y:S01]  /*1b880*/  STL [R1+0xc4], R108 ;  /* 0x0000c46c01007387 */ /* 0x0083e20000100800 */
[----:B------:R-:W-:-:S03]  /*1b890*/  IMAD.MOV.U32 R5, RZ, RZ, R109 ;  /* 0x000000ffff057224 */ /* 0x000fc600078e006d */
[----:B-1----:R-:W3:Y:S04]  /*1b8a0*/  LDL.LU.64 R108, [R1+0x1c0] ;  /* 0x0001c000016c7983 */ /* 0x002ee80000300a00 */
[----:B------:R1:W-:Y:S04]  /*1b8b0*/  STL [R1+0xc0], R5 ;  /* 0x0000c00501007387 */ /* 0x0003e80000100800 */
[----:B----4-:R4:W-:Y:S01]  /*1b8c0*/  STL [R1+0xcc], R104 ;  /* 0x0000cc6801007387 */ /* 0x0109e20000100800 */
[----:B-1----:R-:W-:-:S03]  /*1b8d0*/  IMAD.MOV.U32 R5, RZ, RZ, R105 ;  /* 0x000000ffff057224 */ /* 0x002fc600078e0069 */
[----:B----4-:R-:W4:Y:S04]  /*1b8e0*/  LDL.LU.64 R104, [R1+0x1d8] ;  /* 0x0001d80001687983 */ /* 0x010f280000300a00 */
[----:B------:R1:W-:Y:S04]  /*1b8f0*/  STL [R1+0xc8], R5 ;  /* 0x0000c80501007387 */ /* 0x0003e80000100800 */
[----:B------:R1:W-:Y:S02]  /*1b900*/  STL [R1+0xd4], R72 ;  /* 0x0000d44801007387 */ /* 0x0003e40000100800 */
[----:B-1----:R-:W-:-:S02]  /*1b910*/  IMAD.MOV.U32 R5, RZ, RZ, R73 ;  /* 0x000000ffff057224 */ /* 0x002fc400078e0049 */
[----:B------:R-:W4:Y:S04]  /*1b920*/  LDL.LU.64 R72, [R1+0x1d0] ;  /* 0x0001d00001487983 */ /* 0x000f280000300a00 */
[----:B------:R1:W-:Y:S04]  /*1b930*/  STL [R1+0xd0], R5 ;  /* 0x0000d00501007387 */ /* 0x0003e80000100800 */
[----:B------:R1:W-:Y:S02]  /*1b940*/  STL [R1+0xdc], R70 ;  /* 0x0000dc4601007387 */ /* 0x0003e40000100800 */
[----:B-1----:R-:W-:-:S02]  /*1b950*/  MOV R5, R71 ;  /* 0x0000004700057202 */ /* 0x002fc40000000f00 */
[----:B------:R-:W4:Y:S04]  /*1b960*/  LDL.LU.64 R70, [R1+0x1e8] ;  /* 0x0001e80001467983 */ /* 0x000f280000300a00 */
[----:B------:R1:W-:Y:S04]  /*1b970*/  STL [R1+0xd8], R5 ;  /* 0x0000d80501007387 */ /* 0x0003e80000100800 */
[----:B------:R1:W-:Y:S02]  /*1b980*/  STL [R1+0xe4], R68 ;  /* 0x0000e44401007387 */ /* 0x0003e40000100800 */
[----:B-1----:R-:W-:-:S02]  /*1b990*/  IMAD.MOV.U32 R5, RZ, RZ, R69 ;  /* 0x000000ffff057224 */ /* 0x002fc400078e0045 */
[----:B------:R-:W4:Y:S04]  /*1b9a0*/  LDL.LU.64 R68, [R1+0x1e0] ;  /* 0x0001e00001447983 */ /* 0x000f280000300a00 */
[----:B------:R1:W-:Y:S04]  /*1b9b0*/  STL [R1+0xe0], R5 ;  /* 0x0000e00501007387 */ /* 0x0003e80000100800 */
[----:B------:R1:W-:Y:S02]  /*1b9c0*/  STL [R1+0xec], R76 ;  /* 0x0000ec4c01007387 */ /* 0x0003e40000100800 */
[----:B-1----:R-:W-:-:S02]  /*1b9d0*/  IMAD.MOV.U32 R5, RZ, RZ, R77 ;  /* 0x000000ffff057224 */ /* 0x002fc400078e004d */
[----:B------:R-:W4:Y:S04]  /*1b9e0*/  LDL.LU.64 R76, [R1+0x1f8] ;  /* 0x0001f800014c7983 */ /* 0x000f280000300a00 */
[----:B------:R1:W-:Y:S04]  /*1b9f0*/  STL [R1+0xe8], R5 ;  /* 0x0000e80501007387 */ /* 0x0003e80000100800 */
[----:B------:R2:W-:Y:S01]  /*1ba00*/  STL [R1+0xf4], R88 ;  /* 0x0000f45801007387 */ /* 0x0005e20000100800 */
[----:B-1----:R-:W-:-:S03]  /*1ba10*/  IMAD.MOV.U32 R5, RZ, RZ, R89 ;  /* 0x000000ffff057224 */ /* 0x002fc600078e0059 */
[----:B--2---:R-:W2:Y:S04]  /*1ba20*/  LDL.LU.64 R88, [R1+0x1f0] ;  /* 0x0001f00001587983 */ /* 0x004ea80000300a00 */
[----:B------:R1:W-:Y:S04]  /*1ba30*/  STL [R1+0xf0], R5 ;  /* 0x0000f00501007387 */ /* 0x0003e80000100800 */
[----:B------:R1:W-:Y:S02]  /*1ba40*/  STL [R1+0xfc], R110 ;  /* 0x0000fc6e01007387 */ /* 0x0003e40000100800 */
[----:B-1----:R-:W-:-:S02]  /*1ba50*/  MOV R5, R111 ;  /* 0x0000006f00057202 */ /* 0x002fc40000000f00 */
[----:B------:R-:W2:Y:S04]  /*1ba60*/  LDL.LU.64 R110, [R1+0x208] ;  /* 0x00020800016e7983 */ /* 0x000ea80000300a00 */
[----:B------:R1:W-:Y:S04]  /*1ba70*/  STL [R1+0xf8], R5 ;  /* 0x0000f80501007387 */ /* 0x0003e80000100800 */
[----:B------:R1:W-:Y:S02]  /*1ba80*/  STL [R1+0x104], R106 ;  /* 0x0001046a01007387 */ /* 0x0003e40000100800 */
[----:B-1----:R-:W-:-:S02]  /*1ba90*/  IMAD.MOV.U32 R5, RZ, RZ, R107 ;  /* 0x000000ffff057224 */ /* 0x002fc400078e006b */
        /* <DEDUP_REMOVED lines=10> */
[----:B---3--:R3:W-:Y:S01]  /*1bb40*/  STL [R1+0x11c], R108 ;  /* 0x00011c6c01007387 */ /* 0x0087e20000100800 */
[----:B-1----:R-:W-:-:S03]  /*1bb50*/  MOV R5, R109 ;  /* 0x0000006d00057202 */ /* 0x002fc60000000f00 */
[----:B---3--:R-:W3:Y:S04]  /*1bb60*/  LDL.LU.64 R108, [R1+0x228] ;  /* 0x00022800016c7983 */ /* 0x008ee80000300a00 */
        /* <DEDUP_REMOVED lines=21> */
[----:B--2---:R2:W-:Y:S01]  /*1bcc0*/  STL [R1+0x14c], R88 ;  /* 0x00014c5801007387 */ /* 0x0045e20000100800 */
[----:B-1----:R-:W-:-:S03]  /*1bcd0*/  IMAD.MOV.U32 R5, RZ, RZ, R89 ;  /* 0x000000ffff057224 */ /* 0x002fc600078e0059 */
[----:B--2---:R-:W2:Y:S04]  /*1bce0*/  LDL.LU.64 R88, [R1+0x258] ;  /* 0x0002580001587983 */ /* 0x004ea80000300a00 */
[----:B------:R1:W-:Y:S04]  /*1bcf0*/  STL [R1+0x148], R5 ;  /* 0x0001480501007387 */ /* 0x0003e80000100800 */
[----:B------:R1:W-:Y:S02]  /*1bd00*/  STL [R1+0x154], R110 ;  /* 0x0001546e01007387 */ /* 0x0003e40000100800 */
[----:B-1----:R-:W-:-:S02]  /*1bd10*/  IMAD.MOV.U32 R5, RZ, RZ, R111 ;  /* 0x000000ffff057224 */ /* 0x002fc400078e006f */
[----:B------:R-:W2:Y:S04]  /*1bd20*/  LDL.LU.64 R110, [R1+0x250] ;  /* 0x00025000016e7983 */ /* 0x000ea80000300a00 */
        /* <DEDUP_REMOVED lines=14> */
[----:B-1----:R-:W-:-:S03]  /*1be10*/  IMAD.MOV.U32 R5, RZ, RZ, R109 ;  /* 0x000000ffff057224 */ /* 0x002fc600078e006d */
[----:B---3--:R-:W3:Y:S04]  /*1be20*/  LDL.LU.64 R108, [R1+0x270] ;  /* 0x00027000016c7983 */ /* 0x008ee80000300a00 */
[----:B------:R1:W-:Y:S04]  /*1be30*/  STL [R1+0x170], R5 ;  /* 0x0001700501007387 */ /* 0x0003e80000100800 */
[----:B----4-:R4:W-:Y:S01]  /*1be40*/  STL [R1+0x17c], R104 ;  /* 0x00017c6801007387 */ /* 0x0109e20000100800 */
[----:B-1----:R-:W-:-:S03]  /*1be50*/  MOV R5, R105 ;  /* 0x0000006900057202 */ /* 0x002fc60000000f00 */
        /* <DEDUP_REMOVED lines=43> */
[----:B-1----:R-:W-:-:S03]  /*1c110*/  IMAD.MOV.U32 R5, RZ, RZ, R105 ;  /* 0x000000ffff057224 */ /* 0x002fc600078e0069 */
[----:B----4-:R-:W4:Y:S04]  /*1c120*/  LDL.LU.64 R104, [R1+0x2b0] ;  /* 0x0002b00001687983 */ /* 0x010f280000300a00 */
        /* <DEDUP_REMOVED lines=17> */
[----:B--2---:R2:W-:Y:S01]  /*1c240*/  STL [R1+0x1fc], R88 ;  /* 0x0001fc5801007387 */ /* 0x0045e20000100800 */
[----:B-1----:R-:W-:-:S03]  /*1c250*/  MOV R5, R89 ;  /* 0x0000005900057202 */ /* 0x002fc60000000f00 */
        /* <DEDUP_REMOVED lines=458> */
[----:B---3--:R-:W-:Y:S01]  /*1df00*/  STL [R1+0x594], R108 ;  /* 0x0005946c01007387 */ /* 0x008fe20000100800 */
[----:B-1----:R-:W-:-:S03]  /*1df10*/  IMAD.MOV.U32 R5, RZ, RZ, R109 ;  /* 0x000000ffff057224 */ /* 0x002fc600078e006d */
[----:B------:R-:W3:Y:S04]  /*1df20*/  LDL.LU.64 R92, [R1+0x6a0] ;  /* 0x0006a000015c7983 */ /* 0x000ee80000300a00 */
        /* <DEDUP_REMOVED lines=17> */
[----:B------:R-:W-:Y:S04]  /*1e040*/  STL [R1+0x5bc], R76 ;  /* 0x0005bc4c01007387 */ /* 0x000fe80000100800 */
[----:B------:R-:W4:Y:S01]  /*1e050*/  LDL.LU.64 R108, [R1+0x700] ;  /* 0x00070000016c7983 */ /* 0x000f220000300a00 */
[----:B-1----:R-:W-:-:S05]  /*1e060*/  MOV R5, R77 ;  /* 0x0000004d00057202 */ /* 0x002fca0000000f00 */
[----:B------:R2:W-:Y:S02]  /*1e070*/  STL [R1+0x5b8], R5 ;  /* 0x0005b80501007387 */ /* 0x0005e40000100800 */
[----:B--2---:R-:W-:Y:S02]  /*1e080*/  IMAD.MOV.U32 R5, RZ, RZ, R89 ;  /* 0x000000ffff057224 */ /* 0x004fe400078e0059 */
[----:B------:R1:W-:Y:S04]  /*1e090*/  STL [R1+0x5c4], R88 ;  /* 0x0005c45801007387 */ /* 0x0003e80000100800 */
[----:B-1----:R-:W2:Y:S04]  /*1e0a0*/  LDL.LU.64 R88, [R1+0x6d8] ;  /* 0x0006d80001587983 */ /* 0x002ea80000300a00 */
[----:B------:R1:W-:Y:S04]  /*1e0b0*/  STL [R1+0x5c0], R5 ;  /* 0x0005c00501007387 */ /* 0x0003e80000100800 */
[----:B------:R1:W-:Y:S04]  /*1e0c0*/  STL [R1+0x5cc], R110 ;  /* 0x0005cc6e01007387 */ /* 0x0003e80000100800 */
[----:B------:R-:W2:Y:S01]  /*1e0d0*/  LDL.LU.64 R76, [R1+0x708] ;  /* 0x00070800014c7983 */ /* 0x000ea20000300a00 */
[----:B-1----:R-:W-:-:S03]  /*1e0e0*/  IMAD.MOV.U32 R5, RZ, RZ, R111 ;  /* 0x000000ffff057224 */ /* 0x002fc600078e006f */
[----:B------:R-:W-:Y:S04]  /*1e0f0*/  STL [R1+0x5d4], R106 ;  /* 0x0005d46a01007387 */ /* 0x000fe80000100800 */
[----:B------:R1:W-:Y:S04]  /*1e100*/  STL [R1+0x5c8], R5 ;  /* 0x0005c80501007387 */ /* 0x0003e80000100800 */
[----:B------:R-:W2:Y:S01]  /*1e110*/  LDL.LU.64 R110, [R1+0x6e8] ;  /* 0x0006e800016e7983 */ /* 0x000ea20000300a00 */
[----:B-1----:R-:W-:-:S03]  /*1e120*/  IMAD.MOV.U32 R5, RZ, RZ, R107 ;  /* 0x000000ffff057224 */ /* 0x002fc600078e006b */
[----:B------:R-:W-:Y:S04]  /*1e130*/  STL [R1+0x5dc], R74 ;  /* 0x0005dc4a01007387 */ /* 0x000fe80000100800 */
[----:B------:R1:W-:Y:S04]  /*1e140*/  STL [R1+0x5d0], R5 ;  /* 0x0005d00501007387 */ /* 0x0003e80000100800 */
[----:B------:R-:W2:Y:S01]  /*1e150*/  LDL.LU.64 R106, [R1+0x718] ;  /* 0x00071800016a7983 */ /* 0x000ea20000300a00 */
[----:B-1----:R-:W-:-:S03]  /*1e160*/  MOV R5, R75 ;  /* 0x0000004b00057202 */ /* 0x002fc60000000f00 */
[----:B------:R-:W-:Y:S04]  /*1e170*/  STL [R1+0x5e4], R78 ;  /* 0x0005e44e01007387 */ /* 0x000fe80000100800 */
[----:B------:R1:W-:Y:S04]  /*1e180*/  STL [R1+0x5d8], R5 ;  /* 0x0005d80501007387 */ /* 0x0003e80000100800 */
[----:B------:R-:W2:Y:S01]  /*1e190*/  LDL.LU.64 R74, [R1+0x6f8] ;  /* 0x0006f800014a7983 */ /* 0x000ea20000300a00 */
[----:B-1----:R-:W-:-:S03]  /*1e1a0*/  IMAD.MOV.U32 R5, RZ, RZ, R79 ;  /* 0x000000ffff057224 */ /* 0x002fc600078e004f */
[----:B---3--:R-:W-:Y:S04]  /*1e1b0*/  STL [R1+0x5ec], R92 ;  /* 0x0005ec5c01007387 */ /* 0x008fe80000100800 */
[----:B------:R1:W-:Y:S04]  /*1e1c0*/  STL [R1+0x5e0], R5 ;  /* 0x0005e00501007387 */ /* 0x0003e80000100800 */
[----:B------:R-:W3:Y:S01]  /*1e1d0*/  LDL.LU.64 R78, [R1+0x728] ;  /* 0x00072800014e7983 */ /* 0x000ee20000300a00 */
[----:B-1----:R-:W-:-:S03]  /*1e1e0*/  IMAD.MOV.U32 R5, RZ, RZ, R93 ;  /* 0x000000ffff057224 */ /* 0x002fc600078e005d */
[----:B----4-:R-:W-:Y:S04]  /*1e1f0*/  STL [R1+0x5f4], R104 ;  /* 0x0005f46801007387 */ /* 0x010fe80000100800 */
[----:B------:R1:W-:Y:S02]  /*1e200*/  STL [R1+0x5e8], R5 ;  /* 0x0005e80501007387 */ /* 0x0003e40000100800 */
[----:B-1----:R-:W-:Y:S02]  /*1e210*/  IMAD.MOV.U32 R5, RZ, RZ, R105 ;  /* 0x000000ffff057224 */ /* 0x002fe400078e0069 */
        /* <DEDUP_REMOVED lines=20> */
[----:B------:R-:W-:Y:S04]  /*1e360*/  STL [R1+0x624], R76 ;  /* 0x0006244c01007387 */ /* 0x000fe80000100800 */
[----:B------:R1:W-:Y:S04]  /*1e370*/  STL [R1+0x618], R5 ;  /* 0x0006180501007387 */ /* 0x0003e80000100800 */
[----:B--2---:R-:W2:Y:S01]  /*1e380*/  LDL.LU.64 R88, [R1+0x750] ;  /* 0x0007500001587983 */ /* 0x004ea20000300a00 */
        /* <DEDUP_REMOVED lines=13> */
[----:B---3--:R-:W-:Y:S04]  /*1e460*/  STL [R1+0x644], R78 ;  /* 0x0006444e01007387 */ /* 0x008fe80000100800 */
[----:B------:R1:W-:Y:S04]  /*1e470*/  STL [R1+0x638], R5 ;  /* 0x0006380501007387 */ /* 0x0003e80000100800 */
[----:B------:R-:W3:Y:S04]  /*1e480*/  LDL.LU.64 R74, [R1+0x778] ;  /* 0x00077800014a7983 */ /* 0x000ee80000300a00 */
[----:B------:R-:W3:Y:S01]  /*1e490*/  LDL.LU.64 R92, [R1+0x768] ;  /* 0x00076800015c7983 */ /* 0x000ee20000300a00 */
[----:B-1----:R-:W-:-:S05]  /*1e4a0*/  IMAD.MOV.U32 R5, RZ, RZ, R79 ;  /* 0x000000ffff057224 */ /* 0x002fca00078e004f */
        /* <DEDUP_REMOVED lines=9> */
[----:B------:R1:W-:Y:S04]  /*1e540*/  STL [R1+0x65c], R70 ;  /* 0x00065c4601007387 */ /* 0x0003e80000100800 */
[----:B------:R-:W4:Y:S01]  /*1e550*/  LDL.LU.64 R110, [R1+0x790] ;  /* 0x00079000016e7983 */ /* 0x000f220000300a00 */
[----:B-1----:R-:W-:-:S03]  /*1e560*/  MOV R5, R71 ;  /* 0x0000004700057202 */ /* 0x002fc60000000f00 */
[----:B------:R-:W-:Y:S04]  /*1e570*/  STL [R1+0x664], R68 ;  /* 0x0006644401007387 */ /* 0x000fe80000100800 */
[----:B------:R1:W-:Y:S04]  /*1e580*/  STL [R1+0x658], R5 ;  /* 0x0006580501007387 */ /* 0x0003e80000100800 */
[----:B------:R-:W4:Y:S01]  /*1e590*/  LDL.LU.64 R70, [R1+0x780] ;  /* 0x0007800001467983 */ /* 0x000f220000300a00 */
[----:B-1----:R-:W-:-:S03]  /*1e5a0*/  IMAD.MOV.U32 R5, RZ, RZ, R69 ;  /* 0x000000ffff057224 */ /* 0x002fc600078e0045 */
[----:B------:R-:W-:Y:S04]  /*1e5b0*/  STL [R1+0x66c], R108 ;  /* 0x00066c6c01007387 */ /* 0x000fe80000100800 */
[----:B------:R1:W-:Y:S04]  /*1e5c0*/  STL [R1+0x660], R5 ;  /* 0x0006600501007387 */ /* 0x0003e80000100800 */
[----:B------:R-:W4:Y:S04]  /*1e5d0*/  LDL.LU.64 R68, [R1+0xc88] ;  /* 0x000c880001447983 */ /* 0x000f280000300a00 */
[----:B------:R-:W4:Y:S01]  /*1e5e0*/  LDL.LU.64 R78, [R1+0xc70] ;  /* 0x000c7000014e7983 */ /* 0x000f220000300a00 */
[----:B-1----:R-:W-:-:S05]  /*1e5f0*/  IMAD.MOV.U32 R5, RZ, RZ, R109 ;  /* 0x000000ffff057224 */ /* 0x002fca00078e006d */
        /* <DEDUP_REMOVED lines=9> */
[----:B------:R-:W-:Y:S04]  /*1e690*/  STL [R1+0x684], R112 ;  /* 0x0006847001007387 */ /* 0x000fe80000100800 */
[----:B------:R-:W2:Y:S01]  /*1e6a0*/  LDL.LU.64 R76, [R1+0xbf0] ;  /* 0x000bf000014c7983 */ /* 0x000ea20000300a00 */
[----:B-1----:R-:W-:-:S03]  /*1e6b0*/  IMAD.MOV.U32 R5, RZ, RZ, R113 ;  /* 0x000000ffff057224 */ /* 0x002fc600078e0071 */
[----:B------:R-:W-:Y:S04]  /*1e6c0*/  STL [R1+0x68c], R106 ;  /* 0x00068c6a01007387 */ /* 0x000fe80000100800 */
[----:B------:R1:W-:Y:S02]  /*1e6d0*/  STL [R1+0x680], R5 ;  /* 0x0006800501007387 */ /* 0x0003e40000100800 */
[----:B-1----:R-:W-:Y:S02]  /*1e6e0*/  IMAD.MOV.U32 R5, RZ, RZ, R107 ;  /* 0x000000ffff057224 */ /* 0x002fe400078e006b */
[----:B------:R-:W2:Y:S04]  /*1e6f0*/  LDL.LU.64 R106, [R1+0xbc0] ;  /* 0x000bc000016a7983 */ /* 0x000ea80000300a00 */
[----:B------:R3:W-:Y:S02]  /*1e700*/  STL [R1+0x688], R5 ;  /* 0x0006880501007387 */ /* 0x0007e40000100800 */
[----:B---3--:R-:W-:-:S02]  /*1e710*/  IMAD.MOV.U32 R5, RZ, RZ, R75 ;  /* 0x000000ffff057224 */ /* 0x008fc400078e004b */
[----:B------:R1:W-:Y:S04]  /*1e720*/  STL [R1+0x694], R74 ;  /* 0x0006944a01007387 */ /* 0x0003e80000100800 */
[----:B------:R-:W-:Y:S04]  /*1e730*/  STL [R1+0x69c], R92 ;  /* 0x00069c5c01007387 */ /* 0x000fe80000100800 */
[----:B------:R3:W-:Y:S04]  /*1e740*/  STL [R1+0x690], R5 ;  /* 0x0006900501007387 */ /* 0x0007e80000100800 */
[----:B-1----:R-:W2:Y:S01]  /*1e750*/  LDL.LU.64 R74, [R1+0xb98] ;  /* 0x000b9800014a7983 */ /* 0x002ea20000300a00 */
[----:B---3--:R-:W-:-:S03]  /*1e760*/  MOV R5, R93 ;  /* 0x0000005d00057202 */ /* 0x008fc60000000f00 */
[----:B----4-:R-:W-:Y:S04]  /*1e770*/  STL [R1+0x6a4], R104 ;  /* 0x0006a46801007387 */ /* 0x010fe80000100800 */
[----:B------:R1:W-:Y:S02]  /*1e780*/  STL [R1+0x698], R5 ;  /* 0x0006980501007387 */ /* 0x0003e40000100800 */
[----:B-1----:R-:W-:Y:S02]  /*1e790*/  IMAD.MOV.U32 R5, RZ, RZ, R105 ;  /* 0x000000ffff057224 */ /* 0x002fe400078e0069 */
[----:B------:R-:W3:Y:S04]  /*1e7a0*/  LDL.LU.64 R104, [R1+0xb70] ;  /* 0x000b700001687983 */ /* 0x000ee80000300a00 */
[----:B------:R1:W-:Y:S04]  /*1e7b0*/  STL [R1+0x6a0], R5 ;  /* 0x0006a00501007387 */ /* 0x0003e80000100800 */
[----:B------:R4:W-:Y:S01]  /*1e7c0*/  STL [R1+0x6ac], R72 ;  /* 0x0006ac4801007387 */ /* 0x0009e20000100800 */
[----:B-1----:R-:W-:-:S03]  /*1e7d0*/  IMAD.MOV.U32 R5, RZ, RZ, R73 ;  /* 0x000000ffff057224 */ /* 0x002fc600078e0049 */
[----:B------:R-:W-:Y:S04]  /*1e7e0*/  STL [R1+0x6b4], R110 ;  /* 0x0006b46e01007387 */ /* 0x000fe80000100800 */
[----:B------:R1:W-:Y:S04]  /*1e7f0*/  STL [R1+0x6a8], R5 ;  /* 0x0006a80501007387 */ /* 0x0003e80000100800 */
[----:B----4-:R-:W4:Y:S01]  /*1e800*/  LDL.LU.64 R72, [R1+0xcc8] ;  /* 0x000cc80001487983 */ /* 0x010f220000300a00 */
[----:B-1----:R-:W-:-:S03]  /*1e810*/  IMAD.MOV.U32 R5, RZ, RZ, R111 ;  /* 0x000000ffff057224 */ /* 0x002fc600078e006f */
[----:B------:R-:W-:Y:S04]  /*1e820*/  STL [R1+0x6bc], R70 ;  /* 0x0006bc4601007387 */ /* 0x000fe80000100800 */
[----:B------:R1:W-:Y:S02]  /*1e830*/  STL [R1+0x6b0], R5 ;  /* 0x0006b00501007387 */ /* 0x0003e40000100800 */
[----:B-1----:R-:W-:Y:S02]  /*1e840*/  MOV R5, R71 ;  /* 0x0000004700057202 */ /* 0x002fe40000000f00 */
[----:B------:R-:W4:Y:S04]  /*1e850*/  LDL.LU.64 R70, [R1+0xcb0] ;  /* 0x000cb00001467983 */ /* 0x000f280000300a00 */
[----:B------:R1:W-:Y:S04]  /*1e860*/  STL [R1+0x6b8], R5 ;  /* 0x0006b80501007387 */ /* 0x0003e80000100800 */
[----:B------:R1:W-:Y:S02]  /*1e870*/  STL [R1+0x6c4], R68 ;  /* 0x0006c44401007387 */ /* 0x0003e40000100800 */
[----:B-1----:R-:W-:-:S02]  /*1e880*/  IMAD.MOV.U32 R5, RZ, RZ, R69 ;  /* 0x000000ffff057224 */ /* 0x002fc400078e0045 */
[----:B------:R-:W-:Y:S04]  /*1e890*/  STL [R1+0x6cc], R78 ;  /* 0x0006cc4e01007387 */ /* 0x000fe80000100800 */
[----:B------:R1:W-:Y:S04]  /*1e8a0*/  STL [R1+0x6c0], R5 ;  /* 0x0006c00501007387 */ /* 0x0003e80000100800 */
[----:B------:R-:W4:Y:S01]  /*1e8b0*/  LDL.LU.64 R68, [R1+0xc98] ;  /* 0x000c980001447983 */ /* 0x000f220000300a00 */
[----:B-1----:R-:W-:-:S03]  /*1e8c0*/  IMAD.MOV.U32 R5, RZ, RZ, R79 ;  /* 0x000000ffff057224 */ /* 0x002fc600078e004f */
[----:B--2---:R-:W-:Y:S04]  /*1e8d0*/  STL [R1+0x6d4], R88 ;  /* 0x0006d45801007387 */ /* 0x004fe80000100800 */
[----:B------:R1:W-:Y:S02]  /*1e8e0*/  STL [R1+0x6c8], R5 ;  /* 0x0006c80501007387 */ /* 0x0003e40000100800 */
[----:B-1----:R-:W-:Y:S02]  /*1e8f0*/  IMAD.MOV.U32 R5, RZ, RZ, R89 ;  /* 0x000000ffff057224 */ /* 0x002fe400078e0059 */
[----:B------:R-:W2:Y:S04]  /*1e900*/  LDL.LU.64 R88, [R1+0xc78] ;  /* 0x000c780001587983 */ /* 0x000ea80000300a00 */
[----:B------:R1:W-:Y:S04]  /*1e910*/  STL [R1+0x6d0], R5 ;  /* 0x0006d00501007387 */ /* 0x0003e80000100800 */
[----:B------:R-:W-:Y:S01]  /*1e920*/  STL [R1+0x6dc], R108 ;  /* 0x0006dc6c01007387 */ /* 0x000fe20000100800 */
[----:B-1----:R-:W-:-:S03]  /*1e930*/  MOV R5, R109 ;  /* 0x0000006d00057202 */ /* 0x002fc60000000f00 */
[----:B------:R-:W-:Y:S04]  /*1e940*/  STL [R1+0x6e4], R76 ;  /* 0x0006e44c01007387 */ /* 0x000fe80000100800 */
[----:B------:R1:W-:Y:S04]  /*1e950*/  STL [R1+0x6d8], R5 ;  /* 0x0006d80501007387 */ /* 0x0003e80000100800 */
[----:B------:R-:W2:Y:S04]  /*1e960*/  LDL.LU.64 R96, [R1+0xc60] ;  /* 0x000c600001607983 */ /* 0x000ea80000300a00 */
[----:B------:R-:W2:Y:S01]  /*1e970*/  LDL.LU.64 R114, [R1+0xc30] ;  /* 0x000c300001727983 */ /* 0x000ea20000300a00 */
[----:B-1----:R-:W-:-:S05]  /*1e980*/  IMAD.MOV.U32 R5, RZ, RZ, R77 ;  /* 0x000000ffff057224 */ /* 0x002fca00078e004d */
[----:B------:R1:W-:Y:S04]  /*1e990*/  STL [R1+0x6e0], R5 ;  /* 0x0006e00501007387 */ /* 0x0003e80000100800 */
[----:B------:R-:W-:Y:S04]  /*1e9a0*/  STL [R1+0x6ec], R106 ;  /* 0x0006ec6a01007387 */ /* 0x000fe80000100800 */
[----:B------:R-:W2:Y:S01]  /*1e9b0*/  LDL.LU.64 R94, [R1+0xc08] ;  /* 0x000c0800015e7983 */ /* 0x000ea20000300a00 */
[----:B-1----:R-:W-:-:S03]  /*1e9c0*/  IMAD.MOV.U32 R5, RZ, RZ, R107 ;  /* 0x000000ffff057224 */ /* 0x002fc600078e006b */
[----:B------:R-:W2:Y:S04]  /*1e9d0*/  LDL.LU.64 R112, [R1+0xbd8] ;  /* 0x000bd80001707983 */ /* 0x000ea80000300a00 */
[----:B------:R1:W-:Y:S04]  /*1e9e0*/  STL [R1+0x6e8], R5 ;  /* 0x0006e80501007387 */ /* 0x0003e80000100800 */
[----:B------:R-:W-:Y:S04]  /*1e9f0*/  STL [R1+0x6f4], R74 ;  /* 0x0006f44a01007387 */ /* 0x000fe80000100800 */
[----:B------:R-:W2:Y:S01]  /*1ea00*/  LDL.LU.64 R92, [R1+0xd08] ;  /* 0x000d0800015c7983 */ /* 0x000ea20000300a00 */
[----:B-1----:R-:W-:-:S03]  /*1ea10*/  IMAD.MOV.U32 R5, RZ, RZ, R75 ;  /* 0x000000ffff057224 */ /* 0x002fc600078e004b */
[----:B------:R-:W2:Y:S04]  /*1ea20*/  LDL.LU.64 R110, [R1+0xcf0] ;  /* 0x000cf000016e7983 */ /* 0x000ea80000300a00 */
[----:B------:R1:W-:Y:S04]  /*1ea30*/  STL [R1+0x6f0], R5 ;  /* 0x0006f00501007387 */ /* 0x0003e80000100800 */
[----:B---3--:R-:W-:Y:S04]  /*1ea40*/  STL [R1+0x6fc], R104 ;  /* 0x0006fc6801007387 */ /* 0x008fe80000100800 */
[----:B------:R-:W3:Y:S01]  /*1ea50*/  LDL.LU.64 R78, [R1+0xcd8] ;  /* 0x000cd800014e7983 */ /* 0x000ee20000300a00 */
[----:B-1----:R-:W-:-:S03]  /*1ea60*/  MOV R5, R105 ;  /* 0x0000006900057202 */ /* 0x002fc60000000f00 */
[----:B------:R-:W3:Y:S04]  /*1ea70*/  LDL.LU.64 R108, [R1+0xcb8] ;  /* 0x000cb800016c7983 */ /* 0x000ee80000300a00 */
[----:B------:R1:W-:Y:S04]  /*1ea80*/  STL [R1+0x6f8], R5 ;  /* 0x0006f80501007387 */ /* 0x0003e80000100800 */
[----:B----4-:R-:W-:Y:S04]  /*1ea90*/  STL [R1+0x704], R72 ;  /* 0x0007044801007387 */ /* 0x010fe80000100800 */
[----:B------:R-:W4:Y:S01]  /*1eaa0*/  LDL.LU.64 R76, [R1+0xca0] ;  /* 0x000ca000014c7983 */ /* 0x000f220000300a00 */
[----:B-1----:R-:W-:-:S03]  /*1eab0*/  IMAD.MOV.U32 R5, RZ, RZ, R73 ;  /* 0x000000ffff057224 */ /* 0x002fc600078e0049 */
[----:B------:R-:W4:Y:S04]  /*1eac0*/  LDL.LU.64 R106, [R1+0xc80] ;  /* 0x000c8000016a7983 */ /* 0x000f280000300a00 */
[----:B------:R1:W-:Y:S04]  /*1ead0*/  STL [R1+0x700], R5 ;  /* 0x0007000501007387 */ /* 0x0003e80000100800 */
[----:B------:R-:W-:Y:S04]  /*1eae0*/  STL [R1+0x70c], R70 ;  /* 0x00070c4601007387 */ /* 0x000fe80000100800 */
[----:B------:R-:W4:Y:S01]  /*1eaf0*/  LDL.LU.64 R74, [R1+0xc68] ;  /* 0x000c6800014a7983 */ /* 0x000f220000300a00 */
[----:B-1----:R-:W-:-:S03]  /*1eb00*/  IMAD.MOV.U32 R5, RZ, RZ, R71 ;  /* 0x000000ffff057224 */ /* 0x002fc600078e0047 */
[----:B------:R-:W4:Y:S04]  /*1eb10*/  LDL.LU.64 R104, [R1+0xc48] ;  /* 0x000c480001687983 */ /* 0x000f280000300a00 */
[----:B------:R1:W-:Y:S04]  /*1eb20*/  STL [R1+0x708], R5 ;  /* 0x0007080501007387 */ /* 0x0003e80000100800 */
[----:B------:R2:W-:Y:S04]  /*1eb30*/  STL [R1+0x714], R68 ;  /* 0x0007144401007387 */ /* 0x0005e80000100800 */
[----:B------:R-:W4:Y:S01]  /*1eb40*/  LDL.LU.64 R72, [R1+0xd48] ;  /* 0x000d480001487983 */ /* 0x000f220000300a00 */
[----:B-1----:R-:W-:-:S03]  /*1eb50*/  IMAD.MOV.U32 R5, RZ, RZ, R69 ;  /* 0x000000ffff057224 */ /* 0x002fc600078e0045 */
[----:B------:R-:W4:Y:S04]  /*1eb60*/  LDL.LU.64 R70, [R1+0xd30] ;  /* 0x000d300001467983 */ /* 0x000f280000300a00 */
[----:B------:R1:W-:Y:S04]  /*1eb70*/  STL [R1+0x710], R5 ;  /* 0x0007100501007387 */ /* 0x0003e80000100800 */
[----:B--2---:R2:W-:Y:S04]  /*1eb80*/  STL [R1+0x71c], R88 ;  /* 0x00071c5801007387 */ /* 0x0045e80000100800 */
[----:B------:R-:W4:Y:S01]  /*1eb90*/  LDL.LU.64 R68, [R1+0xd18] ;  /* 0x000d180001447983 */ /* 0x000f220000300a00 */
[----:B-1----:R-:W-:-:S03]  /*1eba0*/  MOV R5, R89 ;  /* 0x0000005900057202 */ /* 0x002fc60000000f00 */
[----:B--2---:R-:W2:Y:S04]  /*1ebb0*/  LDL.LU.64 R88, [R1+0xcf8] ;  /* 0x000cf80001587983 */ /* 0x004ea80000300a00 */
[----:B------:R1:W-:Y:S02]  /*1ebc0*/  STL [R1+0x718], R5 ;  /* 0x0007180501007387 */ /* 0x0003e40000100800 */
[----:B-1----:R-:W-:Y:S02]  /*1ebd0*/  IMAD.MOV.U32 R5, RZ, RZ, R97 ;  /* 0x000000ffff057224 */ /* 0x002fe400078e0061 */
[----:B------:R-:W-:Y:S04]  /*1ebe0*/  STL [R1+0x724], R96 ;  /* 0x0007246001007387 */ /* 0x000fe80000100800 */
[----:B------:R-:W-:Y:S04]  /*1ebf0*/  STL [R1+0x72c], R114 ;  /* 0x00072c7201007387 */ /* 0x000fe80000100800 */
[----:B------:R1:W-:Y:S02]  /*1ec00*/  STL [R1+0x720], R5 ;  /* 0x0007200501007387 */ /* 0x0003e40000100800 */
[----:B-1----:R-:W-:-:S02]  /*1ec10*/  IMAD.MOV.U32 R5, RZ, RZ, R115 ;  /* 0x000000ffff057224 */ /* 0x002fc400078e0073 */
[----:B------:R-:W-:Y:S04]  /*1ec20*/  STL [R1+0x734], R94 ;  /* 0x0007345e01007387 */ /* 0x000fe80000100800 */
[----:B------:R1:W-:Y:S04]  /*1ec30*/  STL [R1+0x728], R5 ;  /* 0x0007280501007387 */ /* 0x0003e80000100800 */
[----:B------:R-:W-:Y:S01]  /*1ec40*/  STL [R1+0x73c], R112 ;  /* 0x00073c7001007387 */ /* 0x000fe20000100800 */
[----:B-1----:R-:W-:-:S05]  /*1ec50*/  IMAD.MOV.U32 R5, RZ, RZ, R95 ;  /* 0x000000ffff057224 */ /* 0x002fca00078e005f */
[----:B------:R1:W-:Y:S02]  /*1ec60*/  STL [R1+0x730], R5 ;  /* 0x0007300501007387 */ /* 0x0003e40000100800 */
[----:B-1----:R-:W-:Y:S02]  /*1ec70*/  MOV R5, R113 ;  /* 0x0000007100057202 */ /* 0x002fe40000000f00 */
[----:B------:R-:W-:Y:S04]  /*1ec80*/  STL [R1+0x744], R92 ;  /* 0x0007445c01007387 */ /* 0x000fe80000100800 */
[----:B------:R1:W-:Y:S04]  /*1ec90*/  STL [R1+0x738], R5 ;  /* 0x0007380501007387 */ /* 0x0003e80000100800 */
[----:B------:R-:W-:Y:S01]  /*1eca0*/  STL [R1+0x74c], R110 ;  /* 0x00074c6e01007387 */ /* 0x000fe20000100800 */
[----:B-1----:R-:W-:-:S05]  /*1ecb0*/  IMAD.MOV.U32 R5, RZ, RZ, R93 ;  /* 0x000000ffff057224 */ /* 0x002fca00078e005d */
[----:B------:R1:W-:Y:S02]  /*1ecc0*/  STL [R1+0x740], R5 ;  /* 0x0007400501007387 */ /* 0x0003e40000100800 */
[----:B-1----:R-:W-:Y:S02]  /*1ecd0*/  IMAD.MOV.U32 R5, RZ, RZ, R111 ;  /* 0x000000ffff057224 */ /* 0x002fe400078e006f */
[----:B---3--:R-:W-:Y:S04]  /*1ece0*/  STL [R1+0x754], R78 ;  /* 0x0007544e01007387 */ /* 0x008fe80000100800 */
[----:B------:R1:W-:Y:S04]  /*1ecf0*/  STL [R1+0x748], R5 ;  /* 0x0007480501007387 */ /* 0x0003e80000100800 */
[----:B------:R-:W-:Y:S01]  /*1ed00*/  STL [R1+0x75c], R108 ;  /* 0x00075c6c01007387 */ /* 0x000fe20000100800 */
[----:B-1----:R-:W-:-:S05]  /*1ed10*/  IMAD.MOV.U32 R5, RZ, RZ, R79 ;  /* 0x000000ffff057224 */ /* 0x002fca00078e004f */
[----:B------:R1:W-:Y:S04]  /*1ed20*/  STL [R1+0x750], R5 ;  /* 0x0007500501007387 */ /* 0x0003e80000100800 */
[----:B----4-:R-:W-:Y:S01]  /*1ed30*/  STL [R1+0x764], R76 ;  /* 0x0007644c01007387 */ /* 0x010fe20000100800 */
[----:B-1----:R-:W-:-:S05]  /*1ed40*/  MOV R5, R109 ;  /* 0x0000006d00057202 */ /* 0x002fca0000000f00 */
[----:B------:R1:W-:Y:S04]  /*1ed50*/  STL [R1+0x758], R5 ;  /* 0x0007580501007387 */ /* 0x0003e80000100800 */
[----:B------:R-:W-:Y:S01]  /*1ed60*/  STL [R1+0x76c], R106 ;  /* 0x00076c6a01007387 */ /* 0x000fe20000100800 */
[----:B-1----:R-:W-:-:S05]  /*1ed70*/  IMAD.MOV.U32 R5, RZ, RZ, R77 ;  /* 0x000000ffff057224 */ /* 0x002fca00078e004d */
[----:B------:R1:W-:Y:S02]  /*1ed80*/  STL [R1+0x760], R5 ;  /* 0x0007600501007387 */ /* 0x0003e40000100800 */
[----:B-1----:R-:W-:Y:S02]  /*1ed90*/  IMAD.MOV.U32 R5, RZ, RZ, R107 ;  /* 0x000000ffff057224 */ /* 0x002fe400078e006b */
[----:B------:R-:W-:Y:S04]  /*1eda0*/  STL [R1+0x774], R74 ;  /* 0x0007744a01007387 */ /* 0x000fe80000100800 */
[----:B------:R1:W-:Y:S04]  /*1edb0*/  STL [R1+0x768], R5 ;  /* 0x0007680501007387 */ /* 0x0003e80000100800 */
[----:B------:R-:W-:Y:S01]  /*1edc0*/  STL [R1+0x77c], R104 ;  /* 0x00077c6801007387 */ /* 0x000fe20000100800 */
[----:B-1----:R-:W-:-:S05]  /*1edd0*/  IMAD.MOV.U32 R5, RZ, RZ, R75 ;  /* 0x000000ffff057224 */ /* 0x002fca00078e004b */
[----:B------:R1:W-:Y:S04]  /*1ede0*/  STL [R1+0x770], R5 ;  /* 0x0007700501007387 */ /* 0x0003e80000100800 */
[----:B------:R-:W-:Y:S01]  /*1edf0*/  STL [R1+0x784], R72 ;  /* 0x0007844801007387 */ /* 0x000fe20000100800 */
[----:B-1----:R-:W-:-:S05]  /*1ee00*/  MOV R5, R105 ;  /* 0x0000006900057202 */ /* 0x002fca0000000f00 */
[----:B------:R1:W-:Y:S04]  /*1ee10*/  STL [R1+0x778], R5 ;  /* 0x0007780501007387 */ /* 0x0003e80000100800 */
[----:B------:R-:W-:Y:S01]  /*1ee20*/  STL [R1+0x78c], R70 ;  /* 0x00078c4601007387 */ /* 0x000fe20000100800 */
[----:B-1----:R-:W-:-:S05]  /*1ee30*/  IMAD.MOV.U32 R5, RZ, RZ, R73 ;  /* 0x000000ffff057224 */ /* 0x002fca00078e0049 */
[----:B------:R1:W-:Y:S04]  /*1ee40*/  STL [R1+0x780], R5 ;  /* 0x0007800501007387 */ /* 0x0003e80000100800 */
[----:B------:R-:W-:Y:S01]  /*1ee50*/  STL [R1+0x794], R68 ;  /* 0x0007944401007387 */ /* 0x000fe20000100800 */
[----:B-1----:R-:W-:-:S05]  /*1ee60*/  IMAD.MOV.U32 R5, RZ, RZ, R71 ;  /* 0x000000ffff057224 */ /* 0x002fca00078e0047 */
[----:B------:R1:W-:Y:S04]  /*1ee70*/  STL [R1+0x788], R5 ;  /* 0x0007880501007387 */ /* 0x0003e80000100800 */
[----:B--2---:R-:W-:Y:S01]  /*1ee80*/  STL [R1+0x79c], R88 ;  /* 0x00079c5801007387 */ /* 0x004fe20000100800 */
        /* <DEDUP_REMOVED lines=108> */
[----:B-1----:R-:W-:Y:S01]  /*1f550*/  IMAD.MOV.U32 R5, RZ, RZ, R17 ;  /* 0x000000ffff057224 */ /* 0x002fe200078e0011 */
[----:B------:R-:W-:-:S04]  /*1f560*/  SHF.R.S32.HI R4, RZ, 0x7, R4 ;  /* 0x00000007ff047819 */ /* 0x000fc80000011404 */
[----:B------:R1:W-:Y:S02]  /*1f570*/  STL [R1+0x8b0], R5 ;  /* 0x0008b00501007387 */ /* 0x0003e40000100800 */
[----:B-1----:R-:W-:-:S05]  /*1f580*/  MOV R5, R15 ;  /* 0x0000000f00057202 */ /* 0x002fca0000000f00 */
[----:B------:R1:W-:Y:S01]  /*1f590*/  STL [R1+0x8b8], R5 ;  /* 0x0008b80501007387 */ /* 0x0003e20000100800 */
[C---:B------:R-:W-:Y:S01]  /*1f5a0*/  VIADD R6, R4.reuse, 0xfffffffd ;  /* 0xfffffffd04067836 */ /* 0x040fe20000000000 */
[----:B-1----:R-:W-:-:S04]  /*1f5b0*/  VIMNMX R5, PT, PT, R4, 0x2, !PT ;  /* 0x0000000204057848 */ /* 0x002fc80007fe0100 */
[----:B------:R1:W-:Y:S01]  /*1f5c0*/  STL [R1+0x970], R6 ;  /* 0x0009700601007387 */ /* 0x0003e20000100800 */
[----:B------:R-:W-:-:S05]  /*1f5d0*/  VIADD R5, R5, 0xfffffffe ;  /* 0xfffffffe05057836 */ /* 0x000fca0000000000 */
[----:B------:R1:W-:Y:S01]  /*1f5e0*/  STL [R1+0x96c], R5 ;  /* 0x00096c0501007387 */ /* 0x0003e20000100800 */
[----:B------:R-:W-:Y:S01]  /*1f5f0*/  IMAD.MOV.U32 R4, RZ, RZ, RZ ;  /* 0x000000ffff047224 */ /* 0x000fe200078e00ff */
[----:B------:R-:W-:Y:S01]  /*1f600*/  UMOV UR12, 0x1 ;  /* 0x00000001000c7882 */ /* 0x000fe20000000000 */
[----:B------:R-:W-:Y:S01]  /*1f610*/  UMOV UR13, 0x2 ;  /* 0x00000002000d7882 */ /* 0x000fe20000000000 */
[----:B------:R-:W-:Y:S01]  /*1f620*/  UMOV UR5, URZ ;  /* 0x000000ff00057c82 */ /* 0x000fe20008000000 */
[----:B------:R-:W-:Y:S01]  /*1f630*/  UMOV UR6, URZ ;  /* 0x000000ff00067c82 */ /* 0x000fe20008000000 */
[----:B------:R-:W-:-:S05]  /*1f640*/  UMOV UR15, URZ ;  /* 0x000000ff000f7c82 */ /* 0x000fca0008000000 */
.L_x_18:
[----:B------:R-:W-:Y:S01]  /*1f650*/  IMAD.U32 R4, R4, -0x80000000, RZ ;  /* 0x8000000004047824 */ /* 0x000fe200078e00ff */
[----:B------:R-:W-:-:S03]  /*1f660*/  UIADD3 UR6, UPT, UPT, UR6, 0x1, URZ ;  /* 0x0000000106067890 */ /* 0x000fc6000fffe0ff */
[----:B------:R-:W2:Y:S01]  /*1f670*/  SYNCS.PHASECHK.TRANS64.TRYWAIT P3, [UR10], R4 ;  /* 0x00000004ff0075a7 */ /* 0x000ea2000806110a */
[----:B------:R-:W-:-:S04]  /*1f680*/  UISETP.GT.AND UP1, UPT, UR6, 0x1, UPT ;  /* 0x000000010600788c */ /* 0x000fc8000bf24270 */
[----:B------:R-:W-:-:S04]  /*1f690*/  USEL UR6, UR6, URZ, !UP1 ;  /* 0x000000ff06067287 */ /* 0x000fc8000c800000 */
[----:B------:R-:W-:Y:S01]  /*1f6a0*/  ULEA UR14, UR6, UR7, 0x11 ;  /* 0x00000007060e7291 */ /* 0x000fe2000f8e88ff */
[----:B--2---:R-:W-:Y:S11]  /*1f6b0*/  @!P3 BRA `(.L_x_16) ;  /* 0x0000015800a4b947 */ /* 0x004ff60003800000 */
.L_x_26:
[----:B------:R-:W-:-:S04]  /*1f6c0*/  DEPBAR.LE SB0, 0x2 ;  /* 0x000080800000791a */ /* 0x000fc80000000000 */
[----:B------:R-:W-:Y:S01]  /*1f6d0*/  BAR.SYNC.DEFER_BLOCKING 0x0 ;  /* 0x0000000000007b1d */ /* 0x000fe20000010000 */
[----:B------:R-:W-:Y:S02]  /*1f6e0*/  UIADD3 UR5, UPT, UPT, UR5, 0x1, URZ ;  /* 0x0000000105057890 */ /* 0x000fe4000fffe0ff */
[----:B------:R-:W-:Y:S02]  /*1f6f0*/  ULEA UR10, UR12, UR7, 0x3 ;  /* 0x000000070c0a7291 */ /* 0x000fe4000f8e18ff */
[----:B------:R-:W-:Y:S02]  /*1f700*/  UISETP.GT.AND UP1, UPT, UR5, 0x2, UPT ;  /* 0x000000020500788c */ /* 0x000fe4000bf24270 */
[----:B------:R-:W-:Y:S02]  /*1f710*/  UIADD3 UR10, UPT, UPT, UR10, 0x58000, URZ ;  /* 0x000580000a0a7890 */ /* 0x000fe4000fffe0ff */
[----:B------:R-:W-:Y:S01]  /*1f720*/  USEL UR5, UR5, URZ, !UP1 ;  /* 0x000000ff05057287 */ /* 0x000fe2000c800000 */
[----:B------:R-:W-:Y:S01]  /*1f730*/  UMOV UR4, UR15 ;  /* 0x0000000f00047c82 */ /* 0x000fe20008000000 */
[----:B-1----:R-:W1:Y:S04]  /*1f740*/  LDSM.16.M88.4 R4, [R81+UR14] ;  /* 0x0000000e5104783b */ /* 0x002e680008000200 */
[----:B------:R-:W2:Y:S04]  /*1f750*/  LDSM.16.M88.4 R8, [R81+UR14+0x800] ;  /* 0x0008000e5108783b */ /* 0x000ea80008000200 */
[----:B------:R-:W3:Y:S04]  /*1f760*/  LDSM.16.M88.4 R216, [R81+UR14+0x1000] ;  /* 0x0010000e51d8783b */ /* 0x000ee80008000200 */
[----:B------:R-:W4:Y:S04]  /*1f770*/  LDSM.16.M88.4 R208, [R81+UR14+0x1800] ;  /* 0x0018000e51d0783b */ /* 0x000f280008000200 */
[----:B------:R-:W4:Y:S04]  /*1f780*/  LDSM.16.M88.4 R212, [R81+UR14+0x2000] ;  /* 0x0020000e51d4783b */ /* 0x000f280008000200 */
[----:B------:R-:W4:Y:S04]  /*1f790*/  LDSM.16.M88.4 R192, [R81+UR14+0x2800] ;  /* 0x0028000e51c0783b */ /* 0x000f280008000200 */
[----:B------:R-:W4:Y:S04]  /*1f7a0*/  LDSM.16.M88.4 R204, [R81+UR14+0x3000] ;  /* 0x0030000e51cc783b */ /* 0x000f280008000200 */
[----:B------:R-:W4:Y:S04]  /*1f7b0*/  LDSM.16.M88.4 R184, [R81+UR14+0x3800] ;  /* 0x0038000e51b8783b */ /* 0x000f280008000200 */
[----:B------:R-:W4:Y:S04]  /*1f7c0*/  LDSM.16.M88.4 R188, [R81+UR14+0x4000] ;  /* 0x0040000e51bc783b */ /* 0x000f280008000200 */
[----:B------:R-:W4:Y:S04]  /*1f7d0*/  LDSM.16.M88.4 R176, [R81+UR14+0x4800] ;  /* 0x0048000e51b0783b */ /* 0x000f280008000200 */
[----:B------:R-:W4:Y:S01]  /*1f7e0*/  LDSM.16.M88.4 R180, [R81+UR14+0x5000] ;  /* 0x0050000e51b4783b */ /* 0x000f220008000200 */
[----:B-1----:R-:W-:-:S02]  /*1f7f0*/  IMAD.MOV.U32 R12, RZ, RZ, R4 ;  /* 0x000000ffff0c7224 */ /* 0x002fc400078e0004 */
[----:B------:R-:W-:Y:S01]  /*1f800*/  IMAD.MOV.U32 R13, RZ, RZ, R6 ;  /* 0x000000ffff0d7224 */ /* 0x000fe200078e0006 */
[----:B------:R-:W1:Y:S01]  /*1f810*/  LDSM.16.M88.4 R168, [R81+UR14+0x5800] ;  /* 0x0058000e51a8783b */ /* 0x000e620008000200 */
[----:B--2---:R-:W-:Y:S01]  /*1f820*/  MOV R14, R8 ;  /* 0x00000008000e7202 */ /* 0x004fe20000000f00 */
[----:B------:R-:W-:Y:S01]  /*1f830*/  IMAD.MOV.U32 R15, RZ, RZ, R10 ;  /* 0x000000ffff0f7224 */ /* 0x000fe200078e000a */
[----:B------:R-:W-:Y:S01]  /*1f840*/  MOV R6, R9 ;  /* 0x0000000900067202 */ /* 0x000fe20000000f00 */
[----:B------:R-:W2:Y:S01]  /*1f850*/  LDSM.16.M88.4 R172, [R81+UR14+0x6000] ;  /* 0x0060000e51ac783b */ /* 0x000ea20008000200 */
[----:B---3--:R-:W-:Y:S02]  /*1f860*/  IMAD.MOV.U32 R16, RZ, RZ, R216 ;  /* 0x000000ffff107224 */ /* 0x008fe400078e00d8 */
[----:B------:R-:W-:Y:S01]  /*1f870*/  IMAD.MOV.U32 R17, RZ, RZ, R218 ;  /* 0x000000ffff117224 */ /* 0x000fe200078e00da */
[----:B------:R-:W3:Y:S01]  /*1f880*/  LDSM.16.M88.4 R160, [R81+UR14+0x6800] ;  /* 0x0068000e51a0783b */ /* 0x000ee20008000200 */
[----:B----4-:R-:W-:Y:S01]  /*1f890*/  MOV R18, R208 ;  /* 0x000000d000127202 */ /* 0x010fe20000000f00 */
[----:B------:R-:W-:Y:S01]  /*1f8a0*/  IMAD.MOV.U32 R19, RZ, RZ, R210 ;  /* 0x000000ffff137224 */ /* 0x000fe200078e00d2 */
[----:B------:R-:W-:Y:S01]  /*1f8b0*/  MOV R10, R209 ;  /* 0x000000d1000a7202 */ /* 0x000fe20000000f00 */
[----:B------:R-:W4:Y:S01]  /*1f8c0*/  LDSM.16.M88.4 R164, [R81+UR14+0x7000] ;  /* 0x0070000e51a4783b */ /* 0x000f220008000200 */
[----:B------:R-:W-:-:S02]  /*1f8d0*/  IMAD.MOV.U32 R20, RZ, RZ, R212 ;  /* 0x000000ffff147224 */ /* 0x000fc400078e00d4 */
[----:B------:R-:W-:Y:S01]  /*1f8e0*/  IMAD.MOV.U32 R21, RZ, RZ, R214 ;  /* 0x000000ffff157224 */ /* 0x000fe200078e00d6 */
[----:B------:R-:W4:Y:S01]  /*1f8f0*/  LDSM.16.M88.4 R152, [R81+UR14+0x7800] ;  /* 0x0078000e5198783b */ /* 0x000f220008000200 */
[----:B------:R-:W-:Y:S01]  /*1f900*/  MOV R22, R192 ;  /* 0x000000c000167202 */ /* 0x000fe20000000f00 */
[----:B------:R-:W-:Y:S02]  /*1f910*/  IMAD.MOV.U32 R23, RZ, RZ, R194 ;  /* 0x000000ffff177224 */ /* 0x000fe400078e00c2 */
[----:B------:R-:W4:Y:S01]  /*1f920*/  LDSM.16.M88.4 R156, [R81+UR14+0x8000] ;  /* 0x0080000e519c783b */ /* 0x000f220008000200 */
[----:B------:R-:W-:Y:S02]  /*1f930*/  IMAD.MOV.U32 R24, RZ, RZ, R204 ;  /* 0x000000ffff187224 */ /* 0x000fe400078e00cc */
[----:B------:R-:W-:Y:S01]  /*1f940*/  IMAD.MOV.U32 R25, RZ, RZ, R206 ;  /* 0x000000ffff197224 */ /* 0x000fe200078e00ce */
[----:B------:R-:W4:Y:S01]  /*1f950*/  LDSM.16.M88.4 R144, [R81+UR14+0x8800] ;  /* 0x0088000e5190783b */ /* 0x000f220008000200 */
[----:B------:R-:W-:Y:S01]  /*1f960*/  MOV R26, R184 ;  /* 0x000000b8001a7202 */ /* 0x000fe20000000f00 */
[----:B------:R-:W-:-:S02]  /*1f970*/  IMAD.MOV.U32 R27, RZ, RZ, R186 ;  /* 0x000000ffff1b7224 */ /* 0x000fc400078e00ba */
[----:B------:R-:W4:Y:S01]  /*1f980*/  LDSM.16.M88.4 R148, [R81+UR14+0x9000] ;  /* 0x0090000e5194783b */ /* 0x000f220008000200 */
[----:B------:R-:W-:Y:S02]  /*1f990*/  IMAD.MOV.U32 R28, RZ, RZ, R188 ;  /* 0x000000ffff1c7224 */ /* 0x000fe400078e00bc */
        /* <DEDUP_REMOVED lines=8> */
[----:B-1----:R-:W-:Y:S01]  /*1fa20*/  MOV R34, R168 ;  /* 0x000000a800227202 */ /* 0x002fe20000000f00 */
[----:B------:R-:W-:-:S02]  /*1fa30*/  IMAD.MOV.U32 R35, RZ, RZ, R170 ;  /* 0x000000ffff237224 */ /* 0x000fc400078e00aa */
[----:B------:R-:W1:Y:S01]  /*1fa40*/  LDSM.16.M88.4 R132, [R81+UR14+0xb000] ;  /* 0x00b0000e5184783b */ /* 0x000e620008000200 */
[----:B--2---:R-:W-:Y:S02]  /*1fa50*/  IMAD.MOV.U32 R36, RZ, RZ, R172 ;  /* 0x000000ffff247224 */ /* 0x004fe400078e00ac */
[----:B------:R-:W-:Y:S01]  /*1fa60*/  IMAD.MOV.U32 R37, RZ, RZ, R174 ;  /* 0x000000ffff257224 */ /* 0x000fe200078e00ae */
[----:B------:R-:W2:Y:S01]  /*1fa70*/  LDSM.16.M88.4 R120, [R81+UR14+0xb800] ;  /* 0x00b8000e5178783b */ /* 0x000ea20008000200 */
[----:B---3--:R-:W-:Y:S01]  /*1fa80*/  MOV R38, R160 ;  /* 0x000000a000267202 */ /* 0x008fe20000000f00 */
[----:B------:R-:W-:Y:S02]  /*1fa90*/  IMAD.MOV.U32 R39, RZ, RZ, R162 ;  /* 0x000000ffff277224 */ /* 0x000fe400078e00a2 */
[----:B------:R-:W3:Y:S01]  /*1faa0*/  LDSM.16.M88.4 R124, [R81+UR14+0xc000] ;  /* 0x00c0000e517c783b */ /* 0x000ee20008000200 */
[----:B----4-:R-:W-:Y:S02]  /*1fab0*/  IMAD.MOV.U32 R40, RZ, RZ, R164 ;  /* 0x000000ffff287224 */ /* 0x010fe400078e00a4 */
        /* <DEDUP_REMOVED lines=22> */
[----:B-1----:R-:W-:Y:S01]  /*1fc20*/  IMAD.MOV.U32 R56, RZ, RZ, R132 ;  /* 0x000000ffff387224 */ /* 0x002fe200078e0084 */
[----:B------:R-:W-:Y:S01]  /*1fc30*/  LDSM.16.M88.4 R92, [R81+UR14+0x10000] ;  /* 0x0100000e515c783b */ /* 0x000fe20008000200 */
[----:B------:R-:W-:Y:S01]  /*1fc40*/  IMAD.MOV.U32 R57, RZ, RZ, R134 ;  /* 0x000000ffff397224 */ /* 0x000fe200078e0086 */
[----:B--2---:R-:W-:Y:S01]  /*1fc50*/  MOV R58, R120 ;  /* 0x00000078003a7202 */ /* 0x004fe20000000f00 */
[----:B------:R-:W-:Y:S01]  /*1fc60*/  IMAD.MOV.U32 R59, RZ, RZ, R122 ;  /* 0x000000ffff3b7224 */ /* 0x000fe200078e007a */
[----:B------:R-:W-:Y:S01]  /*1fc70*/  LDSM.16.M88.4 R88, [R81+UR14+0x10800] ;  /* 0x0108000e5158783b */ /* 0x000fe20008000200 */
[----:B------:R-:W-:-:S02]  /*1fc80*/  IMAD.MOV.U32 R4, RZ, RZ, R5 ;  /* 0x000000ffff047224 */ /* 0x000fc400078e0005 */
[----:B---3--:R-:W-:Y:S01]  /*1fc90*/  IMAD.MOV.U32 R60, RZ, RZ, R124 ;  /* 0x000000ffff3c7224 */ /* 0x008fe200078e007c */
[----:B------:R-:W-:Y:S01]  /*1fca0*/  LDSM.16.M88.4 R220, [R81+UR14+0x12000] ;  /* 0x0120000e51dc783b */ /* 0x000fe20008000200 */
[----:B------:R-:W-:Y:S01]  /*1fcb0*/  IMAD.MOV.U32 R61, RZ, RZ, R126 ;  /* 0x000000ffff3d7224 */ /* 0x000fe200078e007e */
[----:B----4-:R-:W-:Y:S01]  /*1fcc0*/  MOV R62, R112 ;  /* 0x00000070003e7202 */ /* 0x010fe20000000f00 */
[----:B------:R-:W-:Y:S02]  /*1fcd0*/  IMAD.MOV.U32 R63, RZ, RZ, R114 ;  /* 0x000000ffff3f7224 */ /* 0x000fe400078e0072 */
[----:B------:R-:W-:Y:S02]  /*1fce0*/  IMAD.MOV.U32 R5, RZ, RZ, R7 ;  /* 0x000000ffff057224 */ /* 0x000fe400078e0007 */
[----:B------:R-:W-:Y:S02]  /*1fcf0*/  IMAD.MOV.U32 R64, RZ, RZ, R116 ;  /* 0x000000ffff407224 */ /* 0x000fe400078e0074 */
[----:B------:R-:W-:Y:S01]  /*1fd00*/  IMAD.MOV.U32 R65, RZ, RZ, R118 ;  /* 0x000000ffff417224 */ /* 0x000fe200078e0076 */
[----:B------:R-:W-:Y:S01]  /*1fd10*/  MOV R66, R104 ;  /* 0x0000006800427202 */ /* 0x000fe20000000f00 */
[----:B------:R-:W-:-:S02]  /*1fd20*/  IMAD.MOV.U32 R67, RZ, RZ, R106 ;  /* 0x000000ffff437224 */ /* 0x000fc400078e006a */
[----:B------:R-:W-:Y:S02]  /*1fd30*/  IMAD.MOV.U32 R7, RZ, RZ, R11 ;  /* 0x000000ffff077224 */ /* 0x000fe400078e000b */
[----:B------:R-:W-:Y:S02]  /*1fd40*/  IMAD.MOV.U32 R68, RZ, RZ, R108 ;  /* 0x000000ffff447224 */ /* 0x000fe400078e006c */
[----:B------:R-:W-:Y:S01]  /*1fd50*/  IMAD.MOV.U32 R69, RZ, RZ, R110 ;  /* 0x000000ffff457224 */ /* 0x000fe200078e006e */
[----:B------:R-:W-:Y:S01]  /*1fd60*/  MOV R70, R96 ;  /* 0x0000006000467202 */ /* 0x000fe20000000f00 */
[----:B------:R-:W-:Y:S02]  /*1fd70*/  IMAD.MOV.U32 R71, RZ, RZ, R98 ;  /* 0x000000ffff477224 */ /* 0x000fe400078e0062 */
[----:B------:R-:W-:Y:S02]  /*1fd80*/  IMAD.MOV.U32 R8, RZ, RZ, R217 ;  /* 0x000000ffff087224 */ /* 0x000fe400078e00d9 */
[----:B------:R-:W-:-:S02]  /*1fd90*/  IMAD.MOV.U32 R72, RZ, RZ, R100 ;  /* 0x000000ffff487224 */ /* 0x000fc400078e0064 */
[----:B------:R-:W-:Y:S01]  /*1fda0*/  IMAD.MOV.U32 R73, RZ, RZ, R102 ;  /* 0x000000ffff497224 */ /* 0x000fe200078e0066 */
[----:B------:R-:W-:Y:S01]  /*1fdb0*/  MOV R74, R76 ;  /* 0x0000004c004a7202 */ /* 0x000fe20000000f00 */
[----:B------:R-:W-:Y:S02]  /*1fdc0*/  IMAD.MOV.U32 R75, RZ, RZ, R78 ;  /* 0x000000ffff4b7224 */ /* 0x000fe400078e004e */
[----:B------:R-:W-:Y:S02]  /*1fdd0*/  IMAD.MOV.U32 R9, RZ, RZ, R219 ;  /* 0x000000ffff097224 */ /* 0x000fe400078e00db */
[----:B------:R1:W-:Y:S01]  /*1fde0*/  STTM.x64 tmem[UR9+0x100], R12 ;  /* 0x0001000c000079ed */ /* 0x0003e20008340009 */
[----:B------:R-:W-:Y:S01]  /*1fdf0*/  IMAD.MOV.U32 R11, RZ, RZ, R211 ;  /* 0x000000ffff0b7224 */ /* 0x000fe200078e00d3 */
[----:B------:R-:W-:Y:S04]  /*1fe00*/  LDSM.16.M88.4 R216, [R81+UR14+0x13000] ;  /* 0x0130000e51d8783b */ /* 0x000fe80008000200 */
[----:B------:R-:W-:Y:S01]  /*1fe10*/  LDSM.16.M88.4 R208, [R81+UR14+0x14000] ;  /* 0x0140000e51d0783b */ /* 0x000fe20008000200 */
        /* <DEDUP_REMOVED lines=27> */
[----:B------:R-:W-:Y:S01]  /*1ffd0*/  LDSM.16.M88.4 R212, [R81+UR14+0x12800] ;  /* 0x0128000e51d4783b */ /* 0x000fe20008000200 */
[----:B------:R-:W-:Y:S01]  /*1ffe0*/  IMAD.MOV.U32 R31, RZ, RZ, R163 ;  /* 0x000000ffff1f7224 */ /* 0x000fe200078e00a3 */
[----:B------:R-:W-:Y:S01]  /*1fff0*/  MOV R66, R77 ;  /* 0x0000004d00427202 */ /* 0x000fe20000000f00 */
[----:B------:R-:W-:Y:S01]  /*20000*/  IMAD.MOV.U32 R32, RZ, RZ, R165 ;  /* 0x000000ffff207224 */ /* 0x000fe200078e00a5 */
[----:B------:R-:W-:Y:S01]  /*20010*/  LDSM.16.M88.4 R204, [R81+UR14+0x13800] ;  /* 0x0138000e51cc783b */ /* 0x000fe20008000200 */
[----:B------:R-:W-:-:S02]  /*20020*/  IMAD.MOV.U32 R33, RZ, RZ, R167 ;  /* 0x000000ffff217224 */ /* 0x000fc400078e00a7 */
[----:B------:R-:W-:Y:S01]  /*20030*/  IMAD.MOV.U32 R35, RZ, RZ, R155 ;  /* 0x000000ffff237224 */ /* 0x000fe200078e009b */
[----:B------:R-:W-:Y:S01]  /*20040*/  LDSM.16.M88.4 R188, [R81+UR14+0x14800] ;  /* 0x0148000e51bc783b */ /* 0x000fe20008000200 */
[----:B------:R-:W-:Y:S02]  /*20050*/  IMAD.MOV.U32 R36, RZ, RZ, R157 ;  /* 0x000000ffff247224 */ /* 0x000fe400078e009d */
[----:B------:R-:W-:Y:S01]  /*20060*/  IMAD.MOV.U32 R37, RZ, RZ, R159 ;  /* 0x000000ffff257224 */ /* 0x000fe200078e009f */
[----:B------:R-:W-:Y:S01]  /*20070*/  LDSM.16.M88.4 R192, [R81+UR14+0x15000] ;  /* 0x0150000e51c0783b */ /* 0x000fe20008000200 */
[----:B------:R-:W-:Y:S02]  /*20080*/  IMAD.MOV.U32 R39, RZ, RZ, R147 ;  /* 0x000000ffff277224 */ /* 0x000fe400078e0093 */
        /* <DEDUP_REMOVED lines=31> */
[----:B------:R-:W-:Y:S04]  /*20280*/  LDSM.16.M88.4 R100, [R81+UR14+0x11000] ;  /* 0x0110000e5164783b */ /* 0x000fe80008000200 */
[----:B------:R-:W-:Y:S04]  /*20290*/  LDSM.16.M88.4 R148, [R81+UR14+0x1a000] ;  /* 0x01a0000e5194783b */ /* 0x000fe80008000200 */
[----:B------:R-:W-:Y:S04]  /*202a0*/  LDSM.16.M88.4 R140, [R81+UR14+0x1a800] ;  /* 0x01a8000e518c783b */ /* 0x000fe80008000200 */
[----:B------:R-:W-:Y:S04]  /*202b0*/  LDSM.16.M88.4 R144, [R81+UR14+0x1b000] ;  /* 0x01b0000e5190783b */ /* 0x000fe80008000200 */
[----:B------:R-:W-:Y:S04]  /*202c0*/  LDSM.16.M88.4 R132, [R81+UR14+0x1b800] ;  /* 0x01b8000e5184783b */ /* 0x000fe80008000200 */
[----:B------:R-:W-:Y:S04]  /*202d0*/  LDSM.16.M88.4 R136, [R81+UR14+0x1c000] ;  /* 0x01c0000e5188783b */ /* 0x000fe80008000200 */
[----:B------:R-:W-:Y:S04]  /*202e0*/  LDSM.16.M88.4 R124, [R81+UR14+0x1c800] ;  /* 0x01c8000e517c783b */ /* 0x000fe80008000200 */
[----:B------:R-:W1:Y:S04]  /*202f0*/  LDSM.16.M88.4 R128, [R81+UR14+0x1d000] ;  /* 0x01d0000e5180783b */ /* 0x000e680008000200 */
[----:B------:R-:W2:Y:S04]  /*20300*/  LDSM.16.M88.4 R116, [R81+UR14+0x1d800] ;  /* 0x01d8000e5174783b */ /* 0x000ea80008000200 */
[----:B------:R-:W3:Y:S04]  /*20310*/  LDSM.16.M88.4 R120, [R81+UR14+0x1e000] ;  /* 0x01e0000e5178783b */ /* 0x000ee80008000200 */
[----:B------:R-:W4:Y:S04]  /*20320*/  LDSM.16.M88.4 R108, [R81+UR14+0x1e800] ;  /* 0x01e8000e516c783b */ /* 0x000f280008000200 */
[----:B------:R-:W4:Y:S04]  /*20330*/  LDSM.16.M88.4 R112, [R81+UR14+0x1f000] ;  /* 0x01f0000e5170783b */ /* 0x000f280008000200 */
[----:B------:R-:W4:Y:S01]  /*20340*/  LDSM.16.M88.4 R104, [R81+UR14+0x1f800] ;  /* 0x01f8000e5168783b */ /* 0x000f220008000200 */
[----:B------:R4:W-:Y:S01]  /*20350*/  STTM.x64 tmem[UR9+0x180], R4 ;  /* 0x00018004000079ed */ /* 0x0009e20008340009 */
[----:B-1----:R-:W-:-:S02]  /*20360*/  IMAD.MOV.U32 R68, RZ, RZ, R128 ;  /* 0x000000ffff447224 */ /* 0x002fc400078e0080 */
[----:B------:R-:W-:Y:S01]  /*20370*/  IMAD.MOV.U32 R69, RZ, RZ, R130 ;  /* 0x000000ffff457224 */ /* 0x000fe200078e0082 */
[----:B--2---:R-:W-:Y:S01]  /*20380*/  MOV R70, R116 ;  /* 0x0000007400467202 */ /* 0x004fe20000000f00 */
[----:B------:R-:W-:Y:S02]  /*20390*/  IMAD.MOV.U32 R71, RZ, RZ, R118 ;  /* 0x000000ffff477224 */ /* 0x000fe400078e0076 */
[----:B---3--:R-:W-:Y:S02]  /*203a0*/  IMAD.MOV.U32 R72, RZ, RZ, R120 ;  /* 0x000000ffff487224 */ /* 0x008fe400078e0078 */
[----:B------:R-:W-:Y:S01]  /*203b0*/  IMAD.MOV.U32 R73, RZ, RZ, R122 ;  /* 0x000000ffff497224 */ /* 0x000fe200078e007a */
[----:B----4-:R-:W-:Y:S01]  /*203c0*/  MOV R74, R108 ;  /* 0x0000006c004a7202 */ /* 0x010fe20000000f00 */
[----:B------:R-:W-:Y:S02]  /*203d0*/  IMAD.MOV.U32 R75, RZ, RZ, R110 ;  /* 0x000000ffff4b7224 */ /* 0x000fe400078e006e */
[----:B------:R-:W-:-:S02]  /*203e0*/  IMAD.MOV.U32 R76, RZ, RZ, R112 ;  /* 0x000000ffff4c7224 */ /* 0x000fc400078e0070 */
[----:B------:R-:W-:Y:S01]  /*203f0*/  IMAD.MOV.U32 R77, RZ, RZ, R114 ;  /* 0x000000ffff4d7224 */ /* 0x000fe200078e0072 */
[----:B------:R-:W-:Y:S01]  /*20400*/  MOV R78, R104 ;  /* 0x00000068004e7202 */ /* 0x000fe20000000f00 */
[----:B------:R-:W-:Y:S02]  /*20410*/  IMAD.MOV.U32 R79, RZ, RZ, R106 ;  /* 0x000000ffff4f7224 */ /* 0x000fe400078e006a */
        /* <DEDUP_REMOVED lines=57> */
[----:B------:R1:W-:Y:S01]  /*207b0*/  STTM.x64 tmem[UR9+0x140], R16 ;  /* 0x00014010000079ed */ /* 0x0003e20008340009 */
[----:B------:R-:W-:Y:S02]  /*207c0*/  IMAD.MOV.U32 R6, RZ, RZ, R89 ;  /* 0x000000ffff067224 */ /* 0x000fe400078e0059 */
[----:B------:R-:W-:-:S02]  /*207d0*/  IMAD.MOV.U32 R7, RZ, RZ, R91 ;  /* 0x000000ffff077224 */ /* 0x000fc400078e005b */
[----:B------:R-:W-:Y:S02]  /*207e0*/  IMAD.MOV.U32 R9, RZ, RZ, R103 ;  /* 0x000000ffff097224 */ /* 0x000fe400078e0067 */
        /* <DEDUP_REMOVED lines=55> */
[----:B------:R-:W-:-:S04]  /*20b60*/  IMAD.MOV.U32 R67, RZ, RZ, R107 ;  /* 0x000000ffff437224 */ /* 0x000fc800078e006b */
[----:B------:R1:W-:Y:S01]  /*20b70*/  STTM.x64 tmem[UR9+0x1c0], R4 ;  /* 0x0001c004000079ed */ /* 0x0003e20008340009 */
[----:B------:R-:W2:Y:S02]  /*20b80*/  FENCE.VIEW.ASYNC.T ;  /* 0x00000000000073c6 */ /* 0x000ea40000000200 */
[----:B--2---:R-:W-:Y:S06]  /*20b90*/  BAR.SYNC.DEFER_BLOCKING 0x0 ;  /* 0x0000000000007b1d */ /* 0x004fec0000010000 */
        /* <DEDUP_REMOVED lines=12> */
[----:B------:R-:W-:Y:S01]  /*20c60*/  ULEA UR17, UR5, UR7, 0xf ;  /* 0x0000000705117291 */ /* 0x000fe2000f8e78ff */
[----:B-1----:R-:W-:Y:S01]  /*20c70*/  MOV.SPILL R4, UR13 ;  /* 0x0000000d00047c02 */ /* 0x002fe20009000f00 */
[----:B------:R-:W-:Y:S01]  /*20c80*/  UMOV UR22, URZ ;  /* 0x000000ff00167c82 */ /* 0x000fe20008000000 */
[----:B------:R-:W-:Y:S01]  /*20c90*/  UIADD3 UR67, UPT, UPT, UR8, 0x108, URZ ;  /* 0x0000010808437890 */ /* 0x000fe2000fffe0ff */
[----:B------:R-:W-:Y:S01]  /*20ca0*/  MOV.SPILL R5, UR12 ;  /* 0x0000000c00057c02 */ /* 0x000fe20009000f00 */
[----:B------:R-:W-:Y:S02]  /*20cb0*/  UIADD3 UR18, UPT, UPT, UR17, 0x40000, URZ ;  /* 0x0004000011127890 */ /* 0x000fe4000fffe0ff */
[----:B------:R-:W-:Y:S02]  /*20cc0*/  UIADD3 UR68, UPT, UPT, UR8, 0x110, URZ ;  /* 0x0000011008447890 */ /* 0x000fe4000fffe0ff */
[----:B------:R-:W-:Y:S02]  /*20cd0*/  USHF.R.U32.HI UR24, URZ, 0x4, UR18 ;  /* 0x00000004ff187899 */ /* 0x000fe40008011612 */
[----:B------:R-:W-:-:S02]  /*20ce0*/  UIADD3 UR77, UPT, UPT, UR8, 0x118, URZ ;  /* 0x00000118084d7890 */ /* 0x000fc4000fffe0ff */
[----:B------:R-:W-:Y:S01]  /*20cf0*/  USGXT.U32 UR24, UR24, 0xe ;  /* 0x0000000e1818789a */ /* 0x000fe20008000000 */
[----:B------:R-:W-:Y:S01]  /*20d00*/  UMOV UR44, 0x0 ;  /* 0x00000000002c7882 */ /* 0x000fe20000000000 */
[----:B------:R-:W-:Y:S02]  /*20d10*/  UMOV UR45, 0x10200910 ;  /* 0x10200910002d7882 */ /* 0x000fe40000000000 */
[----:B------:R-:W-:Y:S01]  /*20d20*/  UIADD3 UR30, UP1, UPT, UR24, 0x2, URZ ;  /* 0x00000002181e7890 */ /* 0x000fe2000ff3e0ff */
[----:B------:R-:W-:Y:S01]  /*20d30*/  UMOV UR25, 0x40004040 ;  /* 0x4000404000197882 */ /* 0x000fe20000000000 */
[----:B------:R-:W-:Y:S02]  /*20d40*/  UMOV UR48, 0x0 ;  /* 0x0000000000307882 */ /* 0x000fe40000000000 */
[----:B------:R-:W-:Y:S01]  /*20d50*/  UIADD3.X UR31, UPT, UPT, UR22, 0x40004040, URZ, UP1, !UPT ;  /* 0x40004040161f7890 */ /* 0x000fe20008ffe4ff */
[----:B------:R1:W-:Y:S01]  /*20d60*/  UTCHMMA.2CTA tmem[UR11], gdesc[UR24], tmem[UR8], tmem[UR44], idesc[UR45], UPT ;  /* 0x00ff2c180b0079ea */ /* 0x0003e2000ba00008 */
[----:B------:R-:W-:-:S02]  /*20d70*/  UIADD3 UR54, UP1, UPT, UR30, 0x2, URZ ;  /* 0x000000021e367890 */ /* 0x000fc4000ff3e0ff */
[----:B------:R-:W-:Y:S02]  /*20d80*/  UIADD3 UR56, UP2, UPT, UR30, 0x4, URZ ;  /* 0x000000041e387890 */ /* 0x000fe4000ff5e0ff */
[----:B------:R-:W-:Y:S02]  /*20d90*/  UIADD3.X UR55, UPT, UPT, UR31, URZ, URZ, UP1, !UPT ;  /* 0x000000ff1f377290 */ /* 0x000fe40008ffe4ff */
[----:B------:R-:W-:Y:S02]  /*20da0*/  UIADD3.X UR57, UPT, UPT, UR31, URZ, URZ, UP2, !UPT ;  /* 0x000000ff1f397290 */ /* 0x000fe400097fe4ff */
[----:B------:R-:W-:Y:S02]  /*20db0*/  UIADD3 UR60, UP2, UPT, UR30, 0x1fe, URZ ;  /* 0x000001fe1e3c7890 */ /* 0x000fe4000ff5e0ff */
[----:B------:R-:W-:Y:S01]  /*20dc0*/  UIADD3 UR62, UP1, UPT, UR30, 0x200, URZ ;  /* 0x000002001e3e7890 */ /* 0x000fe2000ff3e0ff */
[----:B------:R-:W-:Y:S01]  /*20dd0*/  UMOV UR49, 0x10200910 ;  /* 0x1020091000317882 */ /* 0x000fe20000000000 */
[----:B------:R-:W-:-:S02]  /*20de0*/  UIADD3.X UR61, UPT, UPT, UR31, URZ, URZ, UP2, !UPT ;  /* 0x000000ff1f3d7290 */ /* 0x000fc400097fe4ff */
[----:B------:R2:W-:Y:S01]  /*20df0*/  UTCHMMA.2CTA tmem[UR67], gdesc[UR30], tmem[UR8], tmem[UR48], idesc[UR49], UPT ;  /* 0x00ff301e430079ea */ /* 0x0005e2000ba00008 */
[----:B------:R-:W-:Y:S02]  /*20e00*/  UIADD3 UR76, UPT, UPT, UR8, 0x120, URZ ;  /* 0x00000120084c7890 */ /* 0x000fe4000fffe0ff */
[----:B-1----:R-:W-:Y:S02]  /*20e10*/  UIADD3 UR44, UP2, UPT, UR30, 0x202, URZ ;  /* 0x000002021e2c7890 */ /* 0x002fe4000ff5e0ff */
[----:B------:R-:W-:Y:S01]  /*20e20*/  UIADD3.X UR63, UPT, UPT, UR31, URZ, URZ, UP1, !UPT ;  /* 0x000000ff1f3f7290 */ /* 0x000fe20008ffe4ff */
[----:B------:R-:W-:Y:S01]  /*20e30*/  UMOV UR36, 0x0 ;  /* 0x0000000000247882 */ /* 0x000fe20000000000 */
[----:B------:R-:W-:Y:S01]  /*20e40*/  UMOV UR37, 0x10200910 ;  /* 0x1020091000257882 */ /* 0x000fe20000000000 */
[----:B------:R-:W-:Y:S02]  /*20e50*/  UIADD3 UR69, UPT, UPT, UR8, 0x128, URZ ;  /* 0x0000012808457890 */ /* 0x000fe4000fffe0ff */
[----:B------:R1:W-:Y:S01]  /*20e60*/  UTCHMMA.2CTA tmem[UR68], gdesc[UR54], tmem[UR8], tmem[UR36], idesc[UR37], UPT ;  /* 0x00ff2436440079ea */ /* 0x0003e2000ba00008 */
[----:B--2---:R-:W-:Y:S01]  /*20e70*/  UIADD3 UR48, UP1, UPT, UR30, 0x204, URZ ;  /* 0x000002041e307890 */ /* 0x004fe2000ff3e0ff */
[----:B------:R-:W-:Y:S01]  /*20e80*/  UMOV UR34, 0x0 ;  /* 0x0000000000227882 */ /* 0x000fe20000000000 */
[----:B------:R-:W-:Y:S01]  /*20e90*/  UMOV UR35, 0x10200910 ;  /* 0x1020091000237882 */ /* 0x000fe20000000000 */
[----:B------:R-:W-:-:S02]  /*20ea0*/  UIADD3 UR70, UPT, UPT, UR8, 0x130, URZ ;  /* 0x0000013008467890 */ /* 0x000fc4000fffe0ff */
[----:B------:R2:W-:Y:S01]  /*20eb0*/  UTCHMMA.2CTA tmem[UR77], gdesc[UR56], tmem[UR8], tmem[UR34], idesc[UR35], UPT ;  /* 0x00ff22384d0079ea */ /* 0x0005e2000ba00008 */
[----:B------:R-:W-:Y:S02]  /*20ec0*/  UIADD3.X UR45, UPT, UPT, UR31, URZ, URZ, UP2, !UPT ;  /* 0x000000ff1f2d7290 */ /* 0x000fe400097fe4ff */
[----:B------:R-:W-:Y:S02]  /*20ed0*/  UIADD3 UR71, UPT, UPT, UR8, 0x138, URZ ;  /* 0x0000013808477890 */ /* 0x000fe4000fffe0ff */
[----:B------:R-:W-:Y:S02]  /*20ee0*/  UIADD3.X UR49, UPT, UPT, UR31, URZ, URZ, UP1, !UPT ;  /* 0x000000ff1f317290 */ /* 0x000fe40008ffe4ff */
[----:B-1----:R-:W-:Y:S01]  /*20ef0*/  UIADD3 UR36, UP1, UPT, UR30, 0x400, URZ ;  /* 0x000004001e247890 */ /* 0x002fe2000ff3e0ff */
[----:B------:R-:W-:Y:S01]  /*20f00*/  UMOV UR28, 0x0 ;  /* 0x00000000001c7882 */ /* 0x000fe20000000000 */
[----:B--2---:R-:W-:Y:S01]  /*20f10*/  UIADD3 UR34, UP2, UPT, UR30, 0x3fe, URZ ;  /* 0x000003fe1e227890 */ /* 0x004fe2000ff5e0ff */
[----:B------:R-:W-:Y:S01]  /*20f20*/  UMOV UR29, 0x10200910 ;  /* 0x10200910001d7882 */ /* 0x000fe20000000000 */
[----:B------:R-:W-:Y:S01]  /*20f30*/  UMOV UR52, 0x0 ;  /* 0x0000000000347882 */ /* 0x000fe20000000000 */
[----:B------:R-:W-:Y:S01]  /*20f40*/  UMOV UR53, 0x10200910 ;  /* 0x1020091000357882 */ /* 0x000fe20000000000 */
[----:B------:R1:W-:Y:S01]  /*20f50*/  UTCHMMA.2CTA tmem[UR76], gdesc[UR60], tmem[UR8], tmem[UR28], idesc[UR29], UPT ;  /* 0x00ff1c3c4c0079ea */ /* 0x0003e2000ba00008 */
[----:B------:R-:W-:Y:S01]  /*20f60*/  UIADD3.X UR35, UPT, UPT, UR31, URZ, URZ, UP2, !UPT ;  /* 0x000000ff1f237290 */ /* 0x000fe200097fe4ff */
[----:B------:R2:W-:Y:S01]  /*20f70*/  UTCHMMA.2CTA tmem[UR69], gdesc[UR62], tmem[UR8], tmem[UR52], idesc[UR53], UPT ;  /* 0x00ff343e450079ea */ /* 0x0005e2000ba00008 */
[----:B------:R-:W-:-:S02]  /*20f80*/  UIADD3 UR66, UPT, UPT, UR8, 0x140, URZ ;  /* 0x0000014008427890 */ /* 0x000fc4000fffe0ff */
[----:B------:R-:W-:Y:S01]  /*20f90*/  UIADD3.X UR37, UPT, UPT, UR31, URZ, URZ, UP1, !UPT ;  /* 0x000000ff1f257290 */ /* 0x000fe20008ffe4ff */
[----:B------:R-:W-:Y:S01]  /*20fa0*/  UMOV UR50, 0x0 ;  /* 0x0000000000327882 */ /* 0x000fe20000000000 */
[----:B------:R-:W-:Y:S01]  /*20fb0*/  UMOV UR51, 0x10200910 ;  /* 0x1020091000337882 */ /* 0x000fe20000000000 */
[----:B------:R-:W-:Y:S02]  /*20fc0*/  UIADD3 UR64, UPT, UPT, UR8, 0x148, URZ ;  /* 0x0000014808407890 */ /* 0x000fe4000fffe0ff */
[----:B------:R3:W-:Y:S01]  /*20fd0*/  UTCHMMA.2CTA tmem[UR70], gdesc[UR44], tmem[UR8], tmem[UR50], idesc[UR51], UPT ;  /* 0x00ff322c460079ea */ /* 0x0007e2000ba00008 */
[----:B-1----:R-:W-:Y:S02]  /*20fe0*/  UIADD3 UR28, UP2, UPT, UR30, 0x402, URZ ;  /* 0x000004021e1c7890 */ /* 0x002fe4000ff5e0ff */
[----:B--2---:R-:W-:Y:S01]  /*20ff0*/  UIADD3 UR52, UP1, UPT, UR30, 0x404, URZ ;  /* 0x000004041e347890 */ /* 0x004fe2000ff3e0ff */
[----:B------:R-:W-:Y:S01]  /*21000*/  UMOV UR46, 0x0 ;  /* 0x00000000002e7882 */ /* 0x000fe20000000000 */
[----:B------:R-:W-:Y:S01]  /*21010*/  UMOV UR47, 0x10200910 ;  /* 0x10200910002f7882 */ /* 0x000fe20000000000 */
[----:B------:R-:W-:Y:S01]  /*21020*/  UIADD3.X UR29, UPT, UPT, UR31, URZ, URZ, UP2, !UPT ;  /* 0x000000ff1f1d7290 */ /* 0x000fe200097fe4ff */
[----:B------:R1:W-:Y:S01]  /*21030*/  UTCHMMA.2CTA tmem[UR71], gdesc[UR48], tmem[UR8], tmem[UR46], idesc[UR47], UPT ;  /* 0x00ff2e30470079ea */ /* 0x0003e2000ba00008 */
[----:B------:R-:W-:-:S02]  /*21040*/  UIADD3.X UR53, UPT, UPT, UR31, URZ, URZ, UP1, !UPT ;  /* 0x000000ff1f357290 */ /* 0x000fc40008ffe4ff */
[----:B---3--:R-:W-:Y:S01]  /*21050*/  UIADD3 UR50, UP1, UPT, UR30, 0x600, URZ ;  /* 0x000006001e327890 */ /* 0x008fe2000ff3e0ff */
[----:B------:R-:W-:Y:S01]  /*21060*/  UMOV UR42, 0x0 ;  /* 0x00000000002a7882 */ /* 0x000fe20000000000 */
[----:B------:R-:W-:Y:S01]  /*21070*/  UMOV UR43, 0x10200910 ;  /* 0x10200910002b7882 */ /* 0x000fe20000000000 */
[----:B------:R-:W-:Y:S01]  /*21080*/  UMOV UR40, 0x0 ;  /* 0x0000000000287882 */ /* 0x000fe20000000000 */
[----:B------:R-:W-:Y:S01]  /*21090*/  UMOV UR41, 0x10200910 ;  /* 0x1020091000297882 */ /* 0x000fe20000000000 */
[----:B------:R2:W-:Y:S01]  /*210a0*/  UTCHMMA.2CTA tmem[UR66], gdesc[UR34], tmem[UR8], tmem[UR42], idesc[UR43], UPT ;  /* 0x00ff2a22420079ea */ /* 0x0005e2000ba00008 */
[----:B-1----:R-:W-:Y:S01]  /*210b0*/  UIADD3 UR46, UP2, UPT, UR30, 0x5fe, URZ ;  /* 0x000005fe1e2e7890 */ /* 0x002fe2000ff5e0ff */
[----:B------:R1:W-:Y:S01]  /*210c0*/  UTCHMMA.2CTA tmem[UR64], gdesc[UR36], tmem[UR8], tmem[UR40], idesc[UR41], UPT ;  /* 0x00ff2824400079ea */ /* 0x0003e2000ba00008 */
[----:B------:R-:W-:Y:S02]  /*210d0*/  UIADD3 UR15, UPT, UPT, UR8, 0x150, URZ ;  /* 0x00000150080f7890 */ /* 0x000fe4000fffe0ff */
[----:B------:R-:W-:-:S02]  /*210e0*/  UIADD3.X UR47, UPT, UPT, UR31, URZ, URZ, UP2, !UPT ;  /* 0x000000ff1f2f7290 */ /* 0x000fc400097fe4ff */
[----:B------:R-:W-:Y:S02]  /*210f0*/  UIADD3.X UR51, UPT, UPT, UR31, URZ, URZ, UP1, !UPT ;  /* 0x000000ff1f337290 */ /* 0x000fe40008ffe4ff */
[----:B------:R-:W-:Y:S02]  /*21100*/  UIADD3 UR16, UPT, UPT, UR8, 0x158, URZ ;  /* 0x0000015808107890 */ /* 0x000fe4000fffe0ff */
[----:B--2---:R-:W-:Y:S02]  /*21110*/  UIADD3 UR42, UP2, UPT, UR30, 0x602, URZ ;  /* 0x000006021e2a7890 */ /* 0x004fe4000ff5e0ff */
[----:B-1----:R-:W-:Y:S02]  /*21120*/  UIADD3 UR40, UP1, UPT, UR30, 0x604, URZ ;  /* 0x000006041e287890 */ /* 0x002fe4000ff3e0ff */
[----:B------:R-:W-:Y:S02]  /*21130*/  UIADD3 UR17, UPT, UPT, UR8, 0x160, URZ ;  /* 0x0000016008117890 */ /* 0x000fe4000fffe0ff */
[----:B------:R-:W-:-:S02]  /*21140*/  UIADD3 UR18, UPT, UPT, UR8, 0x168, URZ ;  /* 0x0000016808127890 */ /* 0x000fc4000fffe0ff */
[----:B------:R-:W-:Y:S02]  /*21150*/  UIADD3 UR19, UPT, UPT, UR8, 0x170, URZ ;  /* 0x0000017008137890 */ /* 0x000fe4000fffe0ff */
[----:B------:R-:W-:Y:S02]  /*21160*/  UIADD3.X UR43, UPT, UPT, UR31, URZ, URZ, UP2, !UPT ;  /* 0x000000ff1f2b7290 */ /* 0x000fe400097fe4ff */
[----:B------:R-:W-:Y:S02]  /*21170*/  UIADD3 UR20, UPT, UPT, UR8, 0x178, URZ ;  /* 0x0000017808147890 */ /* 0x000fe4000fffe0ff */
[----:B------:R-:W-:Y:S02]  /*21180*/  UIADD3.X UR41, UPT, UPT, UR31, URZ, URZ, UP1, !UPT ;  /* 0x000000ff1f297290 */ /* 0x000fe40008ffe4ff */
[----:B------:R-:W-:Y:S02]  /*21190*/  UIADD3 UR21, UPT, UPT, UR8, 0x80, URZ ;  /* 0x0000008008157890 */ /* 0x000fe4000fffe0ff */
[----:B------:R-:W-:Y:S01]  /*211a0*/  UIADD3 UR22, UPT, UPT, UR8, 0x180, URZ ;  /* 0x0000018008167890 */ /* 0x000fe2000fffe0ff */
[----:B------:R-:W-:Y:S01]  /*211b0*/  UMOV UR38, 0x0 ;  /* 0x0000000000267882 */ /* 0x000fe20000000000 */
[----:B------:R-:W-:Y:S01]  /*211c0*/  UMOV UR39, 0x10200910 ;  /* 0x1020091000277882 */ /* 0x000fe20000000000 */
[----:B------:R-:W-:-:S02]  /*211d0*/  UIADD3 UR23, UPT, UPT, UR8, 0x80, URZ ;  /* 0x0000008008177890 */ /* 0x000fc4000fffe0ff */
[----:B------:R1:W-:Y:S01]  /*211e0*/  UTCHMMA.2CTA tmem[UR15], gdesc[UR28], tmem[UR8], tmem[UR38], idesc[UR39], UPT ;  /* 0x00ff261c0f0079ea */ /* 0x0003e2000ba00008 */
[----:B------:R-:W-:Y:S01]  /*211f0*/  UIADD3 UR58, UPT, UPT, UR8, 0x188, URZ ;  /* 0x00000188083a7890 */ /* 0x000fe2000fffe0ff */
[----:B------:R-:W-:Y:S01]  /*21200*/  UMOV UR32, 0x0 ;  /* 0x0000000000207882 */ /* 0x000fe20000000000 */
[----:B------:R-:W-:Y:S01]  /*21210*/  UMOV UR33, 0x10200910 ;  /* 0x1020091000217882 */ /* 0x000fe20000000000 */
[----:B------:R-:W-:Y:S02]  /*21220*/  UIADD3 UR59, UPT, UPT, UR8, 0x80, URZ ;  /* 0x00000080083b7890 */ /* 0x000fe4000fffe0ff */
[----:B------:R2:W-:Y:S01]  /*21230*/  UTCHMMA.2CTA tmem[UR16], gdesc[UR52], tmem[UR8], tmem[UR32], idesc[UR33], UPT ;  /* 0x00ff2034100079ea */ /* 0x0005e2000ba00008 */
        /* <DEDUP_REMOVED lines=10> */
[----:B------:R-:W-:Y:S02]  /*212e0*/  UIADD3 UR70, UPT, UPT, UR8, 0x1a0, URZ ;  /* 0x000001a008467890 */ /* 0x000fe4000fffe0ff */
[----:B------:R-:W-:Y:S01]  /*212f0*/  UIADD3 UR64, UPT, UPT, UR8, 0x80, URZ ;  /* 0x0000008008407890 */ /* 0x000fe2000fffe0ff */
[----:B------:R-:W-:Y:S01]  /*21300*/  UMOV UR76, 0x0 ;  /* 0x00000000004c7882 */ /* 0x000fe20000000000 */
[----:B------:R-:W-:Y:S01]  /*21310*/  UMOV UR77, 0x10200910 ;  /* 0x10200910004d7882 */ /* 0x000fe20000000000 */
[----:B-1----:R-:W-:-:S02]  /*21320*/  UIADD3 UR15, UPT, UPT, UR8, 0x1a8, URZ ;  /* 0x000001a8080f7890 */ /* 0x002fc4000fffe0ff */
[----:B------:R-:W-:Y:S01]  /*21330*/  UTCHMMA.2CTA tmem[UR19], gdesc[UR42], tmem[UR8], tmem[UR76], idesc[UR77], UPT ;  /* 0x00ff4c2a130079ea */ /* 0x000fe2000ba00008 */
[----:B------:R-:W-:Y:S01]  /*21340*/  UMOV UR12, 0x0 ;  /* 0x00000000000c7882 */ /* 0x000fe20000000000 */
[----:B------:R-:W-:Y:S01]  /*21350*/  UMOV UR13, 0x10200910 ;  /* 0x10200910000d7882 */ /* 0x000fe20000000000 */
[----:B------:R-:W-:Y:S02]  /*21360*/  UIADD3 UR38, UPT, UPT, UR8, 0x80, URZ ;  /* 0x0000008008267890 */ /* 0x000fe4000fffe0ff */
[----:B------:R-:W-:Y:S01]  /*21370*/  UTCHMMA.2CTA tmem[UR20], gdesc[UR40], tmem[UR8], tmem[UR12], idesc[UR13], UPT ;  /* 0x00ff0c28140079ea */ /* 0x000fe2000ba00008 */
[----:B--2---:R-:W-:Y:S01]  /*21380*/  UIADD3 UR16, UPT, UPT, UR8, 0x1b0, URZ ;  /* 0x000001b008107890 */ /* 0x004fe2000fffe0ff */
[----:B------:R1:W-:Y:S01]  /*21390*/  UTCHMMA.2CTA tmem[UR22], gdesc[UR24], tmem[UR21], tmem[UR76], idesc[UR77], UPT ;  /* 0x00ff4c18160079ea */ /* 0x0003e2000ba00015 */
[----:B---3--:R-:W-:Y:S01]  /*213a0*/  UIADD3 UR17, UPT, UPT, UR8, 0x80, URZ ;  /* 0x0000008008117890 */ /* 0x008fe2000fffe0ff */
[----:B------:R2:W-:Y:S01]  /*213b0*/  UTCHMMA.2CTA tmem[UR58], gdesc[UR30], tmem[UR23], tmem[UR76], idesc[UR77], UPT ;  /* 0x00ff4c1e3a0079ea */ /* 0x0005e2000ba00017 */
[----:B------:R-:W-:Y:S01]  /*213c0*/  UIADD3 UR71, UPT, UPT, UR8, 0x1b8, URZ ;  /* 0x000001b808477890 */ /* 0x000fe2000fffe0ff */
[----:B------:R3:W-:Y:S01]  /*213d0*/  UTCHMMA.2CTA tmem[UR65], gdesc[UR54], tmem[UR59], tmem[UR76], idesc[UR77], UPT ;  /* 0x00ff4c36410079ea */ /* 0x0007e2000ba0003b */
[----:B------:R-:W-:-:S02]  /*213e0*/  UIADD3 UR66, UPT, UPT, UR8, 0x80, URZ ;  /* 0x0000008008427890 */ /* 0x000fc4000fffe0ff */
[----:B------:R-:W-:Y:S02]  /*213f0*/  UIADD3 UR39, UPT, UPT, UR8, 0x1c0, URZ ;  /* 0x000001c008277890 */ /* 0x000fe4000fffe0ff */
[----:B----4-:R-:W-:Y:S01]  /*21400*/  UIADD3 UR74, UPT, UPT, UR8, 0x80, URZ ;  /* 0x00000080084a7890 */ /* 0x010fe2000fffe0ff */
[----:B-1----:R-:W-:Y:S01]  /*21410*/  UMOV UR24, 0x0 ;  /* 0x0000000000187882 */ /* 0x002fe20000000000 */
[----:B------:R-:W-:Y:S01]  /*21420*/  UMOV UR25, 0x10200910 ;  /* 0x1020091000197882 */ /* 0x000fe20000000000 */
[----:B------:R-:W-:Y:S01]  /*21430*/  UIADD3 UR73, UPT, UPT, UR8, 0x1c8, URZ ;  /* 0x000001c808497890 */ /* 0x000fe2000fffe0ff */
[----:B------:R-:W-:Y:S01]  /*21440*/  UTCHMMA.2CTA tmem[UR68], gdesc[UR56], tmem[UR67], tmem[UR24], idesc[UR25], UPT ;  /* 0x00ff1838440079ea */ /* 0x000fe2000ba00043 */
[----:B--2---:R-:W-:Y:S01]  /*21450*/  UMOV UR30, 0x0 ;  /* 0x00000000001e7882 */ /* 0x004fe20000000000 */
[----:B------:R-:W-:Y:S01]  /*21460*/  UMOV UR31, 0x10200910 ;  /* 0x10200910001f7882 */ /* 0x000fe20000000000 */
[----:B------:R-:W-:Y:S01]  /*21470*/  UIADD3 UR72, UPT, UPT, UR8, 0x80, URZ ;  /* 0x0000008008487890 */ /* 0x000fe2000fffe0ff */
[----:B------:R1:W-:Y:S01]  /*21480*/  UTCHMMA.2CTA tmem[UR70], gdesc[UR60], tmem[UR69], tmem[UR30], idesc[UR31], UPT ;  /* 0x00ff1e3c460079ea */ /* 0x0003e2000ba00045 */
[----:B------:R-:W-:Y:S01]  /*21490*/  UIADD3 UR75, UPT, UPT, UR8, 0x1d0, URZ ;  /* 0x000001d0084b7890 */ /* 0x000fe2000fffe0ff */
[----:B---3--:R-:W-:Y:S01]  /*214a0*/  UMOV UR54, 0x0 ;  /* 0x0000000000367882 */ /* 0x008fe20000000000 */
[----:B------:R-:W-:Y:S01]  /*214b0*/  UMOV UR55, 0x10200910 ;  /* 0x1020091000377882 */ /* 0x000fe20000000000 */
[----:B------:R-:W-:Y:S01]  /*214c0*/  UIADD3 UR76, UPT, UPT, UR8, 0x80, URZ ;  /* 0x00000080084c7890 */ /* 0x000fe2000fffe0ff */
[----:B------:R-:W-:Y:S01]  /*214d0*/  UTCHMMA.2CTA tmem[UR15], gdesc[UR62], tmem[UR64], tmem[UR54], idesc[UR55], UPT ;  /* 0x00ff363e0f0079ea */ /* 0x000fe2000ba00040 */
[----:B------:R-:W-:Y:S01]  /*214e0*/  UIADD3 UR77, UPT, UPT, UR8, 0x1d8, URZ ;  /* 0x000001d8084d7890 */ /* 0x000fe2000fffe0ff */
[----:B------:R2:W-:Y:S01]  /*214f0*/  UTCHMMA.2CTA tmem[UR16], gdesc[UR44], tmem[UR38], tmem[UR12], idesc[UR13], UPT ;  /* 0x00ff0c2c100079ea */ /* 0x0005e2000ba00026 */
[----:B------:R-:W-:-:S02]  /*21500*/  UIADD3 UR65, UPT, UPT, UR8, 0x80, URZ ;  /* 0x0000008008417890 */ /* 0x000fc4000fffe0ff */
[----:B------:R-:W-:Y:S02]  /*21510*/  UIADD3 UR59, UPT, UPT, UR8, 0x1e0, URZ ;  /* 0x000001e0083b7890 */ /* 0x000fe4000fffe0ff */
[----:B------:R-:W-:Y:S02]  /*21520*/  UIADD3 UR58, UPT, UPT, UR8, 0x80, URZ ;  /* 0x00000080083a7890 */ /* 0x000fe4000fffe0ff */
[----:B-1----:R-:W-:Y:S02]  /*21530*/  UIADD3 UR60, UPT, UPT, UR8, 0x1e8, URZ ;  /* 0x000001e8083c7890 */ /* 0x002fe4000fffe0ff */
[----:B------:R-:W-:Y:S01]  /*21540*/  UIADD3 UR61, UPT, UPT, UR8, 0x80, URZ ;  /* 0x00000080083d7890 */ /* 0x000fe2000fffe0ff */
[----:B--2---:R-:W-:Y:S01]  /*21550*/  R2UR.FILL UR13, R4 ;  /* 0x00000000040d72ca */ /* 0x004fe200004e0000 */
[----:B------:R-:W-:Y:S01]  /*21560*/  UIADD3 UR67, UPT, UPT, UR8, 0x1f0, URZ ;  /* 0x000001f008437890 */ /* 0x000fe2000fffe0ff */
[----:B------:R-:W-:Y:S01]  /*21570*/  R2UR.FILL UR12, R5 ;  /* 0x00000000050c72ca */ /* 0x000fe200004e0000 */
[----:B------:R-:W-:Y:S01]  /*21580*/  UMOV UR44, 0x0 ;  /* 0x00000000002c7882 */ /* 0x000fe20000000000 */
[----:B------:R-:W-:Y:S01]  /*21590*/  UMOV UR45, 0x10200910 ;  /* 0x10200910002d7882 */ /* 0x000fe20000000000 */
[----:B------:R-:W-:Y:S01]  /*215a0*/  UMOV UR18, 0x0 ;  /* 0x0000000000127882 */ /* 0x000fe20000000000 */
[----:B------:R-:W-:Y:S01]  /*215b0*/  UMOV UR19, 0x10200910 ;  /* 0x1020091000137882 */ /* 0x000fe20000000000 */
[----:B------:R-:W-:Y:S01]  /*215c0*/  UIADD3 UR68, UPT, UPT, UR8, 0x80, URZ ;  /* 0x0000008008447890 */ /* 0x000fe2000fffe0ff */
[----:B------:R2:W-:Y:S01]  /*215d0*/  UTCHMMA.2CTA tmem[UR71], gdesc[UR48], tmem[UR17], tmem[UR44], idesc[UR45], UPT ;  /* 0x00ff2c30470079ea */ /* 0x0005e2000ba00011 */
[----:B------:R-:W-:Y:S01]  /*215e0*/  UIADD3 UR15, UPT, UPT, UR8, 0x1f8, URZ ;  /* 0x000001f8080f7890 */ /* 0x000fe2000fffe0ff */
[----:B------:R2:W-:Y:S01]  /*215f0*/  UTCHMMA.2CTA tmem[UR39], gdesc[UR34], tmem[UR66], tmem[UR18], idesc[UR19], UPT ;  /* 0x00ff1222270079ea */ /* 0x0005e2000ba00042 */
[----:B------:R-:W-:Y:S01]  /*21600*/  UMOV UR20, 0x0 ;  /* 0x0000000000147882 */ /* 0x000fe20000000000 */
[----:B------:R-:W-:Y:S01]  /*21610*/  UMOV UR21, 0x10200910 ;  /* 0x1020091000157882 */ /* 0x000fe20000000000 */
[----:B------:R-:W-:Y:S01]  /*21620*/  UMOV UR22, 0x0 ;  /* 0x0000000000167882 */ /* 0x000fe20000000000 */
[----:B------:R-:W-:Y:S01]  /*21630*/  UMOV UR23, 0x10200910 ;  /* 0x1020091000177882 */ /* 0x000fe20000000000 */
[----:B------:R2:W-:Y:S01]  /*21640*/  UTCHMMA.2CTA tmem[UR73], gdesc[UR36], tmem[UR74], tmem[UR32], idesc[UR33], UPT ;  /* 0x00ff2024490079ea */ /* 0x0005e2000ba0004a */
        /* <DEDUP_REMOVED lines=10> */
[----:B------:R-:W-:Y:S01]  /*216f0*/  NOP ;  /* 0x0000000000007918 */ /* 0x000fe20000000000 */
.L_x_17:
[----:B-1----:R-:W3:Y:S01]  /*21700*/  LDL R5, [R1+0x970] ;  /* 0x0009700001057983 */ /* 0x002ee20000100800 */
[----:B------:R-:W1:Y:S03]  /*21710*/  LDC R9, c[0x0][0x3a0] ;  /* 0x0000e800ff097b82 */ /* 0x000e660000000800 */
[----:B------:R-:W4:Y:S04]  /*21720*/  LDL.LU R7, [R1+0x960] ;  /* 0x0009600001077983 */ /* 0x000f280000300800 */
[----:B--2---:R-:W2:Y:S04]  /*21730*/  LDL.LU R6, [R1+0x968] ;  /* 0x0009680001067983 */ /* 0x004ea80000300800 */
[----:B------:R-:W4:Y:S04]  /*21740*/  LDL.LU R14, [R1+0x958] ;  /* 0x00095800010e7983 */ /* 0x000f280000300800 */
[----:B------:R-:W4:Y:S04]  /*21750*/  LDL.LU R8, [R1+0x964] ;  /* 0x0009640001087983 */ /* 0x000f280000300800 */
[----:B------:R-:W4:Y:S04]  /*21760*/  LDL.LU R18, [R1+0x950] ;  /* 0x0009500001127983 */ /* 0x000f280000300800 */
[----:B------:R-:W4:Y:S01]  /*21770*/  LDL.LU R17, [R1+0x95c] ;  /* 0x00095c0001117983 */ /* 0x000f220000300800 */
[----:B-1----:R-:W-:-:S03]  /*21780*/  IADD3 R9, PT, PT, R9, -0x180, RZ ;  /* 0xfffffe8009097810 */ /* 0x002fc60007ffe0ff */
[----:B------:R-:W4:Y:S02]  /*21790*/  LDL.LU R13, [R1+0x948] ;  /* 0x00094800010d7983 */ /* 0x000f240000300800 */
[----:B------:R-:W-:Y:S02]  /*217a0*/  IMAD R4, R82, -0x80, R9 ;  /* 0xffffff8052047824 */ /* 0x000fe400078e0209 */
[----:B------:R-:W4:Y:S01]  /*217b0*/  LDL.LU R12, [R1+0x954] ;  /* 0x00095400010c7983 */ /* 0x000f220000300800 */
[----:B------:R-:W-:Y:S02]  /*217c0*/  BAR.SYNC.DEFER_BLOCKING 0x0 ;  /* 0x0000000000007b1d */ /* 0x000fe40000010000 */
[----:B------:R-:W-:-:S04]  /*217d0*/  ISETP.GT.AND P4, PT, R4, RZ, PT ;  /* 0x000000ff0400720c */ /* 0x000fc80003f84270 */
[----:B------:R-:W4:Y:S04]  /*217e0*/  LDL.LU R11, [R1+0x940] ;  /* 0x00094000010b7983 */ /* 0x000f280000300800 */
[----:B------:R-:W4:Y:S01]  /*217f0*/  LDL.LU R10, [R1+0x94c] ;  /* 0x00094c00010a7983 */ /* 0x000f220000300800 */
[----:B---3--:R-:W-:Y:S02]  /*21800*/  ISETP.GE.AND P3, PT, R82, R5, PT ;  /* 0x000000055200720c */ /* 0x008fe40003f66270 */
[----:B------:R-:W-:-:S04]  /*21810*/  SEL R5, RZ, 0x4, !P4 ;  /* 0x00000004ff057807 */ /* 0x000fc80006000000 */
[----:B------:R-:W-:Y:S02]  /*21820*/  SEL R5, R5, RZ, !P3 ;  /* 0x000000ff05057207 */ /* 0x000fe40005800000 */
[-C--:B--2---:R-:W-:Y:S02]  /*21830*/  IADD3 R6, P4, PT, R6, R2.reuse, RZ ;  /* 0x0000000206067210 */ /* 0x084fe40007f9e0ff */
[----:B------:R-:W-:Y:S02]  /*21840*/  ISETP.NE.U32.AND P5, PT, R5, RZ, PT ;  /* 0x000000ff0500720c */ /* 0x000fe40003fa5070 */
[----:B----4-:R-:W-:Y:S01]  /*21850*/  IADD3 R8, P6, PT, R8, R2, RZ ;  /* 0x0000000208087210 */ /* 0x010fe20007fde0ff */
[----:B------:R-:W-:Y:S01]  /*21860*/  IMAD.X R7, R7, 0x1, R0, P4 ;  /* 0x0000000107077824 */ /* 0x000fe200020e0600 */
[----:B------:R-:W-:-:S03]  /*21870*/  LEA R5, R83, UR14, 0x2 ;  /* 0x0000000e53057c11 */ /* 0x000fc6000f8e10ff */
[----:B------:R-:W-:Y:S01]  /*21880*/  IMAD.X R14, R14, 0x1, R0, P6 ;  /* 0x000000010e0e7824 */ /* 0x000fe200030e0600 */
[----:B------:R-:W-:Y:S01]  /*21890*/  ISETP.GT.AND P4, PT, R4, 0x1, PT ;  /* 0x000000010400780c */ /* 0x000fe20003f84270 */
[----:B------:R1:W-:Y:S01]  /*218a0*/  STL [R1+0x968], R6 ;  /* 0x0009680601007387 */ /* 0x0003e20000100800 */
[----:B------:R-:W-:-:S03]  /*218b0*/  IADD3 R17, P6, PT, R17, R2, RZ ;  /* 0x0000000211117210 */ /* 0x000fc60007fde0ff */
[----:B------:R2:W-:Y:S01]  /*218c0*/  STL [R1+0x960], R7 ;  /* 0x0009600701007387 */ /* 0x0005e20000100800 */
[----:B------:R-:W-:-:S03]  /*218d0*/  IADD3.X R18, PT, PT, R18, R0, RZ, P6, !PT ;  /* 0x0000000012127210 */ /* 0x000fc600037fe4ff */
[----:B------:R-:W-:Y:S01]  /*218e0*/  @!PT LDS RZ, [RZ] ;  /* 0x00000000fffff984 */ /* 0x000fe20000000800 */
[----:B------:R-:W-:Y:S01]  /*218f0*/  @!PT LDS RZ, [RZ] ;  /* 0x00000000fffff984 */ /* 0x000fe20000000800 */
[----:B------:R-:W-:Y:S01]  /*21900*/  @!PT LDS RZ, [RZ] ;  /* 0x00000000fffff984 */ /* 0x000fe20000000800 */
[----:B------:R1:W-:Y:S04]  /*21910*/  LDGSTS.E [R5], desc[UR26][R6.64], P5 ;  /* 0x0000000006057fae */ /* 0x0003e8000a9a101a */
[----:B------:R-:W-:Y:S04]  /*21920*/  STL [R1+0x964], R8 ;  /* 0x0009640801007387 */ /* 0x000fe80000100800 */
[----:B------:R3:W-:Y:S01]  /*21930*/  STL [R1+0x958], R14 ;  /* 0x0009580e01007387 */ /* 0x0007e20000100800 */
[----:B-1----:R-:W-:-:S03]  /*21940*/  SEL R6, RZ, 0x4, !P4 ;  /* 0x00000004ff067807 */ /* 0x002fc60006000000 */
[----:B------:R-:W4:Y:S04]  /*21950*/  LDL.LU R16, [R1+0x938] ;  /* 0x0009380001107983 */ /* 0x000f280000300800 */
[----:B------:R-:W-:Y:S01]  /*21960*/  STL [R1+0x95c], R17 ;  /* 0x00095c1101007387 */ /* 0x000fe20000100800 */
[----:B------:R-:W-:-:S03]  /*21970*/  SEL R6, R6, RZ, !P3 ;  /* 0x000000ff06067207 */ /* 0x000fc60005800000 */
[----:B------:R-:W-:Y:S04]  /*21980*/  STL [R1+0x950], R18 ;  /* 0x0009501201007387 */ /* 0x000fe80000100800 */
[----:B------:R-:W4:Y:S01]  /*21990*/  LDL.LU R15, [R1+0x944] ;  /* 0x00094400010f7983 */ /* 0x000f220000300800 */
[----:B------:R-:W-:Y:S01]  /*219a0*/  ISETP.NE.U32.AND P4, PT, R6, RZ, PT ;  /* 0x000000ff0600720c */ /* 0x000fe20003f85070 */
[----:B--2---:R-:W-:Y:S02]  /*219b0*/  IMAD.MOV.U32 R7, RZ, RZ, R14 ;  /* 0x000000ffff077224 */ /* 0x004fe400078e000e */
[----:B------:R-:W-:Y:S01]  /*219c0*/  IMAD.MOV.U32 R6, RZ, RZ, R8 ;  /* 0x000000ffff067224 */ /* 0x000fe200078e0008 */
[----:B---3--:R-:W2:Y:S04]  /*219d0*/  LDL.LU R14, [R1+0x930] ;  /* 0x00093000010e7983 */ /* 0x008ea80000300800 */
[----:B------:R-:W3:Y:S01]  /*219e0*/  LDL.LU R8, [R1+0x93c] ;  /* 0x00093c0001087983 */ /* 0x000ee20000300800 */
[----:B------:R-:W-:-:S03]  /*219f0*/  IADD3 R12, P6, PT, R12, R2, RZ ;  /* 0x000000020c0c7210 */ /* 0x000fc60007fde0ff */
[----:B------:R1:W-:Y:S01]  /*21a00*/  LDGSTS.E [R5+0x200], desc[UR26][R6.64], P5 ;  /* 0x0020000006057fae */ /* 0x0003e2000a9a101a */
[----:B------:R-:W-:Y:S01]  /*21a10*/  ISETP.GT.AND P5, PT, R4, 0x2, PT ;  /* 0x000000020400780c */ /* 0x000fe20003fa4270 */
[----:B------:R-:W-:Y:S01]  /*21a20*/  IMAD.X R13, R13, 0x1, R0, P6 ;  /* 0x000000010d0d7824 */ /* 0x000fe200030e0600 */
[----:B------:R-:W-:Y:S01]  /*21a30*/  IADD3 R10, P6, PT, R10, R2, RZ ;  /* 0x000000020a0a7210 */ /* 0x000fe20007fde0ff */
[----:B------:R-:W-:Y:S01]  /*21a40*/  STL [R1+0x954], R12 ;  /* 0x0009540c01007387 */ /* 0x000fe20000100800 */
[----:B-1----:R-:W-:Y:S01]  /*21a50*/  MOV R6, R17 ;  /* 0x0000001100067202 */ /* 0x002fe20000000f00 */
[----:B------:R-:W-:Y:S01]  /*21a60*/  IMAD.MOV.U32 R7, RZ, RZ, R18 ;  /* 0x000000ffff077224 */ /* 0x000fe200078e0012 */
[----:B------:R-:W-:Y:S01]  /*21a70*/  IADD3.X R11, PT, PT, R11, R0, RZ, P6, !PT ;  /* 0x000000000b0b7210 */ /* 0x000fe200037fe4ff */
[----:B------:R1:W-:Y:S04]  /*21a80*/  STL [R1+0x948], R13 ;  /* 0x0009480d01007387 */ /* 0x0003e80000100800 */
[----:B------:R1:W-:Y:S04]  /*21a90*/  LDGSTS.E [R5+0x400], desc[UR26][R6.64], P4 ;  /* 0x0040000006057fae */ /* 0x0003e8000a1a101a */
[----:B------:R-:W2:Y:S04]  /*21aa0*/  LDL.LU R20, [R1+0x928] ;  /* 0x0009280001147983 */ /* 0x000ea80000300800 */
[----:B------:R-:W-:Y:S01]  /*21ab0*/  STL [R1+0x94c], R10 ;  /* 0x00094c0a01007387 */ /* 0x000fe20000100800 */
[----:B-1----:R-:W-:-:S03]  /*21ac0*/  SEL R6, RZ, 0x4, !P5 ;  /* 0x00000004ff067807 */ /* 0x002fc60006800000 */
[----:B------:R1:W-:Y:S01]  /*21ad0*/  STL [R1+0x940], R11 ;  /* 0x0009400b01007387 */ /* 0x0003e20000100800 */
[----:B------:R-:W-:-:S03]  /*21ae0*/  SEL R6, R6, RZ, !P3 ;  /* 0x000000ff06067207 */ /* 0x000fc60005800000 */
[----:B------:R-:W2:Y:S01]  /*21af0*/  LDL.LU R19, [R1+0x934] ;  /* 0x0009340001137983 */ /* 0x000ea20000300800 */
[----:B------:R-:W-:Y:S01]  /*21b00*/  IMAD.MOV.U32 R7, RZ, RZ, R13 ;  /* 0x000000ffff077224 */ /* 0x000fe200078e000d */
[----:B------:R-:W-:Y:S01]  /*21b10*/  ISETP.NE.U32.AND P5, PT, R6, RZ, PT ;  /* 0x000000ff0600720c */ /* 0x000fe20003fa5070 */
[----:B------:R-:W-:Y:S01]  /*21b20*/  IMAD.MOV.U32 R6, RZ, RZ, R12 ;  /* 0x000000ffff067224 */ /* 0x000fe200078e000c */
[----:B------:R-:W2:Y:S04]  /*21b30*/  LDL.LU R13, [R1+0x920] ;  /* 0x00092000010d7983 */ /* 0x000ea80000300800 */
[----:B------:R-:W2:Y:S04]  /*21b40*/  LDL.LU R12, [R1+0x92c] ;  /* 0x00092c00010c7983 */ /* 0x000ea80000300800 */
[----:B------:R1:W-:Y:S01]  /*21b50*/  LDGSTS.E [R5+0x600], desc[UR26][R6.64], P4 ;  /* 0x0060000006057fae */ /* 0x0003e2000a1a101a */
[----:B------:R-:W-:Y:S01]  /*21b60*/  ISETP.GT.AND P4, PT, R4, 0x3, PT ;  /* 0x000000030400780c */ /* 0x000fe20003f84270 */
[----:B-1----:R-:W-:Y:S01]  /*21b70*/  IMAD.MOV.U32 R7, RZ, RZ, R11 ;  /* 0x000000ffff077224 */ /* 0x002fe200078e000b */
[----:B------:R-:W-:Y:S01]  /*21b80*/  MOV R6, R10 ;  /* 0x0000000a00067202 */ /* 0x000fe20000000f00 */
[----:B------:R-:W2:Y:S04]  /*21b90*/  LDL.LU R11, [R1+0x918] ;  /* 0x00091800010b7983 */ /* 0x000ea80000300800 */
[----:B------:R-:W2:Y:S04]  /*21ba0*/  LDL.LU R10, [R1+0x924] ;  /* 0x00092400010a7983 */ /* 0x000ea80000300800 */
[----:B------:R-:W2:Y:S04]  /*21bb0*/  LDL.LU R18, [R1+0x910] ;  /* 0x0009100001127983 */ /* 0x000ea80000300800 */
[----:B------:R-:W2:Y:S04]  /*21bc0*/  LDL.LU R17, [R1+0x91c] ;  /* 0x00091c0001117983 */ /* 0x000ea80000300800 */
[----:B------:R1:W-:Y:S02]  /*21bd0*/  LDGSTS.E [R5+0x800], desc[UR26][R6.64], P5 ;  /* 0x0080000006057fae */ /* 0x0003e4000a9a101a */
[----:B-1----:R-:W-:-:S04]  /*21be0*/  SEL R6, RZ, 0x4, !P4 ;  /* 0x00000004ff067807 */ /* 0x002fc80006000000 */
[----:B------:R-:W-:-:S04]  /*21bf0*/  SEL R6, R6, RZ, !P3 ;  /* 0x000000ff06067207 */ /* 0x000fc80005800000 */
[----:B------:R-:W-:Y:S02]  /*21c00*/  ISETP.NE.U32.AND P4, PT, R6, RZ, PT ;  /* 0x000000ff0600720c */ /* 0x000fe40003f85070 */
[----:B----4-:R-:W-:-:S05]  /*21c10*/  IADD3 R15, P6, PT, R15, R2, RZ ;  /* 0x000000020f0f7210 */ /* 0x010fca0007fde0ff */
[----:B------:R-:W-:Y:S01]  /*21c20*/  IMAD.X R16, R16, 0x1, R0, P6 ;  /* 0x0000000110107824 */ /* 0x000fe200030e0600 */
[----:B---3--:R-:W-:Y:S01]  /*21c30*/  IADD3 R8, P6, PT, R8, R2, RZ ;  /* 0x0000000208087210 */ /* 0x008fe20007fde0ff */
[----:B------:R-:W-:Y:S02]  /*21c40*/  IMAD.MOV.U32 R6, RZ, RZ, R15 ;  /* 0x000000ffff067224 */ /* 0x000fe400078e000f */
[----:B------:R-:W-:Y:S01]  /*21c50*/  IMAD.MOV.U32 R7, RZ, RZ, R16 ;  /* 0x000000ffff077224 */ /* 0x000fe200078e0010 */
[----:B--2---:R-:W-:Y:S01]  /*21c60*/  IADD3.X R14, PT, PT, R14, R0, RZ, P6, !PT ;  /* 0x000000000e0e7210 */ /* 0x004fe200037fe4ff */
[----:B------:R-:W-:Y:S04]  /*21c70*/  STL [R1+0x944], R15 ;  /* 0x0009440f01007387 */ /* 0x000fe80000100800 */
[----:B------:R1:W-:Y:S04]  /*21c80*/  STL [R1+0x938], R16 ;  /* 0x0009381001007387 */ /* 0x0003e80000100800 */
[----:B------:R2:W-:Y:S04]  /*21c90*/  STL [R1+0x93c], R8 ;  /* 0x00093c0801007387 */ /* 0x0005e80000100800 */
[----:B------:R3:W-:Y:S04]  /*21ca0*/  LDGSTS.E [R5+0xa00], desc[UR26][R6.64], P5 ;  /* 0x00a0000006057fae */ /* 0x0007e8000a9a101a */
[----:B------:R4:W-:Y:S04]  /*21cb0*/  STL [R1+0x930], R14 ;  /* 0x0009300e01007387 */ /* 0x0009e80000100800 */
[----:B-1----:R-:W2:Y:S01]  /*21cc0*/  LDL.LU R16, [R1+0x908] ;  /* 0x0009080001107983 */ /* 0x002ea20000300800 */
[----:B---3--:R-:W-:-:S03]  /*21cd0*/  MOV R6, R8 ;  /* 0x0000000800067202 */ /* 0x008fc60000000f00 */
[----:B--2---:R-:W2:Y:S01]  /*21ce0*/  LDL.LU R8, [R1+0x914] ;  /* 0x0009140001087983 */ /* 0x004ea20000300800 */
[----:B------:R-:W-:-:S03]  /*21cf0*/  IMAD.MOV.U32 R7, RZ, RZ, R14 ;  /* 0x000000ffff077224 */ /* 0x000fc600078e000e */
[----:B------:R-:W3:Y:S04]  /*21d00*/  LDL.LU R15, [R1+0x900] ;  /* 0x00090000010f7983 */ /* 0x000ee80000300800 */
[----:B----4-:R-:W4:Y:S01]  /*21d10*/  LDL.LU R14, [R1+0x90c] ;  /* 0x00090c00010e7983 */ /* 0x010f220000300800 */
[----:B------:R-:W-:Y:S02]  /*21d20*/  ISETP.GT.AND P5, PT, R4, 0x4, PT ;  /* 0x000000040400780c */ /* 0x000fe40003fa4270 */
[-C--:B------:R-:W-:Y:S01]  /*21d30*/  IADD3 R19, P6, PT, R19, R2.reuse, RZ ;  /* 0x0000000213137210 */ /* 0x080fe20007fde0ff */
[----:B------:R1:W-:Y:S04]  /*21d40*/  LDGSTS.E [R5+0xc00], desc[UR26][R6.64], P4 ;  /* 0x00c0000006057fae */ /* 0x0003e8000a1a101a */
[----:B------:R-:W-:Y:S01]  /*21d50*/  IMAD.X R20, R20, 0x1, R0, P6 ;  /* 0x0000000114147824 */ /* 0x000fe200030e0600 */
[----:B------:R-:W-:-:S02]  /*21d60*/  IADD3 R12, P6, PT, R12, R2, RZ ;  /* 0x000000020c0c7210 */ /* 0x000fc40007fde0ff */
[----:B-1----:R-:W-:-:S04]  /*21d70*/  SEL R6, RZ, 0x4, !P5 ;  /* 0x00000004ff067807 */ /* 0x002fc80006800000 */
[----:B------:R-:W-:Y:S01]  /*21d80*/  SEL R6, R6, RZ, !P3 ;  /* 0x000000ff06067207 */ /* 0x000fe20005800000 */
[----:B------:R-:W-:Y:S01]  /*21d90*/  IMAD.MOV.U32 R7, RZ, RZ, R20 ;  /* 0x000000ffff077224 */ /* 0x000fe200078e0014 */
[----:B------:R-:W-:Y:S02]  /*21da0*/  IADD3.X R13, PT, PT, R13, R0, RZ, P6, !PT ;  /* 0x000000000d0d7210 */ /* 0x000fe400037fe4ff */
[----:B------:R-:W-:Y:S01]  /*21db0*/  ISETP.NE.U32.AND P5, PT, R6, RZ, PT ;  /* 0x000000ff0600720c */ /* 0x000fe20003fa5070 */
[----:B------:R-:W-:Y:S01]  /*21dc0*/  IMAD.MOV.U32 R6, RZ, RZ, R19 ;  /* 0x000000ffff067224 */ /* 0x000fe200078e0013 */
[----:B------:R-:W-:Y:S04]  /*21dd0*/  STL [R1+0x934], R19 ;  /* 0x0009341301007387 */ /* 0x000fe80000100800 */
[----:B------:R1:W-:Y:S01]  /*21de0*/  LDGSTS.E [R5+0xe00], desc[UR26][R6.64], P4 ;  /* 0x00e0000006057fae */ /* 0x0003e2000a1a101a */
[----:B------:R-:W-:-:S03]  /*21df0*/  IADD3 R10, P6, PT, R10, R2, RZ ;  /* 0x000000020a0a7210 */ /* 0x000fc60007fde0ff */
[----:B------:R-:W-:Y:S02]  /*21e00*/  STL [R1+0x928], R20 ;  /* 0x0009281401007387 */ /* 0x000fe40000100800 */
[----:B------:R-:W-:Y:S01]  /*21e10*/  IMAD.X R11, R11, 0x1, R0, P6 ;  /* 0x000000010b0b7824 */ /* 0x000fe200030e0600 */
[----:B------:R-:W-:Y:S02]  /*21e20*/  ISETP.GT.AND P4, PT, R4, 0x5, PT ;  /* 0x000000050400780c */ /* 0x000fe40003f84270 */
[----:B------:R-:W-:Y:S02]  /*21e30*/  IADD3 R17, P6, PT, R17, R2, RZ ;  /* 0x0000000211117210 */ /* 0x000fe40007fde0ff */
[----:B-1----:R-:W-:Y:S01]  /*21e40*/  MOV R6, R12 ;  /* 0x0000000c00067202 */ /* 0x002fe20000000f00 */
[----:B------:R-:W-:Y:S01]  /*21e50*/  IMAD.MOV.U32 R7, RZ, RZ, R13 ;  /* 0x000000ffff077224 */ /* 0x000fe200078e000d */
[----:B------:R-:W-:Y:S01]  /*21e60*/  STL [R1+0x92c], R12 ;  /* 0x00092c0c01007387 */ /* 0x000fe20000100800 */
[----:B------:R-:W-:-:S03]  /*21e70*/  IADD3.X R18, PT, PT, R18, R0, RZ, P6, !PT ;  /* 0x0000000012127210 */ /* 0x000fc600037fe4ff */
[----:B------:R1:W-:Y:S04]  /*21e80*/  STL [R1+0x920], R13 ;  /* 0x0009200d01007387 */ /* 0x0003e80000100800 */
[----:B------:R1:W-:Y:S04]  /*21e90*/  LDGSTS.E [R5+0x1000], desc[UR26][R6.64], P5 ;  /* 0x0100000006057fae */ /* 0x0003e8000a9a101a */
[----:B------:R-:W-:Y:S04]  /*21ea0*/  STL [R1+0x924], R10 ;  /* 0x0009240a01007387 */ /* 0x000fe80000100800 */
[----:B------:R1:W-:Y:S02]  /*21eb0*/  STL [R1+0x918], R11 ;  /* 0x0009180b01007387 */ /* 0x0003e40000100800 */
[----:B-1----:R-:W-:-:S02]  /*21ec0*/  SEL R6, RZ, 0x4, !P4 ;  /* 0x00000004ff067807 */ /* 0x002fc40006000000 */
[----:B------:R-:W3:Y:S04]  /*21ed0*/  LDL.LU R13, [R1+0x8f8] ;  /* 0x0008f800010d7983 */ /* 0x000ee80000300800 */
[----:B------:R-:W-:Y:S01]  /*21ee0*/  STL [R1+0x91c], R17 ;  /* 0x00091c1101007387 */ /* 0x000fe20000100800 */
[----:B------:R-:W-:-:S03]  /*21ef0*/  SEL R6, R6, RZ, !P3 ;  /* 0x000000ff06067207 */ /* 0x000fc60005800000 */
[----:B------:R1:W-:Y:S04]  /*21f00*/  STL [R1+0x910], R18 ;  /* 0x0009101201007387 */ /* 0x0003e80000100800 */
[----:B------:R-:W3:Y:S01]  /*21f10*/  LDL.LU R12, [R1+0x904] ;  /* 0x00090400010c7983 */ /* 0x000ee20000300800 */
[----:B------:R-:W-:Y:S01]  /*21f20*/  ISETP.NE.U32.AND P4, PT, R6, RZ, PT ;  /* 0x000000ff0600720c */ /* 0x000fe20003f85070 */
[----:B------:R-:W-:Y:S02]  /*21f30*/  IMAD.MOV.U32 R7, RZ, RZ, R11 ;  /* 0x000000ffff077224 */ /* 0x000fe400078e000b */
[----:B------:R-:W-:Y:S01]  /*21f40*/  IMAD.MOV.U32 R6, RZ, RZ, R10 ;  /* 0x000000ffff067224 */ /* 0x000fe200078e000a */
[----:B------:R-:W3:Y:S04]  /*21f50*/  LDL.LU R11, [R1+0x8f0] ;  /* 0x0008f000010b7983 */ /* 0x000ee80000300800 */
[----:B------:R-:W3:Y:S04]  /*21f60*/  LDL.LU R10, [R1+0x8fc] ;  /* 0x0008fc00010a7983 */ /* 0x000ee80000300800 */
[----:B------:R1:W-:Y:S01]  /*21f70*/  LDGSTS.E [R5+0x1200], desc[UR26][R6.64], P5 ;  /* 0x0120000006057fae */ /* 0x0003e2000a9a101a */
[----:B------:R-:W-:-:S02]  /*21f80*/  ISETP.GT.AND P5, PT, R4, 0x6, PT ;  /* 0x000000060400780c */ /* 0x000fc40003fa4270 */
[----:B-1----:R-:W-:Y:S01]  /*21f90*/  MOV R6, R17 ;  /* 0x0000001100067202 */ /* 0x002fe20000000f00 */
[----:B------:R-:W-:-:S05]  /*21fa0*/  IMAD.MOV.U32 R7, RZ, RZ, R18 ;  /* 0x000000ffff077224 */ /* 0x000fca00078e0012 */
[----:B------:R1:W-:Y:S02]  /*21fb0*/  LDGSTS.E [R5+0x1400], desc[UR26][R6.64], P4 ;  /* 0x0140000006057fae */ /* 0x0003e4000a1a101a */
[----:B-1----:R-:W-:-:S04]  /*21fc0*/  SEL R6, RZ, 0x4, !P5 ;  /* 0x00000004ff067807 */ /* 0x002fc80006800000 */
[----:B------:R-:W-:-:S04]  /*21fd0*/  SEL R6, R6, RZ, !P3 ;  /* 0x000000ff06067207 */ /* 0x000fc80005800000 */
[----:B------:R-:W-:Y:S02]  /*21fe0*/  ISETP.NE.U32.AND P5, PT, R6, RZ, PT ;  /* 0x000000ff0600720c */ /* 0x000fe40003fa5070 */
[----:B--2---:R-:W-:-:S05]  /*21ff0*/  IADD3 R8, P6, PT, R8, R2, RZ ;  /* 0x0000000208087210 */ /* 0x004fca0007fde0ff */
[----:B------:R-:W-:Y:S01]  /*22000*/  IMAD.X R16, R16, 0x1, R0, P6 ;  /* 0x0000000110107824 */ /* 0x000fe200030e0600 */
[----:B----4-:R-:W-:Y:S01]  /*22010*/  IADD3 R14, P6, PT, R14, R2, RZ ;  /* 0x000000020e0e7210 */ /* 0x010fe20007fde0ff */
[----:B------:R1:W-:Y:S03]  /*22020*/  STL [R1+0x914], R8 ;  /* 0x0009140801007387 */ /* 0x0003e60000100800 */
[----:B---3--:R-:W-:Y:S01]  /*22030*/  IADD3.X R15, PT, PT, R15, R0, RZ, P6, !PT ;  /* 0x000000000f0f7210 */ /* 0x008fe200037fe4ff */
[----:B------:R2:W-:Y:S04]  /*22040*/  STL [R1+0x908], R16 ;  /* 0x0009081001007387 */ /* 0x0005e80000100800 */
[----:B------:R-:W3:Y:S04]  /*22050*/  LDL.LU R20, [R1+0x8e8] ;  /* 0x0008e80001147983 */ /* 0x000ee80000300800 */
[----:B------:R-:W-:Y:S04]  /*22060*/  STL [R1+0x90c], R14 ;  /* 0x00090c0e01007387 */ /* 0x000fe80000100800 */
[----:B------:R4:W-:Y:S04]  /*22070*/  STL [R1+0x900], R15 ;  /* 0x0009000f01007387 */ /* 0x0009e80000100800 */
[----:B------:R-:W3:Y:S01]  /*22080*/  LDL.LU R19, [R1+0x8f4] ;  /* 0x0008f40001137983 */ /* 0x000ee20000300800 */
[----:B------:R-:W-:-:S03]  /*22090*/  IMAD.MOV.U32 R6, RZ, RZ, R8 ;  /* 0x000000ffff067224 */ /* 0x000fc600078e0008 */
[----:B------:R-:W3:Y:S04]  /*220a0*/  LDL.LU R18, [R1+0x8e0] ;  /* 0x0008e00001127983 */ /* 0x000ee80000300800 */
[----:B-1----:R-:W3:Y:S01]  /*220b0*/  LDL.LU R8, [R1+0x8ec] ;  /* 0x0008ec0001087983 */ /* 0x002ee20000300800 */
[----:B------:R-:W-:-:S03]  /*220c0*/  IMAD.MOV.U32 R7, RZ, RZ, R16 ;  /* 0x000000ffff077224 */ /* 0x000fc600078e0010 */
[----:B------:R-:W3:Y:S04]  /*220d0*/  LDL.LU R17, [R1+0x8d8] ;  /* 0x0008d80001117983 */ /* 0x000ee80000300800 */
[----:B--2---:R-:W2:Y:S04]  /*220e0*/  LDL.LU R16, [R1+0x8e4] ;  /* 0x0008e40001107983 */ /* 0x004ea80000300800 */
[----:B------:R1:W-:Y:S01]  /*220f0*/  LDGSTS.E [R5+0x1600], desc[UR26][R6.64], P4 ;  /* 0x0160000006057fae */ /* 0x0003e2000a1a101a */
[----:B------:R-:W-:Y:S02]  /*22100*/  ISETP.GT.AND P4, PT, R4, 0x7, PT ;  /* 0x000000070400780c */ /* 0x000fe40003f84270 */
[----:B-1----:R-:W-:Y:S01]  /*22110*/  MOV R6, R14 ;  /* 0x0000000e00067202 */ /* 0x002fe20000000f00 */
[----:B------:R-:W-:-:S02]  /*22120*/  IMAD.MOV.U32 R7, RZ, RZ, R15 ;  /* 0x000000ffff077224 */ /* 0x000fc400078e000f */
[----:B----4-:R-:W4:Y:S04]  /*22130*/  LDL.LU R15, [R1+0x8d0] ;  /* 0x0008d000010f7983 */ /* 0x010f280000300800 */
[----:B------:R-:W2:Y:S04]  /*22140*/  LDL.LU R14, [R1+0x8dc] ;  /* 0x0008dc00010e7983 */ /* 0x000ea80000300800 */
[----:B------:R1:W-:Y:S01]  /*22150*/  LDGSTS.E [R5+0x1800], desc[UR26][R6.64], P5 ;  /* 0x0180000006057fae */ /* 0x0003e2000a9a101a */
[----:B------:R-:W-:Y:S02]  /*22160*/  IADD3 R12, P6, PT, R12, R2, RZ ;  /* 0x000000020c0c7210 */ /* 0x000fe40007fde0ff */
[----:B-1----:R-:W-:-:S03]  /*22170*/  SEL R6, RZ, 0x4, !P4 ;  /* 0x00000004ff067807 */ /* 0x002fc60006000000 */
[----:B------:R-:W-:Y:S01]  /*22180*/  IMAD.X R13, R13, 0x1, R0, P6 ;  /* 0x000000010d0d7824 */ /* 0x000fe200030e0600 */
[----:B------:R-:W-:Y:S02]  /*22190*/  SEL R6, R6, RZ, !P3 ;  /* 0x000000ff06067207 */ /* 0x000fe40005800000 */
[----:B------:R-:W-:Y:S01]  /*221a0*/  IADD3 R10, P6, PT, R10, R2, RZ ;  /* 0x000000020a0a7210 */ /* 0x000fe20007fde0ff */
[----:B------:R-:W-:Y:S01]  /*221b0*/  STL [R1+0x904], R12 ;  /* 0x0009040c01007387 */ /* 0x000fe20000100800 */
[----:B------:R-:W-:Y:S02]  /*221c0*/  ISETP.NE.U32.AND P4, PT, R6, RZ, PT ;  /* 0x000000ff0600720c */ /* 0x000fe40003f85070 */
[----:B------:R-:W-:Y:S01]  /*221d0*/  IADD3.X R11, PT, PT, R11, R0, RZ, P6, !PT ;  /* 0x000000000b0b7210 */ /* 0x000fe200037fe4ff */
[----:B------:R1:W-:Y:S01]  /*221e0*/  STL [R1+0x8f8], R13 ;  /* 0x0008f80d01007387 */ /* 0x0003e20000100800 */
[----:B------:R-:W-:Y:S02]  /*221f0*/  IMAD.MOV.U32 R6, RZ, RZ, R12 ;  /* 0x000000ffff067224 */ /* 0x000fe400078e000c */
[----:B------:R-:W-:Y:S01]  /*22200*/  IMAD.MOV.U32 R7, RZ, RZ, R13 ;  /* 0x000000ffff077224 */ /* 0x000fe200078e000d */
[----:B------:R-:W-:Y:S04]  /*22210*/  STL [R1+0x8fc], R10 ;  /* 0x0008fc0a01007387 */ /* 0x000fe80000100800 */
[----:B------:R1:W-:Y:S04]  /*22220*/  STL [R1+0x8f0], R11 ;  /* 0x0008f00b01007387 */ /* 0x0003e80000100800 */
[----:B-1----:R-:W4:Y:S04]  /*22230*/  LDL.LU R13, [R1+0x8c8] ;  /* 0x0008c800010d7983 */ /* 0x002f280000300800 */
[----:B------:R-:W4:Y:S04]  /*22240*/  LDL.LU R12, [R1+0x8d4] ;  /* 0x0008d400010c7983 */ /* 0x000f280000300800 */
[----:B------:R1:W-:Y:S01]  /*22250*/  LDGSTS.E [R5+0x1a00], desc[UR26][R6.64], P5 ;  /* 0x01a0000006057fae */ /* 0x0003e2000a9a101a */
[----:B------:R-:W-:-:S02]  /*22260*/  ISETP.GT.AND P5, PT, R4, 0x8, PT ;  /* 0x000000080400780c */ /* 0x000fc40003fa4270 */
[----:B-1----:R-:W-:Y:S01]  /*22270*/  MOV R6, R10 ;  /* 0x0000000a00067202 */ /* 0x002fe20000000f00 */
[----:B------:R-:W-:Y:S02]  /*22280*/  IMAD.MOV.U32 R7, RZ, RZ, R11 ;  /* 0x000000ffff077224 */ /* 0x000fe400078e000b */
[----:B------:R-:W4:Y:S04]  /*22290*/  LDL.LU R11, [R1+0x8c0] ;  /* 0x0008c000010b7983 */ /* 0x000f280000300800 */
[----:B------:R-:W4:Y:S04]  /*222a0*/  LDL.LU R10, [R1+0x8cc] ;  /* 0x0008cc00010a7983 */ /* 0x000f280000300800 */
[----:B------:R1:W-:Y:S02]  /*222b0*/  LDGSTS.E [R5+0x1c00], desc[UR26][R6.64], P4 ;  /* 0x01c0000006057fae */ /* 0x0003e4000a1a101a */
[----:B-1----:R-:W-:-:S04]  /*222c0*/  SEL R6, RZ, 0x4, !P5 ;  /* 0x00000004ff067807 */ /* 0x002fc80006800000 */
[----:B------:R-:W-:-:S04]  /*222d0*/  SEL R6, R6, RZ, !P3 ;  /* 0x000000ff06067207 */ /* 0x000fc80005800000 */
[----:B------:R-:W-:Y:S02]  /*222e0*/  ISETP.NE.U32.AND P5, PT, R6, RZ, PT ;  /* 0x000000ff0600720c */ /* 0x000fe40003fa5070 */
[----:B---3--:R-:W-:-:S05]  /*222f0*/  IADD3 R19, P6, PT, R19, R2, RZ ;  /* 0x0000000213137210 */ /* 0x008fca0007fde0ff */
[----:B------:R-:W-:Y:S01]  /*22300*/  IMAD.X R20, R20, 0x1, R0, P6 ;  /* 0x0000000114147824 */ /* 0x000fe200030e0600 */
[----:B------:R-:W-:Y:S01]  /*22310*/  IADD3 R8, P6, PT, R8, R2, RZ ;  /* 0x0000000208087210 */ /* 0x000fe20007fde0ff */
[----:B------:R-:W-:Y:S02]  /*22320*/  IMAD.MOV.U32 R6, RZ, RZ, R19 ;  /* 0x000000ffff067224 */ /* 0x000fe400078e0013 */
[----:B------:R-:W-:Y:S01]  /*22330*/  IMAD.MOV.U32 R7, RZ, RZ, R20 ;  /* 0x000000ffff077224 */ /* 0x000fe200078e0014 */
[----:B------:R-:W-:Y:S01]  /*22340*/  IADD3.X R18, PT, PT, R18, R0, RZ, P6, !PT ;  /* 0x0000000012127210 */ /* 0x000fe200037fe4ff */
[----:B------:R-:W-:Y:S04]  /*22350*/  STL [R1+0x8f4], R19 ;  /* 0x0008f41301007387 */ /* 0x000fe80000100800 */
[----:B------:R-:W-:Y:S04]  /*22360*/  STL [R1+0x8e8], R20 ;  /* 0x0008e81401007387 */ /* 0x000fe80000100800 */
[----:B------:R1:W-:Y:S04]  /*22370*/  LDGSTS.E [R5+0x1e00], desc[UR26][R6.64], P4 ;  /* 0x01e0000006057fae */ /* 0x0003e8000a1a101a */
[----:B------:R3:W-:Y:S04]  /*22380*/  STL [R1+0x8ec], R8 ;  /* 0x0008ec0801007387 */ /* 0x0007e80000100800 */
[----:B------:R-:W-:Y:S01]  /*22390*/  STL [R1+0x8e0], R18 ;  /* 0x0008e01201007387 */ /* 0x000fe20000100800 */
[----:B-1----:R-:W-:-:S03]  /*223a0*/  MOV R6, R8 ;  /* 0x0000000800067202 */ /* 0x002fc60000000f00 */
[----:B---3--:R-:W3:Y:S01]  /*223b0*/  LDL.LU R8, [R1+0x8c4] ;  /* 0x0008c40001087983 */ /* 0x008ee20000300800 */
[----:B------:R-:W-:Y:S01]  /*223c0*/  IMAD.MOV.U32 R7, RZ, RZ, R18 ;  /* 0x000000ffff077224 */ /* 0x000fe200078e0012 */
[----:B------:R-:W-:Y:S02]  /*223d0*/  ISETP.GT.AND P4, PT, R4, 0x9, PT ;  /* 0x000000090400780c */ /* 0x000fe40003f84270 */
[-C--:B--2---:R-:W-:Y:S02]  /*223e0*/  IADD3 R16, P6, PT, R16, R2.reuse, RZ ;  /* 0x0000000210107210 */ /* 0x084fe40007fde0ff */
[----:B------:R1:W-:Y:S03]  /*223f0*/  LDGSTS.E [R5+0x2000], desc[UR26][R6.64], P5 ;  /* 0x0200000006057fae */ /* 0x0003e6000a9a101a */
[----:B------:R-:W-:Y:S01]  /*22400*/  IMAD.X R17, R17, 0x1, R0, P6 ;  /* 0x0000000111117824 */ /* 0x000fe200030e0600 */
[----:B------:R-:W-:-:S02]  /*22410*/  IADD3 R14, P6, PT, R14, R2, RZ ;  /* 0x000000020e0e7210 */ /* 0x000fc40007fde0ff */
[----:B-1----:R-:W-:-:S04]  /*22420*/  SEL R6, RZ, 0x4, !P4 ;  /* 0x00000004ff067807 */ /* 0x002fc80006000000 */
[----:B------:R-:W-:Y:S01]  /*22430*/  SEL R6, R6, RZ, !P3 ;  /* 0x000000ff06067207 */ /* 0x000fe20005800000 */
[----:B------:R-:W-:-:S03]  /*22440*/  IMAD.MOV.U32 R7, RZ, RZ, R17 ;  /* 0x000000ffff077224 */ /* 0x000fc600078e0011 */
[----:B------:R-:W-:Y:S01]  /*22450*/  ISETP.NE.U32.AND P4, PT, R6, RZ, PT ;  /* 0x000000ff0600720c */ /* 0x000fe20003f85070 */
[----:B------:R-:W-:Y:S01]  /*22460*/  IMAD.MOV.U32 R6, RZ, RZ, R16 ;  /* 0x000000ffff067224 */ /* 0x000fe200078e0010 */
[----:B----4-:R-:W-:-:S04]  /*22470*/  IADD3.X R15, PT, PT, R15, R0, RZ, P6, !PT ;  /* 0x000000000f0f7210 */ /* 0x010fc800037fe4ff */
[----:B------:R1:W-:Y:S01]  /*22480*/  LDGSTS.E [R5+0x2200], desc[UR26][R6.64], P5 ;  /* 0x0220000006057fae */ /* 0x0003e2000a9a101a */
[----:B------:R-:W-:Y:S02]  /*22490*/  ISETP.GT.AND P5, PT, R4, 0xa, PT ;  /* 0x0000000a0400780c */ /* 0x000fe40003fa4270 */
[----:B-1----:R-:W-:Y:S01]  /*224a0*/  MOV R6, R14 ;  /* 0x0000000e00067202 */ /* 0x002fe20000000f00 */
[----:B------:R-:W-:-:S05]  /*224b0*/  IMAD.MOV.U32 R7, RZ, RZ, R15 ;  /* 0x000000ffff077224 */ /* 0x000fca00078e000f */
[----:B------:R1:W-:Y:S01]  /*224c0*/  LDGSTS.E [R5+0x2400], desc[UR26][R6.64], P4 ;  /* 0x0240000006057fae */ /* 0x0003e2000a1a101a */
[----:B------:R-:W-:-:S05]  /*224d0*/  IADD3 R12, P6, PT, R12, R2, RZ ;  /* 0x000000020c0c7210 */ /* 0x000fca0007fde0ff */
[----:B------:R-:W-:Y:S01]  /*224e0*/  IMAD.X R13, R13, 0x1, R0, P6 ;  /* 0x000000010d0d7824 */ /* 0x000fe200030e0600 */
[----:B-1----:R-:W-:-:S04]  /*224f0*/  SEL R6, RZ, 0x4, !P5 ;  /* 0x00000004ff067807 */ /* 0x002fc80006800000 */
[----:B------:R-:W-:Y:S01]  /*22500*/  SEL R6, R6, RZ, !P3 ;  /* 0x000000ff06067207 */ /* 0x000fe20005800000 */
[----:B------:R-:W-:-:S03]  /*22510*/  IMAD.MOV.U32 R7, RZ, RZ, R13 ;  /* 0x000000ffff077224 */ /* 0x000fc600078e000d */
[----:B------:R-:W-:Y:S01]  /*22520*/  ISETP.NE.U32.AND P5, PT, R6, RZ, PT ;  /* 0x000000ff0600720c */ /* 0x000fe20003fa5070 */
[----:B------:R-:W-:Y:S01]  /*22530*/  IMAD.MOV.U32 R6, RZ, RZ, R12 ;  /* 0x000000ffff067224 */ /* 0x000fe200078e000c */
[----:B------:R-:W-:-:S04]  /*22540*/  IADD3 R10, P6, PT, R10, R2, RZ ;  /* 0x000000020a0a7210 */ /* 0x000fc80007fde0ff */
[----:B------:R1:W-:Y:S01]  /*22550*/  LDGSTS.E [R5+0x2600], desc[UR26][R6.64], P4 ;  /* 0x0260000006057fae */ /* 0x0003e2000a1a101a */
[----:B------:R-:W-:Y:S02]  /*22560*/  IADD3.X R11, PT, PT, R11, R0, RZ, P6, !PT ;  /* 0x000000000b0b7210 */ /* 0x000fe400037fe4ff */
[----:B------:R-:W-:Y:S01]  /*22570*/  ISETP.GT.AND P4, PT, R4, 0xb, PT ;  /* 0x0000000b0400780c */ /* 0x000fe20003f84270 */
[----:B------:R-:W-:Y:S01]  /*22580*/  STL [R1+0x8e4], R16 ;  /* 0x0008e41001007387 */ /* 0x000fe20000100800 */
[----:B-1----:R-:W-:Y:S01]  /*22590*/  MOV R6, R10 ;  /* 0x0000000a00067202 */ /* 0x002fe20000000f00 */
[----:B------:R-:W-:Y:S02]  /*225a0*/  IMAD.MOV.U32 R7, RZ, RZ, R11 ;  /* 0x000000ffff077224 */ /* 0x000fe400078e000b */
[----:B------:R-:W-:Y:S04]  /*225b0*/  STL [R1+0x8d8], R17 ;  /* 0x0008d81101007387 */ /* 0x000fe80000100800 */
[----:B------:R1:W-:Y:S04]  /*225c0*/  LDGSTS.E [R5+0x2800], desc[UR26][R6.64], P5 ;  /* 0x0280000006057fae */ /* 0x0003e8000a9a101a */
[----:B------:R-:W-:Y:S04]  /*225d0*/  STL [R1+0x8dc], R14 ;  /* 0x0008dc0e01007387 */ /* 0x000fe80000100800 */
[----:B------:R-:W-:Y:S01]  /*225e0*/  STL [R1+0x8d0], R15 ;  /* 0x0008d00f01007387 */ /* 0x000fe20000100800 */
[----:B-1----:R-:W-:-:S03]  /*225f0*/  SEL R6, RZ, 0x4, !P4 ;  /* 0x00000004ff067807 */ /* 0x002fc60006000000 */
[----:B------:R-:W-:Y:S01]  /*22600*/  STL [R1+0x8d4], R12 ;  /* 0x0008d40c01007387 */ /* 0x000fe20000100800 */
[----:B------:R-:W-:-:S03]  /*22610*/  SEL R6, R6, RZ, !P3 ;  /* 0x000000ff06067207 */ /* 0x000fc60005800000 */
[----:B------:R-:W-:Y:S04]  /*22620*/  STL [R1+0x8c8], R13 ;  /* 0x0008c80d01007387 */ /* 0x000fe80000100800 */
[----:B------:R-:W-:Y:S01]  /*22630*/  STL [R1+0x8cc], R10 ;  /* 0x0008cc0a01007387 */ /* 0x000fe20000100800 */
[----:B------:R-:W-:-:S03]  /*22640*/  ISETP.NE.U32.AND P4, PT, R6, RZ, PT ;  /* 0x000000ff0600720c */ /* 0x000fc60003f85070 */
[----:B------:R1:W-:Y:S01]  /*22650*/  STL [R1+0x8c0], R11 ;  /* 0x0008c00b01007387 */ /* 0x0003e20000100800 */
[----:B---3--:R-:W-:-:S05]  /*22660*/  IADD3 R8, P6, PT, R8, R2, RZ ;  /* 0x0000000208087210 */ /* 0x008fca0007fde0ff */
[----:B------:R2:W-:Y:S01]  /*22670*/  STL [R1+0x8c4], R8 ;  /* 0x0008c40801007387 */ /* 0x0005e20000100800 */
[----:B------:R-:W-:-:S03]  /*22680*/  IMAD.MOV.U32 R6, RZ, RZ, R8 ;  /* 0x000000ffff067224 */ /* 0x000fc600078e0008 */
[----:B-1----:R-:W3:Y:S04]  /*22690*/  LDL.LU R11, [R1] ;  /* 0x00000000010b7983 */ /* 0x002ee80000300800 */
[----:B--2---:R-:W2:Y:S04]  /*226a0*/  LDL.LU R8, [R1+0x4] ;  /* 0x0000040001087983 */ /* 0x004ea80000300800 */
[----:B------:R-:W4:Y:S04]  /*226b0*/  LDL.LU R16, [R1+0x8] ;  /* 0x0000080001107983 */ /* 0x000f280000300800 */
[----:B------:R-:W2:Y:S04]  /*226c0*/  LDL.LU R15, [R1+0xc] ;  /* 0x00000c00010f7983 */ /* 0x000ea80000300800 */
[----:B------:R-:W2:Y:S04]  /*226d0*/  LDL.LU R14, [R1+0x10] ;  /* 0x00001000010e7983 */ /* 0x000ea80000300800 */
[----:B------:R-:W2:Y:S01]  /*226e0*/  LDL.LU R10, [R1+0x14] ;  /* 0x00001400010a7983 */ /* 0x000ea20000300800 */
[----:B------:R-:W-:Y:S01]  /*226f0*/  IMAD.X R85, R85, 0x1, R0, P6 ;  /* 0x0000000155557824 */ /* 0x000fe200030e0600 */
[----:B------:R-:W-:-:S02]  /*22700*/  IADD3 R87, P6, PT, R87, R2, RZ ;  /* 0x0000000257577210 */ /* 0x000fc40007fde0ff */
[----:B------:R-:W2:Y:S01]  /*22710*/  LDL.LU R20, [R1+0x18] ;  /* 0x0000180001147983 */ /* 0x000ea20000300800 */
[----:B------:R-:W-:Y:S01]  /*22720*/  IMAD.MOV.U32 R7, RZ, RZ, R85 ;  /* 0x000000ffff077224 */ /* 0x000fe200078e0055 */
[----:B------:R-:W-:Y:S02]  /*22730*/  IADD3.X R86, PT, PT, R86, R0, RZ, P6, !PT ;  /* 0x0000000056567210 */ /* 0x000fe400037fe4ff */
[----:B------:R-:W2:Y:S04]  /*22740*/  LDL.LU R19, [R1+0x1c] ;  /* 0x00001c0001137983 */ /* 0x000ea80000300800 */
[----:B------:R1:W-:Y:S01]  /*22750*/  LDGSTS.E [R5+0x2a00], desc[UR26][R6.64], P5 ;  /* 0x02a0000006057fae */ /* 0x0003e2000a9a101a */
[----:B------:R-:W-:Y:S02]  /*22760*/  ISETP.GT.AND P5, PT, R4, 0xc, PT ;  /* 0x0000000c0400780c */ /* 0x000fe40003fa4270 */
[----:B------:R-:W-:Y:S01]  /*22770*/  IADD3 R197, P6, PT, R197, R2, RZ ;  /* 0x00000002c5c57210 */ /* 0x000fe20007fde0ff */
[----:B------:R-:W2:Y:S01]  /*22780*/  LDL.LU R13, [R1+0x20] ;  /* 0x00002000010d7983 */ /* 0x000ea20000300800 */
[----:B-1----:R-:W-:Y:S01]  /*22790*/  MOV R6, R87 ;  /* 0x0000005700067202 */ /* 0x002fe20000000f00 */
[----:B------:R-:W-:-:S02]  /*227a0*/  IMAD.MOV.U32 R7, RZ, RZ, R86 ;  /* 0x000000ffff077224 */ /* 0x000fc400078e0056 */
[----:B------:R-:W2:Y:S04]  /*227b0*/  LDL.LU R12, [R1+0x24] ;  /* 0x00002400010c7983 */ /* 0x000ea80000300800 */
[----:B------:R1:W-:Y:S01]  /*227c0*/  LDGSTS.E [R5+0x2c00], desc[UR26][R6.64], P4 ;  /* 0x02c0000006057fae */ /* 0x0003e2000a1a101a */
[----:B------:R-:W-:Y:S01]  /*227d0*/  IMAD.X R196, R196, 0x1, R0, P6 ;  /* 0x00000001c4c47824 */ /* 0x000fe200030e0600 */
[----:B------:R-:W-:Y:S02]  /*227e0*/  IADD3 R202, P6, PT, R202, R2, RZ ;  /* 0x00000002caca7210 */ /* 0x000fe40007fde0ff */
[----:B-1----:R-:W-:-:S04]  /*227f0*/  SEL R6, RZ, 0x4, !P5 ;  /* 0x00000004ff067807 */ /* 0x002fc80006800000 */
[----:B------:R-:W-:Y:S01]  /*22800*/  SEL R6, R6, RZ, !P3 ;  /* 0x000000ff06067207 */ /* 0x000fe20005800000 */
[----:B------:R-:W-:-:S03]  /*22810*/  IMAD.MOV.U32 R7, RZ, RZ, R196 ;  /* 0x000000ffff077224 */ /* 0x000fc600078e00c4 */
[----:B------:R-:W-:Y:S01]  /*22820*/  ISETP.NE.U32.AND P5, PT, R6, RZ, PT ;  /* 0x000000ff0600720c */ /* 0x000fe20003fa5070 */
[----:B------:R-:W-:Y:S01]  /*22830*/  IMAD.MOV.U32 R6, RZ, RZ, R197 ;  /* 0x000000ffff067224 */ /* 0x000fe200078e00c5 */
[----:B------:R-:W-:-:S04]  /*22840*/  IADD3.X R201, PT, PT, R201, R0, RZ, P6, !PT ;  /* 0x00000000c9c97210 */ /* 0x000fc800037fe4ff */
[----:B------:R1:W-:Y:S01]  /*22850*/  LDGSTS.E [R5+0x2e00], desc[UR26][R6.64], P4 ;  /* 0x02e0000006057fae */ /* 0x0003e2000a1a101a */
[----:B------:R-:W-:Y:S02]  /*22860*/  ISETP.GT.AND P4, PT, R4, 0xd, PT ;  /* 0x0000000d0400780c */ /* 0x000fe40003f84270 */
[----:B------:R-:W-:Y:S02]  /*22870*/  IADD3 R224, P6, PT, R224, R2, RZ ;  /* 0x00000002e0e07210 */ /* 0x000fe40007fde0ff */
[----:B-1----:R-:W-:Y:S01]  /*22880*/  MOV R6, R202 ;  /* 0x000000ca00067202 */ /* 0x002fe20000000f00 */
[----:B------:R-:W-:-:S05]  /*22890*/  IMAD.MOV.U32 R7, RZ, RZ, R201 ;  /* 0x000000ffff077224 */ /* 0x000fca00078e00c9 */
        /* <DEDUP_REMOVED lines=100> */
[----:B--2---:R-:W-:Y:S02]  /*22ee0*/  IADD3 R8, P6, PT, R8, R2, RZ ;  /* 0x0000000208087210 */ /* 0x004fe40007fde0ff */
[----:B-1----:R-:W-:-:S04]  /*22ef0*/  SEL R6, RZ, 0x4, !P5 ;  /* 0x00000004ff067807 */ /* 0x002fc80006800000 */
[----:B------:R-:W-:Y:S01]  /*22f00*/  SEL R6, R6, RZ, !P3 ;  /* 0x000000ff06067207 */ /* 0x000fe20005800000 */
[----:B------:R-:W-:Y:S01]  /*22f10*/  IMAD.MOV.U32 R7, RZ, RZ, R251 ;  /* 0x000000ffff077224 */ /* 0x000fe200078e00fb */
[----:B---3--:R-:W-:Y:S02]  /*22f20*/  IADD3.X R11, PT, PT, R11, R0, RZ, P6, !PT ;  /* 0x000000000b0b7210 */ /* 0x008fe400037fe4ff */
[----:B------:R-:W-:Y:S01]  /*22f30*/  ISETP.NE.U32.AND P5, PT, R6, RZ, PT ;  /* 0x000000ff0600720c */ /* 0x000fe20003fa5070 */
[----:B------:R-:W-:Y:S01]  /*22f40*/  IMAD.MOV.U32 R6, RZ, RZ, R252 ;  /* 0x000000ffff067224 */ /* 0x000fe200078e00fc */
[----:B------:R-:W-:Y:S04]  /*22f50*/  STL [R1+0x4], R8 ;  /* 0x0000040801007387 */ /* 0x000fe80000100800 */
[----:B------:R1:W-:Y:S04]  /*22f60*/  LDGSTS.E [R5+0x4e00], desc[UR26][R6.64], P4 ;  /* 0x04e0000006057fae */ /* 0x0003e8000a1a101a */
[----:B------:R2:W-:Y:S01]  /*22f70*/  STL [R1], R11 ;  /* 0x0000000b01007387 */ /* 0x0005e20000100800 */
[----:B-1----:R-:W-:Y:S01]  /*22f80*/  IMAD.MOV.U32 R7, RZ, RZ, R11 ;  /* 0x000000ffff077224 */ /* 0x002fe200078e000b */
[----:B------:R-:W-:-:S02]  /*22f90*/  MOV R6, R8 ;  /* 0x0000000800067202 */ /* 0x000fc40000000f00 */
[----:B--2---:R-:W2:Y:S04]  /*22fa0*/  LDL.LU R11, [R1+0x28] ;  /* 0x00002800010b7983 */ /* 0x004ea80000300800 */
[----:B------:R-:W3:Y:S04]  /*22fb0*/  LDL.LU R8, [R1+0x2c] ;  /* 0x00002c0001087983 */ /* 0x000ee80000300800 */
[----:B------:R-:W2:Y:S04]  /*22fc0*/  LDL.LU R18, [R1+0x30] ;  /* 0x0000300001127983 */ /* 0x000ea80000300800 */
[----:B------:R-:W2:Y:S01]  /*22fd0*/  LDL.LU R17, [R1+0x34] ;  /* 0x0000340001117983 */ /* 0x000ea20000300800 */
[----:B------:R-:W-:-:S02]  /*22fe0*/  IADD3 R15, P6, PT, R15, R2, RZ ;  /* 0x000000020f0f7210 */ /* 0x000fc40007fde0ff */
[----:B------:R-:W-:Y:S01]  /*22ff0*/  ISETP.GT.AND P4, PT, R4, 0x15, PT ;  /* 0x000000150400780c */ /* 0x000fe20003f84270 */
[----:B------:R1:W-:Y:S02]  /*23000*/  LDGSTS.E [R5+0x5000], desc[UR26][R6.64], P5 ;  /* 0x0500000006057fae */ /* 0x0003e4000a9a101a */
[----:B----4-:R-:W-:Y:S01]  /*23010*/  IMAD.X R16, R16, 0x1, R0, P6 ;  /* 0x0000000110107824 */ /* 0x010fe200030e0600 */
[----:B------:R-:W-:Y:S01]  /*23020*/  IADD3 R10, P6, PT, R10, R2, RZ ;  /* 0x000000020a0a7210 */ /* 0x000fe20007fde0ff */
[----:B------:R-:W-:Y:S03]  /*23030*/  STL [R1+0xc], R15 ;  /* 0x00000c0f01007387 */ /* 0x000fe60000100800 */
[----:B------:R-:W-:Y:S02]  /*23040*/  IADD3.X R14, PT, PT, R14, R0, RZ, P6, !PT ;  /* 0x000000000e0e7210 */ /* 0x000fe400037fe4ff */
[----:B-1----:R-:W-:Y:S01]  /*23050*/  SEL R6, RZ, 0x4, !P4 ;  /* 0x00000004ff067807 */ /* 0x002fe20006000000 */
[----:B------:R1:W-:Y:S03]  /*23060*/  STL [R1+0x8], R16 ;  /* 0x0000081001007387 */ /* 0x0003e60000100800 */
[----:B------:R-:W-:Y:S01]  /*23070*/  SEL R6, R6, RZ, !P3 ;  /* 0x000000ff06067207 */ /* 0x000fe20005800000 */
[----:B------:R-:W-:Y:S01]  /*23080*/  STL [R1+0x14], R10 ;  /* 0x0000140a01007387 */ /* 0x000fe20000100800 */
[----:B------:R-:W-:-:S02]  /*23090*/  IMAD.MOV.U32 R7, RZ, RZ, R16 ;  /* 0x000000ffff077224 */ /* 0x000fc400078e0010 */
[----:B------:R-:W-:Y:S01]  /*230a0*/  ISETP.NE.U32.AND P4, PT, R6, RZ, PT ;  /* 0x000000ff0600720c */ /* 0x000fe20003f85070 */
[----:B------:R-:W-:Y:S01]  /*230b0*/  IMAD.MOV.U32 R6, RZ, RZ, R15 ;  /* 0x000000ffff067224 */ /* 0x000fe200078e000f */
[----:B------:R4:W-:Y:S04]  /*230c0*/  STL [R1+0x10], R14 ;  /* 0x0000100e01007387 */ /* 0x0009e80000100800 */
[----:B-1----:R-:W2:Y:S04]  /*230d0*/  LDL.LU R16, [R1+0x38] ;  /* 0x0000380001107983 */ /* 0x002ea80000300800 */
[----:B------:R-:W2:Y:S04]  /*230e0*/  LDL.LU R15, [R1+0x3c] ;  /* 0x00003c00010f7983 */ /* 0x000ea80000300800 */
[----:B------:R1:W-:Y:S02]  /*230f0*/  LDGSTS.E [R5+0x5200], desc[UR26][R6.64], P5 ;  /* 0x0520000006057fae */ /* 0x0003e4000a9a101a */
[----:B-1----:R-:W-:Y:S01]  /*23100*/  IMAD.MOV.U32 R7, RZ, RZ, R14 ;  /* 0x000000ffff077224 */ /* 0x002fe200078e000e */
[----:B------:R-:W-:Y:S01]  /*23110*/  MOV R6, R10 ;  /* 0x0000000a00067202 */ /* 0x000fe20000000f00 */
[----:B----4-:R-:W4:Y:S04]  /*23120*/  LDL.LU R14, [R1+0x40] ;  /* 0x00004000010e7983 */ /* 0x010f280000300800 */
[----:B------:R-:W4:Y:S01]  /*23130*/  LDL.LU R10, [R1+0x44] ;  /* 0x00004400010a7983 */ /* 0x000f220000300800 */
[----:B------:R-:W-:-:S02]  /*23140*/  ISETP.GT.AND P5, PT, R4, 0x16, PT ;  /* 0x000000160400780c */ /* 0x000fc40003fa4270 */
[-C--:B------:R-:W-:Y:S01]  /*23150*/  IADD3 R19, P6, PT, R19, R2.reuse, RZ ;  /* 0x0000000213137210 */ /* 0x080fe20007fde0ff */
[----:B------:R1:W-:Y:S04]  /*23160*/  LDGSTS.E [R5+0x5400], desc[UR26][R6.64], P4 ;  /* 0x0540000006057fae */ /* 0x0003e8000a1a101a */
[----:B------:R-:W-:Y:S01]  /*23170*/  IMAD.X R20, R20, 0x1, R0, P6 ;  /* 0x0000000114147824 */ /* 0x000fe200030e0600 */
[----:B------:R-:W-:Y:S02]  /*23180*/  IADD3 R12, P6, PT, R12, R2, RZ ;  /* 0x000000020c0c7210 */ /* 0x000fe40007fde0ff */
        /* <DEDUP_REMOVED lines=8> */
[----:B------:R-:W-:-:S03]  /*23210*/  ISETP.GT.AND P4, PT, R4, 0x17, PT ;  /* 0x000000170400780c */ /* 0x000fc60003f84270 */
[----:B------:R-:W-:Y:S04]  /*23220*/  STL [R1+0x18], R20 ;  /* 0x0000181401007387 */ /* 0x000fe80000100800 */
[----:B------:R-:W-:Y:S01]  /*23230*/  STL [R1+0x24], R12 ;  /* 0x0000240c01007387 */ /* 0x000fe20000100800 */
[----:B-1----:R-:W-:Y:S01]  /*23240*/  MOV R6, R12 ;  /* 0x0000000c00067202 */ /* 0x002fe20000000f00 */
[----:B------:R-:W-:Y:S02]  /*23250*/  IMAD.MOV.U32 R7, RZ, RZ, R13 ;  /* 0x000000ffff077224 */ /* 0x000fe400078e000d */
[----:B------:R1:W-:Y:S04]  /*23260*/  STL [R1+0x20], R13 ;  /* 0x0000200d01007387 */ /* 0x0003e80000100800 */
[----:B------:R1:W-:Y:S02]  /*23270*/  LDGSTS.E [R5+0x5800], desc[UR26][R6.64], P5 ;  /* 0x0580000006057fae */ /* 0x0003e4000a9a101a */
[----:B-1----:R-:W-:-:S04]  /*23280*/  SEL R6, RZ, 0x4, !P4 ;  /* 0x00000004ff067807 */ /* 0x002fc80006000000 */
[----:B------:R-:W-:-:S04]  /*23290*/  SEL R6, R6, RZ, !P3 ;  /* 0x000000ff06067207 */ /* 0x000fc80005800000 */
[----:B------:R-:W-:Y:S02]  /*232a0*/  ISETP.NE.U32.AND P4, PT, R6, RZ, PT ;  /* 0x000000ff0600720c */ /* 0x000fe40003f85070 */
[----:B---3--:R-:W-:-:S05]  /*232b0*/  IADD3 R8, P6, PT, R8, R2, RZ ;  /* 0x0000000208087210 */ /* 0x008fca0007fde0ff */
[----:B--2---:R-:W-:Y:S01]  /*232c0*/  IMAD.X R11, R11, 0x1, R0, P6 ;  /* 0x000000010b0b7824 */ /* 0x004fe200030e0600 */
[----:B------:R-:W-:Y:S01]  /*232d0*/  IADD3 R17, P6, PT, R17, R2, RZ ;  /* 0x0000000211117210 */ /* 0x000fe20007fde0ff */
[----:B------:R-:W-:Y:S03]  /*232e0*/  STL [R1+0x2c], R8 ;  /* 0x00002c0801007387 */ /* 0x000fe60000100800 */
[----:B------:R-:W-:Y:S01]  /*232f0*/  IADD3.X R18, PT, PT, R18, R0, RZ, P6, !PT ;  /* 0x0000000012127210 */ /* 0x000fe200037fe4ff */
[----:B------:R1:W-:Y:S04]  /*23300*/  STL [R1+0x28], R11 ;  /* 0x0000280b01007387 */ /* 0x0003e80000100800 */
[----:B------:R-:W2:Y:S04]  /*23310*/  LDL.LU R13, [R1+0x48] ;  /* 0x00004800010d7983 */ /* 0x000ea80000300800 */
[----:B------:R-:W-:Y:S04]  /*23320*/  STL [R1+0x34], R17 ;  /* 0x0000341101007387 */ /* 0x000fe80000100800 */
[----:B------:R-:W-:Y:S04]  /*23330*/  STL [R1+0x30], R18 ;  /* 0x0000301201007387 */ /* 0x000fe80000100800 */
[----:B------:R-:W3:Y:S01]  /*23340*/  LDL.LU R12, [R1+0x4c] ;  /* 0x00004c00010c7983 */ /* 0x000ee20000300800 */
[----:B------:R-:W-:-:S02]  /*23350*/  IMAD.MOV.U32 R7, RZ, RZ, R11 ;  /* 0x000000ffff077224 */ /* 0x000fc400078e000b */
[----:B------:R-:W-:Y:S01]  /*23360*/  IMAD.MOV.U32 R6, RZ, RZ, R8 ;  /* 0x000000ffff067224 */ /* 0x000fe200078e0008 */
[----:B-1----:R-:W2:Y:S04]  /*23370*/  LDL.LU R11, [R1+0x50] ;  /* 0x00005000010b7983 */ /* 0x002ea80000300800 */
[----:B------:R-:W2:Y:S04]  /*23380*/  LDL.LU R8, [R1+0x54] ;  /* 0x0000540001087983 */ /* 0x000ea80000300800 */
[----:B------:R1:W-:Y:S01]  /*23390*/  LDGSTS.E [R5+0x5a00], desc[UR26][R6.64], P5 ;  /* 0x05a0000006057fae */ /* 0x0003e2000a9a101a */
[----:B------:R-:W-:-:S02]  /*233a0*/  IADD3 R15, P6, PT, R15, R2, RZ ;  /* 0x000000020f0f7210 */ /* 0x000fc40007fde0ff */
[----:B------:R-:W-:-:S03]  /*233b0*/  ISETP.GT.AND P5, PT, R4, 0x18, PT ;  /* 0x000000180400780c */ /* 0x000fc60003fa4270 */
[----:B------:R-:W-:Y:S01]  /*233c0*/  IMAD.X R16, R16, 0x1, R0, P6 ;  /* 0x0000000110107824 */ /* 0x000fe200030e0600 */
[----:B-1----:R-:W-:Y:S01]  /*233d0*/  MOV R6, R17 ;  /* 0x0000001100067202 */ /* 0x002fe20000000f00 */
[----:B------:R-:W-:Y:S01]  /*233e0*/  IMAD.MOV.U32 R7, RZ, RZ, R18 ;  /* 0x000000ffff077224 */ /* 0x000fe200078e0012 */
[----:B------:R-:W-:Y:S04]  /*233f0*/  STL [R1+0x3c], R15 ;  /* 0x00003c0f01007387 */ /* 0x000fe80000100800 */
[----:B------:R1:W-:Y:S01]  /*23400*/  LDGSTS.E [R5+0x5c00], desc[UR26][R6.64], P4 ;  /* 0x05c0000006057fae */ /* 0x0003e2000a1a101a */
[----:B----4-:R-:W-:-:S03]  /*23410*/  IADD3 R10, P6, PT, R10, R2, RZ ;  /* 0x000000020a0a7210 */ /* 0x010fc60007fde0ff */
[----:B------:R4:W-:Y:S01]  /*23420*/  STL [R1+0x38], R16 ;  /* 0x0000381001007387 */ /* 0x0009e20000100800 */
[----:B------:R-:W-:-:S03]  /*23430*/  IADD3.X R14, PT, PT, R14, R0, RZ, P6, !PT ;  /* 0x000000000e0e7210 */ /* 0x000fc600037fe4ff */
[----:B------:R-:W2:Y:S01]  /*23440*/  LDL.LU R20, [R1+0x58] ;  /* 0x0000580001147983 */ /* 0x000ea20000300800 */
[----:B-1----:R-:W-:-:S03]  /*23450*/  SEL R6, RZ, 0x4, !P5 ;  /* 0x00000004ff067807 */ /* 0x002fc60006800000 */
[----:B------:R-:W-:Y:S01]  /*23460*/  STL [R1+0x44], R10 ;  /* 0x0000440a01007387 */ /* 0x000fe20000100800 */
[----:B------:R-:W-:-:S03]  /*23470*/  SEL R6, R6, RZ, !P3 ;  /* 0x000000ff06067207 */ /* 0x000fc60005800000 */
[----:B------:R1:W-:Y:S01]  /*23480*/  STL [R1+0x40], R14 ;  /* 0x0000400e01007387 */ /* 0x0003e20000100800 */
[----:B------:R-:W-:Y:S01]  /*23490*/  IMAD.MOV.U32 R7, RZ, RZ, R16 ;  /* 0x000000ffff077224 */ /* 0x000fe200078e0010 */
[----:B------:R-:W-:Y:S02]  /*234a0*/  ISETP.NE.U32.AND P5, PT, R6, RZ, PT ;  /* 0x000000ff0600720c */ /* 0x000fe40003fa5070 */
[----:B------:R-:W2:Y:S01]  /*234b0*/  LDL.LU R19, [R1+0x5c] ;  /* 0x00005c0001137983 */ /* 0x000ea20000300800 */
[----:B------:R-:W-:-:S03]  /*234c0*/  IMAD.MOV.U32 R6, RZ, RZ, R15 ;  /* 0x000000ffff067224 */ /* 0x000fc600078e000f */
[----:B----4-:R-:W4:Y:S04]  /*234d0*/  LDL.LU R16, [R1+0x60] ;  /* 0x0000600001107983 */ /* 0x010f280000300800 */
[----:B------:R-:W4:Y:S04]  /*234e0*/  LDL.LU R15, [R1+0x64] ;  /* 0x00006400010f7983 */ /* 0x000f280000300800 */
[----:B------:R1:W-:Y:S02]  /*234f0*/  LDGSTS.E [R5+0x5e00], desc[UR26][R6.64], P4 ;  /* 0x05e0000006057fae */ /* 0x0003e4000a1a101a */
[----:B-1----:R-:W-:Y:S01]  /*23500*/  IMAD.MOV.U32 R7, RZ, RZ, R14 ;  /* 0x000000ffff077224 */ /* 0x002fe200078e000e */
[----:B------:R-:W-:Y:S01]  /*23510*/  MOV R6, R10 ;  /* 0x0000000a00067202 */ /* 0x000fe20000000f00 */
[----:B------:R-:W4:Y:S04]  /*23520*/  LDL.LU R14, [R1+0x68] ;  /* 0x00006800010e7983 */ /* 0x000f280000300800 */
[----:B------:R-:W4:Y:S04]  /*23530*/  LDL.LU R10, [R1+0x6c] ;  /* 0x00006c00010a7983 */ /* 0x000f280000300800 */
[----:B------:R-:W4:Y:S04]  /*23540*/  LDL.LU R18, [R1+0x70] ;  /* 0x0000700001127983 */ /* 0x000f280000300800 */
[----:B------:R-:W4:Y:S01]  /*23550*/  LDL.LU R17, [R1+0x74] ;  /* 0x0000740001117983 */ /* 0x000f220000300800 */
[----:B------:R-:W-:-:S03]  /*23560*/  ISETP.GT.AND P4, PT, R4, 0x19, PT ;  /* 0x000000190400780c */ /* 0x000fc60003f84270 */
        /* <DEDUP_REMOVED lines=9> */
[----:B------:R1:W-:Y:S01]  /*23600*/  STL [R1+0x48], R13 ;  /* 0x0000480d01007387 */ /* 0x0003e20000100800 */
[----:B------:R-:W-:Y:S02]  /*23610*/  IMAD.MOV.U32 R6, RZ, RZ, R12 ;  /* 0x000000ffff067224 */ /* 0x000fe400078e000c */
[----:B------:R-:W-:Y:S01]  /*23620*/  IMAD.MOV.U32 R7, RZ, RZ, R13 ;  /* 0x000000ffff077224 */ /* 0x000fe200078e000d */
[----:B------:R-:W-:Y:S04]  /*23630*/  STL [R1+0x54], R8 ;  /* 0x0000540801007387 */ /* 0x000fe80000100800 */
[----:B------:R2:W-:Y:S04]  /*23640*/  STL [R1+0x50], R11 ;  /* 0x0000500b01007387 */ /* 0x0005e80000100800 */
[----:B-1----:R-:W3:Y:S04]  /*23650*/  LDL.LU R13, [R1+0x78] ;  /* 0x00007800010d7983 */ /* 0x002ee80000300800 */
[----:B------:R-:W3:Y:S04]  /*23660*/  LDL.LU R12, [R1+0x7c] ;  /* 0x00007c00010c7983 */ /* 0x000ee80000300800 */
[----:B------:R1:W-:Y:S01]  /*23670*/  LDGSTS.E [R5+0x6200], desc[UR26][R6.64], P5 ;  /* 0x0620000006057fae */ /* 0x0003e2000a9a101a */
[----:B------:R-:W-:Y:S01]  /*23680*/  ISETP.GT.AND P5, PT, R4, 0x1a, PT ;  /* 0x0000001a0400780c */ /* 0x000fe20003fa4270 */
[----:B-1----:R-:W-:Y:S01]  /*23690*/  IMAD.MOV.U32 R7, RZ, RZ, R11 ;  /* 0x000000ffff077224 */ /* 0x002fe200078e000b */
[----:B------:R-:W-:Y:S01]  /*236a0*/  MOV R6, R8 ;  /* 0x0000000800067202 */ /* 0x000fe20000000f00 */
[----:B--2---:R-:W2:Y:S04]  /*236b0*/  LDL.LU R11, [R1+0x80] ;  /* 0x00008000010b7983 */ /* 0x004ea80000300800 */
[----:B------:R-:W2:Y:S01]  /*236c0*/  LDL.LU R8, [R1+0x84] ;  /* 0x0000840001087983 */ /* 0x000ea20000300800 */
[----:B------:R-:W-:-:S03]  /*236d0*/  IADD3 R19, P6, PT, R19, R2, RZ ;  /* 0x0000000213137210 */ /* 0x000fc60007fde0ff */
[----:B------:R1:W-:Y:S02]  /*236e0*/  LDGSTS.E [R5+0x6400], desc[UR26][R6.64], P4 ;  /* 0x0640000006057fae */ /* 0x0003e4000a1a101a */
[----:B------:R-:W-:Y:S01]  /*236f0*/  IMAD.X R20, R20, 0x1, R0, P6 ;  /* 0x0000000114147824 */ /* 0x000fe200030e0600 */
[----:B----4-:R-:W-:Y:S02]  /*23700*/  IADD3 R15, P6, PT, R15, R2, RZ ;  /* 0x000000020f0f7210 */ /* 0x010fe40007fde0ff */
        /* <DEDUP_REMOVED lines=8> */
[----:B------:R-:W-:-:S02]  /*23790*/  IADD3 R10, P6, PT, R10, R2, RZ ;  /* 0x000000020a0a7210 */ /* 0x000fc40007fde0ff */
[----:B------:R-:W-:-:S03]  /*237a0*/  ISETP.GT.AND P4, PT, R4, 0x1b, PT ;  /* 0x0000001b0400780c */ /* 0x000fc60003f84270 */
[----:B------:R-:W-:Y:S01]  /*237b0*/  IMAD.X R14, R14, 0x1, R0, P6 ;  /* 0x000000010e0e7824 */ /* 0x000fe200030e0600 */
[----:B------:R-:W-:Y:S01]  /*237c0*/  STL [R1+0x58], R20 ;  /* 0x0000581401007387 */ /* 0x000fe20000100800 */
        /* <DEDUP_REMOVED lines=8> */
[----:B------:R1:W-:Y:S01]  /*23850*/  STL [R1+0x68], R14 ;  /* 0x0000680e01007387 */ /* 0x0003e20000100800 */
[----:B----4-:R-:W-:-:S03]  /*23860*/  SEL R6, RZ, 0x4, !P4 ;  /* 0x00000004ff067807 */ /* 0x010fc60006000000 */
[----:B-1----:R-:W4:Y:S04]  /*23870*/  LDL.LU R16, [R1+0x88] ;  /* 0x0000880001107983 */ /* 0x002f280000300800 */
[----:B------:R-:W-:Y:S01]  /*23880*/  STL [R1+0x74], R17 ;  /* 0x0000741101007387 */ /* 0x000fe20000100800 */
[----:B------:R-:W-:-:S03]  /*23890*/  SEL R6, R6, RZ, !P3 ;  /* 0x000000ff06067207 */ /* 0x000fc60005800000 */
[----:B------:R-:W-:Y:S04]  /*238a0*/  STL [R1+0x70], R18 ;  /* 0x0000701201007387 */ /* 0x000fe80000100800 */
[----:B------:R-:W4:Y:S01]  /*238b0*/  LDL.LU R15, [R1+0x8c] ;  /* 0x00008c00010f7983 */ /* 0x000f220000300800 */
[----:B------:R-:W-:Y:S01]  /*238c0*/  ISETP.NE.U32.AND P4, PT, R6, RZ, PT ;  /* 0x000000ff0600720c */ /* 0x000fe20003f85070 */
[----:B------:R-:W-:Y:S02]  /*238d0*/  IMAD.MOV.U32 R7, RZ, RZ, R14 ;  /* 0x000000ffff077224 */ /* 0x000fe400078e000e */
[----:B------:R-:W-:Y:S01]  /*238e0*/  IMAD.MOV.U32 R6, RZ, RZ, R10 ;  /* 0x000000ffff067224 */ /* 0x000fe200078e000a */
[----:B------:R-:W4:Y:S04]  /*238f0*/  LDL.LU R14, [R1+0x90] ;  /* 0x00009000010e7983 */ /* 0x000f280000300800 */
[----:B------:R-:W4:Y:S04]  /*23900*/  LDL.LU R10, [R1+0x94] ;  /* 0x00009400010a7983 */ /* 0x000f280000300800 */
        /* <DEDUP_REMOVED lines=8> */
[----:B---3--:R-:W-:-:S05]  /*23990*/  IADD3 R12, P6, PT, R12, R2, RZ ;  /* 0x000000020c0c7210 */ /* 0x008fca0007fde0ff */
[----:B------:R-:W-:Y:S01]  /*239a0*/  IMAD.X R13, R13, 0x1, R0, P6 ;  /* 0x000000010d0d7824 */ /* 0x000fe200030e0600 */
[----:B------:R-:W-:Y:S04]  /*239b0*/  STL [R1+0x7c], R12 ;  /* 0x00007c0c01007387 */ /* 0x000fe80000100800 */
[----:B------:R1:W-:Y:S04]  /*239c0*/  STL [R1+0x78], R13 ;  /* 0x0000780d01007387 */ /* 0x0003e80000100800 */
[----:B------:R-:W3:Y:S01]  /*239d0*/  LDL.LU R20, [R1+0x98] ;  /* 0x0000980001147983 */ /* 0x000ee20000300800 */
[----:B--2---:R-:W-:-:S04]  /*239e0*/  IADD3 R8, P6, PT, R8, R2, RZ ;  /* 0x0000000208087210 */ /* 0x004fc80007fde0ff */
[----:B------:R-:W-:Y:S01]  /*239f0*/  IADD3.X R11, PT, PT, R11, R0, RZ, P6, !PT ;  /* 0x000000000b0b7210 */ /* 0x000fe200037fe4ff */
[----:B------:R-:W-:Y:S04]  /*23a00*/  STL [R1+0x84], R8 ;  /* 0x0000840801007387 */ /* 0x000fe80000100800 */
[----:B------:R2:W-:Y:S01]  /*23a10*/  STL [R1+0x80], R11 ;  /* 0x0000800b01007387 */ /* 0x0005e20000100800 */
[----:B------:R-:W-:-:S03]  /*23a20*/  IMAD.MOV.U32 R6, RZ, RZ, R12 ;  /* 0x000000ffff067224 */ /* 0x000fc600078e000c */
[----:B------:R-:W3:Y:S01]  /*23a30*/  LDL.LU R19, [R1+0x9c] ;  /* 0x00009c0001137983 */ /* 0x000ee20000300800 */
[----:B------:R-:W-:-:S03]  /*23a40*/  IMAD.MOV.U32 R7, RZ, RZ, R13 ;  /* 0x000000ffff077224 */ /* 0x000fc600078e000d */
[----:B-1----:R-:W3:Y:S04]  /*23a50*/  LDL.LU R13, [R1+0xa0] ;  /* 0x0000a000010d7983 */ /* 0x002ee80000300800 */
[----:B------:R-:W3:Y:S04]  /*23a60*/  LDL.LU R12, [R1+0xa4] ;  /* 0x0000a400010c7983 */ /* 0x000ee80000300800 */
[----:B------:R1:W-:Y:S02]  /*23a70*/  LDGSTS.E [R5+0x6e00], desc[UR26][R6.64], P4 ;  /* 0x06e0000006057fae */ /* 0x0003e4000a1a101a */
[----:B-1----:R-:W-:Y:S01]  /*23a80*/  IMAD.MOV.U32 R7, RZ, RZ, R11 ;  /* 0x000000ffff077224 */ /* 0x002fe200078e000b */
[----:B------:R-:W-:Y:S01]  /*23a90*/  MOV R6, R8 ;  /* 0x0000000800067202 */ /* 0x000fe20000000f00 */
[----:B--2---:R-:W2:Y:S04]  /*23aa0*/  LDL.LU R11, [R1+0xa8] ;  /* 0x0000a800010b7983 */ /* 0x004ea80000300800 */
[----:B------:R-:W2:Y:S04]  /*23ab0*/  LDL.LU R8, [R1+0xac] ;  /* 0x0000ac0001087983 */ /* 0x000ea80000300800 */
[----:B------:R-:W2:Y:S04]  /*23ac0*/  LDL.LU R18, [R1+0xb0] ;  /* 0x0000b00001127983 */ /* 0x000ea80000300800 */
[----:B------:R-:W2:Y:S01]  /*23ad0*/  LDL.LU R17, [R1+0xb4] ;  /* 0x0000b40001117983 */ /* 0x000ea20000300800 */
[----:B------:R-:W-:-:S03]  /*23ae0*/  ISETP.GT.AND P4, PT, R4, 0x1d, PT ;  /* 0x0000001d0400780c */ /* 0x000fc60003f84270 */
[----:B------:R1:W-:Y:S02]  /*23af0*/  LDGSTS.E [R5+0x7000], desc[UR26][R6.64], P5 ;  /* 0x0700000006057fae */ /* 0x0003e4000a9a101a */
[----:B-1----:R-:W-:Y:S02]  /*23b00*/  SEL R6, RZ, 0x4, !P4 ;  /* 0x00000004ff067807 */ /* 0x002fe40006000000 */
[----:B----4-:R-:W-:-:S05]  /*23b10*/  IADD3 R15, P6, PT, R15, R2, RZ ;  /* 0x000000020f0f7210 */ /* 0x010fca0007fde0ff */
[----:B------:R-:W-:Y:S01]  /*23b20*/  IMAD.X R16, R16, 0x1, R0, P6 ;  /* 0x0000000110107824 */ /* 0x000fe200030e0600 */
[----:B------:R-:W-:Y:S02]  /*23b30*/  IADD3 R10, P6, PT, R10, R2, RZ ;  /* 0x000000020a0a7210 */ /* 0x000fe40007fde0ff */
[----:B------:R-:W-:Y:S02]  /*23b40*/  SEL R6, R6, RZ, !P3 ;  /* 0x000000ff06067207 */ /* 0x000fe40005800000 */
[----:B------:R-:W-:Y:S01]  /*23b50*/  IADD3.X R14, PT, PT, R14, R0, RZ, P6, !PT ;  /* 0x000000000e0e7210 */ /* 0x000fe200037fe4ff */
[----:B------:R-:W-:Y:S01]  /*23b60*/  STL [R1+0x8c], R15 ;  /* 0x00008c0f01007387 */ /* 0x000fe20000100800 */
[----:B------:R-:W-:Y:S01]  /*23b70*/  ISETP.NE.U32.AND P4, PT, R6, RZ, PT ;  /* 0x000000ff0600720c */ /* 0x000fe20003f85070 */
[----:B------:R-:W-:Y:S02]  /*23b80*/  IMAD.MOV.U32 R6, RZ, RZ, R15 ;  /* 0x000000ffff067224 */ /* 0x000fe400078e000f */
[----:B------:R1:W-:Y:S01]  /*23b90*/  STL [R1+0x88], R16 ;  /* 0x0000881001007387 */ /* 0x0003e20000100800 */
[----:B------:R-:W-:-:S03]  /*23ba0*/  IMAD.MOV.U32 R7, RZ, RZ, R16 ;  /* 0x000000ffff077224 */ /* 0x000fc600078e0010 */
[----:B------:R-:W-:Y:S04]  /*23bb0*/  STL [R1+0x94], R10 ;  /* 0x0000940a01007387 */ /* 0x000fe80000100800 */
        /* <DEDUP_REMOVED lines=8> */
[----:B------:R-:W-:-:S03]  /*23c40*/  ISETP.GT.AND P5, PT, R4, 0x1e, PT ;  /* 0x0000001e0400780c */ /* 0x000fc60003fa4270 */
        /* <DEDUP_REMOVED lines=11> */
[----:B------:R1:W-:Y:S01]  /*23d00*/  LDGSTS.E [R5+0x7600], desc[UR26][R6.64], P4 ;  /* 0x0760000006057fae */ /* 0x0003e2000a1a101a */
[----:B------:R-:W-:-:S03]  /*23d10*/  ISETP.GT.AND P4, PT, R4, 0x1f, PT ;  /* 0x0000001f0400780c */ /* 0x000fc60003f84270 */
[----:B------:R-:W-:Y:S01]  /*23d20*/  STL [R1+0x98], R20 ;  /* 0x0000981401007387 */ /* 0x000fe20000100800 */
[----:B--2---:R-:W-:Y:S01]  /*23d30*/  IADD3 R8, P6, PT, R8, R2, RZ ;  /* 0x0000000208087210 */ /* 0x004fe20007fde0ff */
[----:B-1----:R-:W-:Y:S01]  /*23d40*/  IMAD.MOV.U32 R7, RZ, RZ, R13 ;  /* 0x000000ffff077224 */ /* 0x002fe200078e000d */
[----:B------:R-:W-:-:S03]  /*23d50*/  MOV R6, R12 ;  /* 0x0000000c00067202 */ /* 0x000fc60000000f00 */
[----:B------:R-:W-:Y:S01]  /*23d60*/  IMAD.X R11, R11, 0x1, R0, P6 ;  /* 0x000000010b0b7824 */ /* 0x000fe200030e0600 */
[----:B------:R-:W-:Y:S01]  /*23d70*/  STL [R1+0xa4], R12 ;  /* 0x0000a40c01007387 */ /* 0x000fe20000100800 */
[----:B------:R-:W-:-:S03]  /*23d80*/  IADD3 R17, P6, PT, R17, R2, RZ ;  /* 0x0000000211117210 */ /* 0x000fc60007fde0ff */
[----:B------:R1:W-:Y:S01]  /*23d90*/  STL [R1+0xa0], R13 ;  /* 0x0000a00d01007387 */ /* 0x0003e20000100800 */
[----:B------:R-:W-:-:S03]  /*23da0*/  IADD3.X R18, PT, PT, R18, R0, RZ, P6, !PT ;  /* 0x0000000012127210 */ /* 0x000fc600037fe4ff */
[----:B------:R2:W-:Y:S04]  /*23db0*/  LDGSTS.E [R5+0x7800], desc[UR26][R6.64], P5 ;  /* 0x0780000006057fae */ /* 0x0005e8000a9a101a */
[----:B------:R-:W-:Y:S04]  /*23dc0*/  STL [R1+0xac], R8 ;  /* 0x0000ac0801007387 */ /* 0x000fe80000100800 */
[----:B------:R3:W-:Y:S01]  /*23dd0*/  STL [R1+0xa8], R11 ;  /* 0x0000a80b01007387 */ /* 0x0007e20000100800 */
[----:B--2---:R-:W-:-:S03]  /*23de0*/  SEL R6, RZ, 0x4, !P4 ;  /* 0x00000004ff067807 */ /* 0x004fc60006000000 */
[----:B-1----:R-:W2:Y:S04]  /*23df0*/  LDL.LU R13, [R1+0xc8] ;  /* 0x0000c800010d7983 */ /* 0x002ea80000300800 */
[----:B------:R-:W-:Y:S01]  /*23e00*/  STL [R1+0xb4], R17 ;  /* 0x0000b41101007387 */ /* 0x000fe20000100800 */
[----:B------:R-:W-:-:S03]  /*23e10*/  SEL R6, R6, RZ, !P3 ;  /* 0x000000ff06067207 */ /* 0x000fc60005800000 */
[----:B------:R-:W-:Y:S04]  /*23e20*/  STL [R1+0xb0], R18 ;  /* 0x0000b01201007387 */ /* 0x000fe80000100800 */
[----:B------:R-:W2:Y:S01]  /*23e30*/  LDL.LU R12, [R1+0xcc] ;  /* 0x0000cc00010c7983 */ /* 0x000ea20000300800 */
[----:B------:R-:W-:Y:S01]  /*23e40*/  ISETP.NE.U32.AND P4, PT, R6, RZ, PT ;  /* 0x000000ff0600720c */ /* 0x000fe20003f85070 */
[----:B------:R-:W-:Y:S02]  /*23e50*/  IMAD.MOV.U32 R7, RZ, RZ, R11 ;  /* 0x000000ffff077224 */ /* 0x000fe400078e000b */
[----:B------:R-:W-:Y:S01]  /*23e60*/  IMAD.MOV.U32 R6, RZ, RZ, R8 ;  /* 0x000000ffff067224 */ /* 0x000fe200078e0008 */
[----:B---3--:R-:W3:Y:S04]  /*23e70*/  LDL.LU R11, [R1+0xd0] ;  /* 0x0000d000010b7983 */ /* 0x008ee80000300800 */
[----:B------:R-:W3:Y:S04]  /*23e80*/  LDL.LU R8, [R1+0xd4] ;  /* 0x0000d40001087983 */ /* 0x000ee80000300800 */
[----:B------:R1:W-:Y:S01]  /*23e90*/  LDGSTS.E [R5+0x7a00], desc[UR26][R6.64], P5 ;  /* 0x07a0000006057fae */ /* 0x0003e2000a9a101a */
[----:B------:R-:W-:-:S02]  /*23ea0*/  ISETP.GT.AND P5, PT, R4, 0x20, PT ;  /* 0x000000200400780c */ /* 0x000fc40003fa4270 */
[----:B-1----:R-:W-:Y:S02]  /*23eb0*/  MOV R6, R17 ;  /* 0x0000001100067202 */ /* 0x002fe40000000f00 */
[----:B------:R-:W-:Y:S01]  /*23ec0*/  IADD3 R15, P6, PT, R15, R2, RZ ;  /* 0x000000020f0f7210 */ /* 0x000fe20007fde0ff */
[----:B------:R-:W-:-:S04]  /*23ed0*/  IMAD.MOV.U32 R7, RZ, RZ, R18 ;  /* 0x000000ffff077224 */ /* 0x000fc800078e0012 */
[----:B------:R-:W-:Y:S01]  /*23ee0*/  IMAD.X R16, R16, 0x1, R0, P6 ;  /* 0x0000000110107824 */ /* 0x000fe200030e0600 */
[----:B------:R1:W-:Y:S04]  /*23ef0*/  LDGSTS.E [R5+0x7c00], desc[UR26][R6.64], P4 ;  /* 0x07c0000006057fae */ /* 0x0003e8000a1a101a */
[----:B------:R-:W-:Y:S04]  /*23f00*/  STL [R1+0xbc], R15 ;  /* 0x0000bc0f01007387 */ /* 0x000fe80000100800 */
[----:B------:R4:W-:Y:S01]  /*23f10*/  STL [R1+0xb8], R16 ;  /* 0x0000b81001007387 */ /* 0x0009e20000100800 */
[----:B-1----:R-:W-:-:S03]  /*23f20*/  SEL R6, RZ, 0x4, !P5 ;  /* 0x00000004ff067807 */ /* 0x002fc60006800000 */
[----:B------:R-:W3:Y:S01]  /*23f30*/  LDL.LU R20, [R1+0xd8] ;  /* 0x0000d80001147983 */ /* 0x000ee20000300800 */
[----:B----4-:R-:W-:-:S04]  /*23f40*/  IADD3 R10, P6, PT, R10, R2, RZ ;  /* 0x000000020a0a7210 */ /* 0x010fc80007fde0ff */
[----:B------:R-:W-:Y:S01]  /*23f50*/  IADD3.X R14, PT, PT, R14, R0, RZ, P6, !PT ;  /* 0x000000000e0e7210 */ /* 0x000fe200037fe4ff */
[----:B------:R-:W-:Y:S01]  /*23f60*/  STL [R1+0xc4], R10 ;  /* 0x0000c40a01007387 */ /* 0x000fe20000100800 */
[----:B------:R-:W-:-:S03]  /*23f70*/  SEL R6, R6, RZ, !P3 ;  /* 0x000000ff06067207 */ /* 0x000fc60005800000 */
[----:B------:R1:W-:Y:S01]  /*23f80*/  STL [R1+0xc0], R14 ;  /* 0x0000c00e01007387 */ /* 0x0003e20000100800 */
[----:B------:R-:W-:-:S03]  /*23f90*/  ISETP.NE.U32.AND P5, PT, R6, RZ, PT ;  /* 0x000000ff0600720c */ /* 0x000fc60003fa5070 */
[----:B------:R-:W4:Y:S01]  /*23fa0*/  LDL.LU R19, [R1+0xdc] ;  /* 0x0000dc0001137983 */ /* 0x000f220000300800 */
[----:B------:R-:W-:Y:S02]  /*23fb0*/  IMAD.MOV.U32 R6, RZ, RZ, R15 ;  /* 0x000000ffff067224 */ /* 0x000fe400078e000f */
[----:B------:R-:W-:Y:S02]  /*23fc0*/  IMAD.MOV.U32 R7, RZ, RZ, R16 ;  /* 0x000000ffff077224 */ /* 0x000fe400078e0010 */
[----:B------:R-:W4:Y:S04]  /*23fd0*/  LDL.LU R16, [R1+0xe0] ;  /* 0x0000e00001107983 */ /* 0x000f280000300800 */
        /* <DEDUP_REMOVED lines=13> */
[----:B--2---:R-:W-:-:S05]  /*240b0*/  IADD3 R12, P6, PT, R12, R2, RZ ;  /* 0x000000020c0c7210 */ /* 0x004fca0007fde0ff */
[----:B------:R-:W-:Y:S01]  /*240c0*/  IMAD.X R13, R13, 0x1, R0, P6 ;  /* 0x000000010d0d7824 */ /* 0x000fe200030e0600 */
[----:B---3--:R-:W-:Y:S01]  /*240d0*/  IADD3 R8, P6, PT, R8, R2, RZ ;  /* 0x0000000208087210 */ /* 0x008fe20007fde0ff */
        /* <DEDUP_REMOVED lines=14> */
[----:B------:R-:W2:Y:S04]  /*241c0*/  LDL.LU R8, [R1+0x104] ;  /* 0x0001040001087983 */ /* 0x000ea80000300800 */
[----:B------:R1:W-:Y:S01]  /*241d0*/  LDGSTS.E [R5+0x8400], desc[UR26][R6.64], P4 ;  /* 0x0840000006057fae */ /* 0x0003e2000a1a101a */
[----:B----4-:R-:W-:-:S02]  /*241e0*/  IADD3 R19, P6, PT, R19, R2, RZ ;  /* 0x0000000213137210 */ /* 0x010fc40007fde0ff */
[----:B-1----:R-:W-:-:S03]  /*241f0*/  SEL R6, RZ, 0x4, !P5 ;  /* 0x00000004ff067807 */ /* 0x002fc60006800000 */
[----:B------:R-:W-:Y:S01]  /*24200*/  IMAD.X R20, R20, 0x1, R0, P6 ;  /* 0x0000000114147824 */ /* 0x000fe200030e0600 */
[----:B------:R-:W-:Y:S02]  /*24210*/  SEL R6, R6, RZ, !P3 ;  /* 0x000000ff06067207 */ /* 0x000fe40005800000 */
[----:B------:R-:W-:Y:S02]  /*24220*/  IADD3 R15, P6, PT, R15, R2, RZ ;  /* 0x000000020f0f7210 */ /* 0x000fe40007fde0ff */
[----:B------:R-:W-:Y:S01]  /*24230*/  ISETP.NE.U32.AND P5, PT, R6, RZ, PT ;  /* 0x000000ff0600720c */ /* 0x000fe20003fa5070 */
[----:B------:R-:W-:Y:S01]  /*24240*/  IMAD.MOV.U32 R6, RZ, RZ, R19 ;  /* 0x000000ffff067224 */ /* 0x000fe200078e0013 */
[----:B------:R-:W-:Y:S01]  /*24250*/  IADD3.X R16, PT, PT, R16, R0, RZ, P6, !PT ;  /* 0x0000000010107210 */ /* 0x000fe200037fe4ff */
[----:B------:R-:W-:Y:S01]  /*24260*/  IMAD.MOV.U32 R7, RZ, RZ, R20 ;  /* 0x000000ffff077224 */ /* 0x000fe200078e0014 */
[----:B------:R-:W-:Y:S04]  /*24270*/  STL [R1+0xdc], R19 ;  /* 0x0000dc1301007387 */ /* 0x000fe80000100800 */
[----:B------:R1:W-:Y:S01]  /*24280*/  LDGSTS.E [R5+0x8600], desc[UR26][R6.64], P4 ;  /* 0x0860000006057fae */ /* 0x0003e2000a1a101a */
[----:B------:R-:W-:-:S02]  /*24290*/  ISETP.GT.AND P4, PT, R4, 0x23, PT ;  /* 0x000000230400780c */ /* 0x000fc40003f84270 */
[----:B------:R-:W-:Y:S01]  /*242a0*/  IADD3 R10, P6, PT, R10, R2, RZ ;  /* 0x000000020a0a7210 */ /* 0x000fe20007fde0ff */
[----:B-1----:R-:W-:Y:S01]  /*242b0*/  IMAD.MOV.U32 R7, RZ, RZ, R16 ;  /* 0x000000ffff077224 */ /* 0x002fe200078e0010 */
[----:B------:R-:W-:-:S03]  /*242c0*/  MOV R6, R15 ;  /* 0x0000000f00067202 */ /* 0x000fc60000000f00 */
[----:B------:R-:W-:Y:S01]  /*242d0*/  IMAD.X R14, R14, 0x1, R0, P6 ;  /* 0x000000010e0e7824 */ /* 0x000fe200030e0600 */
[----:B------:R-:W-:Y:S01]  /*242e0*/  STL [R1+0xd8], R20 ;  /* 0x0000d81401007387 */ /* 0x000fe20000100800 */
[----:B------:R-:W-:-:S03]  /*242f0*/  IADD3 R17, P6, PT, R17, R2, RZ ;  /* 0x0000000211117210 */ /* 0x000fc60007fde0ff */
        /* <DEDUP_REMOVED lines=48> */
[----:B-1----:R-:W-:-:S04]  /*24600*/  SEL R6, RZ, 0x4, !P4 ;  /* 0x00000004ff067807 */ /* 0x002fc80006000000 */
[----:B------:R-:W-:Y:S02]  /*24610*/  SEL R6, R6, RZ, !P3 ;  /* 0x000000ff06067207 */ /* 0x000fe40005800000 */
[----:B----4-:R-:W-:-:S05]  /*24620*/  IADD3 R15, P6, PT, R15, R2, RZ ;  /* 0x000000020f0f7210 */ /* 0x010fca0007fde0ff */
[----:B------:R-:W-:Y:S01]  /*24630*/  IMAD.X R16, R16, 0x1, R0, P6 ;  /* 0x0000000110107824 */ /* 0x000fe200030e0600 */
[----:B------:R-:W-:Y:S01]  /*24640*/  IADD3 R10, P6, PT, R10, R2, RZ ;  /* 0x000000020a0a7210 */ /* 0x000fe20007fde0ff */
[----:B------:R-:W-:Y:S03]  /*24650*/  STL [R1+0x10c], R15 ;  /* 0x00010c0f01007387 */ /* 0x000fe60000100800 */
[----:B------:R-:W-:Y:S01]  /*24660*/  IADD3.X R14, PT, PT, R14, R0, RZ, P6, !PT ;  /* 0x000000000e0e7210 */ /* 0x000fe200037fe4ff */
[----:B------:R1:W-:Y:S01]  /*24670*/  STL [R1+0x108], R16 ;  /* 0x0001081001007387 */ /* 0x0003e20000100800 */
[----:B------:R-:W-:Y:S01]  /*24680*/  ISETP.NE.U32.AND P4, PT, R6, RZ, PT ;  /* 0x000000ff0600720c */ /* 0x000fe20003f85070 */
[----:B------:R-:W-:Y:S02]  /*24690*/  IMAD.MOV.U32 R6, RZ, RZ, R15 ;  /* 0x000000ffff067224 */ /* 0x000fe400078e000f */
[----:B------:R-:W-:Y:S01]  /*246a0*/  STL [R1+0x114], R10 ;  /* 0x0001140a01007387 */ /* 0x000fe20000100800 */
[----:B------:R-:W-:-:S03]  /*246b0*/  IMAD.MOV.U32 R7, RZ, RZ, R16 ;  /* 0x000000ffff077224 */ /* 0x000fc600078e0010 */
        /* <DEDUP_REMOVED lines=47> */
[----:B-1----:R-:W-:Y:S01]  /*249b0*/  MOV R6, R17 ;  /* 0x0000001100067202 */ /* 0x002fe20000000f00 */
[----:B------:R-:W-:-:S05]  /*249c0*/  IMAD.MOV.U32 R7, RZ, RZ, R18 ;  /* 0x000000ffff077224 */ /* 0x000fca00078e0012 */
[----:B------:R1:W-:Y:S01]  /*249d0*/  LDGSTS.E [R5+0x9c00], desc[UR26][R6.64], P4 ;  /* 0x09c0000006057fae */ /* 0x0003e2000a1a101a */
[----:B------:R-:W-:-:S05]  /*249e0*/  IADD3 R15, P6, PT, R15, R2, RZ ;  /* 0x000000020f0f7210 */ /* 0x000fca0007fde0ff */
[----:B------:R-:W-:Y:S01]  /*249f0*/  IMAD.X R16, R16, 0x1, R0, P6 ;  /* 0x0000000110107824 */ /* 0x000fe200030e0600 */
[----:B------:R-:W-:Y:S01]  /*24a00*/  STL [R1+0x13c], R15 ;  /* 0x00013c0f01007387 */ /* 0x000fe20000100800 */
[----:B-1----:R-:W-:-:S03]  /*24a10*/  SEL R6, RZ, 0x4, !P5 ;  /* 0x00000004ff067807 */ /* 0x002fc60006800000 */
[----:B------:R1:W-:Y:S01]  /*24a20*/  STL [R1+0x138], R16 ;  /* 0x0001381001007387 */ /* 0x0003e20000100800 */
[----:B------:R-:W-:-:S03]  /*24a30*/  SEL R6, R6, RZ, !P3 ;  /* 0x000000ff06067207 */ /* 0x000fc60005800000 */
[----:B------:R-:W3:Y:S01]  /*24a40*/  LDL.LU R20, [R1+0x158] ;  /* 0x0001580001147983 */ /* 0x000ee20000300800 */
[----:B----4-:R-:W-:-:S04]  /*24a50*/  IADD3 R10, P6, PT, R10, R2, RZ ;  /* 0x000000020a0a7210 */ /* 0x010fc80007fde0ff */
[----:B------:R-:W-:Y:S01]  /*24a60*/  IADD3.X R14, PT, PT, R14, R0, RZ, P6, !PT ;  /* 0x000000000e0e7210 */ /* 0x000fe200037fe4ff */
[----:B------:R-:W-:Y:S01]  /*24a70*/  STL [R1+0x144], R10 ;  /* 0x0001440a01007387 */ /* 0x000fe20000100800 */
[----:B------:R-:W-:-:S03]  /*24a80*/  ISETP.NE.U32.AND P5, PT, R6, RZ, PT ;  /* 0x000000ff0600720c */ /* 0x000fc60003fa5070 */
        /* <DEDUP_REMOVED lines=9> */
[----:B----4-:R-:W4:Y:S04]  /*24b20*/  LDL.LU R14, [R1+0x168] ;  /* 0x00016800010e7983 */ /* 0x010f280000300800 */
        /* <DEDUP_REMOVED lines=26> */
[----:B------:R1:W-:Y:S02]  /*24cd0*/  LDGSTS.E [R5+0xa400], desc[UR26][R6.64], P4 ;  /* 0x0a40000006057fae */ /* 0x0003e4000a1a101a */
[----:B-1----:R-:W-:-:S02]  /*24ce0*/  SEL R6, RZ, 0x4, !P5 ;  /* 0x00000004ff067807 */ /* 0x002fc40006800000 */
[----:B------:R-:W-:Y:S02]  /*24cf0*/  IADD3 R19, P6, PT, R19, R2, RZ ;  /* 0x0000000213137210 */ /* 0x000fe40007fde0ff */
[----:B------:R-:W-:-:S03]  /*24d00*/  SEL R6, R6, RZ, !P3 ;  /* 0x000000ff06067207 */ /* 0x000fc60005800000 */
[----:B------:R-:W-:Y:S01]  /*24d10*/  IMAD.X R20, R20, 0x1, R0, P6 ;  /* 0x0000000114147824 */ /* 0x000fe200030e0600 */
[----:B------:R-:W-:Y:S02]  /*24d20*/  IADD3 R15, P6, PT, R15, R2, RZ ;  /* 0x000000020f0f7210 */ /* 0x000fe40007fde0ff */
[----:B------:R-:W-:Y:S01]  /*24d30*/  ISETP.NE.U32.AND P5, PT, R6, RZ, PT ;  /* 0x000000ff0600720c */ /* 0x000fe20003fa5070 */
[----:B------:R-:W-:Y:S01]  /*24d40*/  IMAD.MOV.U32 R6, RZ, RZ, R19 ;  /* 0x000000ffff067224 */ /* 0x000fe200078e0013 */
[----:B------:R-:W-:Y:S01]  /*24d50*/  IADD3.X R16, PT, PT, R16, R0, RZ, P6, !PT ;  /* 0x0000000010107210 */ /* 0x000fe200037fe4ff */
[----:B------:R-:W-:Y:S01]  /*24d60*/  IMAD.MOV.U32 R7, RZ, RZ, R20 ;  /* 0x000000ffff077224 */ /* 0x000fe200078e0014 */
[----:B------:R-:W-:Y:S04]  /*24d70*/  STL [R1+0x15c], R19 ;  /* 0x00015c1301007387 */ /* 0x000fe80000100800 */
[----:B------:R1:W-:Y:S01]  /*24d80*/  LDGSTS.E [R5+0xa600], desc[UR26][R6.64], P4 ;  /* 0x0a60000006057fae */ /* 0x0003e2000a1a101a */
[----:B------:R-:W-:-:S03]  /*24d90*/  ISETP.GT.AND P4, PT, R4, 0x2b, PT ;  /* 0x0000002b0400780c */ /* 0x000fc60003f84270 */
[----:B------:R-:W-:Y:S01]  /*24da0*/  STL [R1+0x158], R20 ;  /* 0x0001581401007387 */ /* 0x000fe20000100800 */
[----:B----4-:R-:W-:Y:S01]  /*24db0*/  IADD3 R10, P6, PT, R10, R2, RZ ;  /* 0x000000020a0a7210 */ /* 0x010fe20007fde0ff */
        /* <DEDUP_REMOVED lines=1686> */
[----:B------:R1:W-:Y:S04]  /*2b720*/  STL [R1+0x630], R18 ;  /* 0x0006301201007387 */ /* 0x0003e80000100800 */
        /* <DEDUP_REMOVED lines=13> */
[----:B------:R-:W-:Y:S04]  /*2b800*/  STL [R1+0x63c], R15 ;  /* 0x00063c0f01007387 */ /* 0x000fe80000100800 */
[----:B------:R-:W-:Y:S01]  /*2b810*/  STL [R1+0x638], R16 ;  /* 0x0006381001007387 */ /* 0x000fe20000100800 */
[----:B-1----:R-:W-:-:S03]  /*2b820*/  SEL R6, RZ, 0x4, !P5 ;  /* 0x00000004ff067807 */ /* 0x002fc60006800000 */
[----:B------:R-:W3:Y:S01]  /*2b830*/  LDL.LU R20, [R1+0x658] ;  /* 0x0006580001147983 */ /* 0x000ee20000300800 */
[----:B----4-:R-:W-:-:S04]  /*2b840*/  IADD3 R10, P6, PT, R10, R2, RZ ;  /* 0x000000020a0a7210 */ /* 0x010fc80007fde0ff */
[----:B------:R-:W-:Y:S01]  /*2b850*/  IADD3.X R14, PT, PT, R14, R0, RZ, P6, !PT ;  /* 0x000000000e0e7210 */ /* 0x000fe200037fe4ff */
[----:B------:R-:W-:Y:S01]  /*2b860*/  STL [R1+0x644], R10 ;  /* 0x0006440a01007387 */ /* 0x000fe20000100800 */
[----:B------:R-:W-:-:S03]  /*2b870*/  SEL R6, R6, RZ, !P3 ;  /* 0x000000ff06067207 */ /* 0x000fc60005800000 */
[----:B------:R1:W-:Y:S04]  /*2b880*/  STL [R1+0x640], R14 ;  /* 0x0006400e01007387 */ /* 0x0003e80000100800 */
[----:B------:R-:W4:Y:S01]  /*2b890*/  LDL.LU R19, [R1+0x65c] ;  /* 0x00065c0001137983 */ /* 0x000f220000300800 */
[----:B------:R-:W-:Y:S01]  /*2b8a0*/  ISETP.NE.U32.AND P5, PT, R6, RZ, PT ;  /* 0x000000ff0600720c */ /* 0x000fe20003fa5070 */
[----:B------:R-:W-:Y:S02]  /*2b8b0*/  IMAD.MOV.U32 R6, RZ, RZ, R15 ;  /* 0x000000ffff067224 */ /* 0x000fe400078e000f */
[----:B------:R-:W4:Y:S01]  /*2b8c0*/  LDL.LU R18, [R1+0x660] ;  /* 0x0006600001127983 */ /* 0x000f220000300800 */
[----:B------:R-:W-:-:S03]  /*2b8d0*/  IMAD.MOV.U32 R7, RZ, RZ, R16 ;  /* 0x000000ffff077224 */ /* 0x000fc600078e0010 */
        /* <DEDUP_REMOVED lines=33> */
[----:B----4-:R-:W-:Y:S02]  /*2baf0*/  IADD3 R19, P6, PT, R19, R2, RZ ;  /* 0x0000000213137210 */ /* 0x010fe40007fde0ff */
[----:B------:R-:W-:-:S03]  /*2bb00*/  SEL R6, R6, RZ, !P3 ;  /* 0x000000ff06067207 */ /* 0x000fc60005800000 */
[----:B------:R-:W-:Y:S01]  /*2bb10*/  IMAD.X R20, R20, 0x1, R0, P6 ;  /* 0x0000000114147824 */ /* 0x000fe200030e0600 */
[----:B------:R-:W-:Y:S02]  /*2bb20*/  ISETP.NE.U32.AND P5, PT, R6, RZ, PT ;  /* 0x000000ff0600720c */ /* 0x000fe40003fa5070 */
[----:B------:R-:W-:Y:S01]  /*2bb30*/  IADD3 R17, P6, PT, R17, R2, RZ ;  /* 0x0000000211117210 */ /* 0x000fe20007fde0ff */
[----:B------:R-:W-:Y:S02]  /*2bb40*/  IMAD.MOV.U32 R6, RZ, RZ, R19 ;  /* 0x000000ffff067224 */ /* 0x000fe400078e0013 */
[----:B------:R-:W-:Y:S01]  /*2bb50*/  IMAD.MOV.U32 R7, RZ, RZ, R20 ;  /* 0x000000ffff077224 */ /* 0x000fe200078e0014 */
[----:B------:R-:W-:-:S04]  /*2bb60*/  IADD3.X R18, PT, PT, R18, R0, RZ, P6, !PT ;  /* 0x0000000012127210 */ /* 0x000fc800037fe4ff */
[----:B------:R1:W-:Y:S01]  /*2bb70*/  LDGSTS.E [R5+0x1e600], desc[UR26][R6.64], P4 ;  /* 0x1e60000006057fae */ /* 0x0003e2000a1a101a */
[----:B------:R-:W-:-:S03]  /*2bb80*/  ISETP.GT.AND P4, PT, R4, 0x7b, PT ;  /* 0x0000007b0400780c */ /* 0x000fc60003f84270 */
[----:B------:R-:W-:Y:S01]  /*2bb90*/  STL [R1+0x65c], R19 ;  /* 0x00065c1301007387 */ /* 0x000fe20000100800 */
[----:B-1----:R-:W-:Y:S01]  /*2bba0*/  MOV R6, R17 ;  /* 0x0000001100067202 */ /* 0x002fe20000000f00 */
[----:B------:R-:W-:Y:S01]  /*2bbb0*/  IMAD.MOV.U32 R7, RZ, RZ, R18 ;  /* 0x000000ffff077224 */ /* 0x000fe200078e0012 */
[-C--:B------:R-:W-:Y:S01]  /*2bbc0*/  IADD3 R10, P6, PT, R10, R2.reuse, RZ ;  /* 0x000000020a0a7210 */ /* 0x080fe20007fde0ff */
[----:B------:R-:W-:Y:S04]  /*2bbd0*/  STL [R1+0x658], R20 ;  /* 0x0006581401007387 */ /* 0x000fe80000100800 */
[----:B------:R1:W-:Y:S01]  /*2bbe0*/  LDGSTS.E [R5+0x1e800], desc[UR26][R6.64], P5 ;  /* 0x1e80000006057fae */ /* 0x0003e2000a9a101a */
[----:B------:R-:W-:Y:S01]  /*2bbf0*/  IMAD.X R14, R14, 0x1, R0, P6 ;  /* 0x000000010e0e7824 */ /* 0x000fe200030e0600 */
[----:B------:R-:W-:-:S02]  /*2bc00*/  IADD3 R15, P6, PT, R15, R2, RZ ;  /* 0x000000020f0f7210 */ /* 0x000fc40007fde0ff */
[----:B------:R-:W-:Y:S02]  /*2bc10*/  STL [R1+0x664], R17 ;  /* 0x0006641101007387 */ /* 0x000fe40000100800 */
[----:B------:R-:W-:Y:S02]  /*2bc20*/  IADD3.X R16, PT, PT, R16, R0, RZ, P6, !PT ;  /* 0x0000000010107210 */ /* 0x000fe400037fe4ff */
[----:B------:R-:W-:Y:S01]  /*2bc30*/  STL [R1+0x660], R18 ;  /* 0x0006601201007387 */ /* 0x000fe20000100800 */
[----:B-1----:R-:W-:-:S03]  /*2bc40*/  SEL R6, RZ, 0x4, !P4 ;  /* 0x00000004ff067807 */ /* 0x002fc60006000000 */
[----:B------:R-:W-:Y:S01]  /*2bc50*/  STL [R1+0x66c], R10 ;  /* 0x00066c0a01007387 */ /* 0x000fe20000100800 */
[----:B------:R-:W-:Y:S01]  /*2bc60*/  IMAD.MOV.U32 R7, RZ, RZ, R14 ;  /* 0x000000ffff077224 */ /* 0x000fe200078e000e */
[----:B------:R-:W-:Y:S02]  /*2bc70*/  SEL R6, R6, RZ, !P3 ;  /* 0x000000ff06067207 */ /* 0x000fe40005800000 */
[----:B------:R1:W-:Y:S02]  /*2bc80*/  STL [R1+0x668], R14 ;  /* 0x0006680e01007387 */ /* 0x0003e40000100800 */
[----:B------:R-:W-:Y:S01]  /*2bc90*/  ISETP.NE.U32.AND P4, PT, R6, RZ, PT ;  /* 0x000000ff0600720c */ /* 0x000fe20003f85070 */
[----:B------:R-:W-:-:S05]  /*2bca0*/  IMAD.MOV.U32 R6, RZ, RZ, R10 ;  /* 0x000000ffff067224 */ /* 0x000fca00078e000a */
[----:B------:R4:W-:Y:S04]  /*2bcb0*/  LDGSTS.E [R5+0x1ea00], desc[UR26][R6.64], P5 ;  /* 0x1ea0000006057fae */ /* 0x0009e8000a9a101a */
[----:B-1----:R-:W2:Y:S04]  /*2bcc0*/  LDL.LU R14, [R1+0x688] ;  /* 0x00068800010e7983 */ /* 0x002ea80000300800 */
[----:B------:R-:W-:Y:S04]  /*2bcd0*/  STL [R1+0x674], R15 ;  /* 0x0006740f01007387 */ /* 0x000fe80000100800 */
[----:B------:R1:W-:Y:S04]  /*2bce0*/  STL [R1+0x670], R16 ;  /* 0x0006701001007387 */ /* 0x0003e80000100800 */
[----:B------:R-:W2:Y:S04]  /*2bcf0*/  LDL.LU R10, [R1+0x68c] ;  /* 0x00068c00010a7983 */ /* 0x000ea80000300800 */
[----:B------:R-:W2:Y:S04]  /*2bd00*/  LDL.LU R20, [R1+0x690] ;  /* 0x0006900001147983 */ /* 0x000ea80000300800 */
[----:B------:R-:W2:Y:S04]  /*2bd10*/  LDL.LU R19, [R1+0x694] ;  /* 0x0006940001137983 */ /* 0x000ea80000300800 */
[----:B------:R-:W2:Y:S04]  /*2bd20*/  LDL.LU R18, [R1+0x698] ;  /* 0x0006980001127983 */ /* 0x000ea80000300800 */
[----:B------:R-:W2:Y:S01]  /*2bd30*/  LDL.LU R17, [R1+0x69c] ;  /* 0x00069c0001117983 */ /* 0x000ea20000300800 */
[----:B----4-:R-:W-:Y:S01]  /*2bd40*/  MOV R6, R15 ;  /* 0x0000000f00067202 */ /* 0x010fe20000000f00 */
[----:B------:R-:W-:Y:S01]  /*2bd50*/  IMAD.MOV.U32 R7, RZ, RZ, R16 ;  /* 0x000000ffff077224 */ /* 0x000fe200078e0010 */
[----:B------:R-:W-:-:S04]  /*2bd60*/  ISETP.GT.AND P5, PT, R4, 0x7c, PT ;  /* 0x0000007c0400780c */ /* 0x000fc80003fa4270 */
[----:B------:R4:W-:Y:S02]  /*2bd70*/  LDGSTS.E [R5+0x1ec00], desc[UR26][R6.64], P4 ;  /* 0x1ec0000006057fae */ /* 0x0009e4000a1a101a */
[----:B----4-:R-:W-:-:S04]  /*2bd80*/  SEL R6, RZ, 0x4, !P5 ;  /* 0x00000004ff067807 */ /* 0x010fc80006800000 */
[----:B------:R-:W-:-:S04]  /*2bd90*/  SEL R6, R6, RZ, !P3 ;  /* 0x000000ff06067207 */ /* 0x000fc80005800000 */
[----:B------:R-:W-:Y:S02]  /*2bda0*/  ISETP.NE.U32.AND P5, PT, R6, RZ, PT ;  /* 0x000000ff0600720c */ /* 0x000fe40003fa5070 */
[----:B---3--:R-:W-:-:S05]  /*2bdb0*/  IADD3 R12, P6, PT, R12, R2, RZ ;  /* 0x000000020c0c7210 */ /* 0x008fca0007fde0ff */
[----:B------:R-:W-:Y:S01]  /*2bdc0*/  IMAD.X R13, R13, 0x1, R0, P6 ;  /* 0x000000010d0d7824 */ /* 0x000fe200030e0600 */
[----:B------:R-:W-:Y:S04]  /*2bdd0*/  STL [R1+0x67c], R12 ;  /* 0x00067c0c01007387 */ /* 0x000fe80000100800 */
[----:B------:R3:W-:Y:S04]  /*2bde0*/  STL [R1+0x678], R13 ;  /* 0x0006780d01007387 */ /* 0x0007e80000100800 */
[----:B-1----:R-:W4:Y:S01]  /*2bdf0*/  LDL.LU R16, [R1+0x6a0] ;  /* 0x0006a00001107983 */ /* 0x002f220000300800 */
[----:B--2---:R-:W-:-:S04]  /*2be00*/  IADD3 R8, P6, PT, R8, R2, RZ ;  /* 0x0000000208087210 */ /* 0x004fc80007fde0ff */
[----:B------:R-:W-:Y:S01]  /*2be10*/  IADD3.X R11, PT, PT, R11, R0, RZ, P6, !PT ;  /* 0x000000000b0b7210 */ /* 0x000fe200037fe4ff */
[----:B------:R-:W-:Y:S04]  /*2be20*/  STL [R1+0x684], R8 ;  /* 0x0006840801007387 */ /* 0x000fe80000100800 */
[----:B------:R1:W-:Y:S01]  /*2be30*/  STL [R1+0x680], R11 ;  /* 0x0006800b01007387 */ /* 0x0003e20000100800 */
[----:B------:R-:W-:-:S03]  /*2be40*/  IMAD.MOV.U32 R7, RZ, RZ, R13 ;  /* 0x000000ffff077224 */ /* 0x000fc600078e000d */
[----:B------:R-:W2:Y:S01]  /*2be50*/  LDL.LU R15, [R1+0x6a4] ;  /* 0x0006a400010f7983 */ /* 0x000ea20000300800 */
[----:B------:R-:W-:-:S03]  /*2be60*/  IMAD.MOV.U32 R6, RZ, RZ, R12 ;  /* 0x000000ffff067224 */ /* 0x000fc600078e000c */
[----:B---3--:R-:W3:Y:S04]  /*2be70*/  LDL.LU R13, [R1+0x6a8] ;  /* 0x0006a800010d7983 */ /* 0x008ee80000300800 */
[----:B------:R-:W3:Y:S04]  /*2be80*/  LDL.LU R12, [R1+0x6ac] ;  /* 0x0006ac00010c7983 */ /* 0x000ee80000300800 */
[----:B------:R1:W-:Y:S01]  /*2be90*/  LDGSTS.E [R5+0x1ee00], desc[UR26][R6.64], P4 ;  /* 0x1ee0000006057fae */ /* 0x0003e2000a1a101a */
[----:B------:R-:W-:Y:S02]  /*2bea0*/  ISETP.GT.AND P4, PT, R4, 0x7d, PT ;  /* 0x0000007d0400780c */ /* 0x000fe40003f84270 */
[----:B-1----:R-:W-:Y:S01]  /*2beb0*/  MOV R6, R8 ;  /* 0x0000000800067202 */ /* 0x002fe20000000f00 */
[----:B------:R-:W-:-:S02]  /*2bec0*/  IMAD.MOV.U32 R7, RZ, RZ, R11 ;  /* 0x000000ffff077224 */ /* 0x000fc400078e000b */
[----:B------:R-:W3:Y:S04]  /*2bed0*/  LDL.LU R11, [R1+0x6b4] ;  /* 0x0006b400010b7983 */ /* 0x000ee80000300800 */
[----:B------:R1:W-:Y:S04]  /*2bee0*/  LDGSTS.E [R5+0x1f000], desc[UR26][R6.64], P5 ;  /* 0x1f00000006057fae */ /* 0x0003e8000a9a101a */
[----:B------:R-:W3:Y:S01]  /*2bef0*/  LDL.LU R8, [R1+0x6bc] ;  /* 0x0006bc0001087983 */ /* 0x000ee20000300800 */
[----:B-1----:R-:W-:-:S04]  /*2bf00*/  SEL R6, RZ, 0x4, !P4 ;  /* 0x00000004ff067807 */ /* 0x002fc80006000000 */
[----:B------:R-:W-:-:S04]  /*2bf10*/  SEL R6, R6, RZ, !P3 ;  /* 0x000000ff06067207 */ /* 0x000fc80005800000 */
[----:B------:R-:W-:Y:S02]  /*2bf20*/  ISETP.NE.U32.AND P4, PT, R6, RZ, PT ;  /* 0x000000ff0600720c */ /* 0x000fe40003f85070 */
[----:B------:R-:W-:-:S05]  /*2bf30*/  IADD3 R10, P6, PT, R10, R2, RZ ;  /* 0x000000020a0a7210 */ /* 0x000fca0007fde0ff */
[----:B------:R-:W-:Y:S01]  /*2bf40*/  IMAD.X R14, R14, 0x1, R0, P6 ;  /* 0x000000010e0e7824 */ /* 0x000fe200030e0600 */
[----:B------:R-:W-:Y:S01]  /*2bf50*/  IADD3 R19, P6, PT, R19, R2, RZ ;  /* 0x0000000213137210 */ /* 0x000fe20007fde0ff */
[----:B------:R-:W-:Y:S02]  /*2bf60*/  STL [R1+0x68c], R10 ;  /* 0x00068c0a01007387 */ /* 0x000fe40000100800 */
[----:B------:R-:W-:Y:S01]  /*2bf70*/  IMAD.MOV.U32 R7, RZ, RZ, R14 ;  /* 0x000000ffff077224 */ /* 0x000fe200078e000e */
[----:B------:R-:W-:Y:S01]  /*2bf80*/  IADD3.X R20, PT, PT, R20, R0, RZ, P6, !PT ;  /* 0x0000000014147210 */ /* 0x000fe200037fe4ff */
[----:B------:R1:W-:Y:S01]  /*2bf90*/  STL [R1+0x688], R14 ;  /* 0x0006880e01007387 */ /* 0x0003e20000100800 */
[----:B------:R-:W-:-:S05]  /*2bfa0*/  IMAD.MOV.U32 R6, RZ, RZ, R10 ;  /* 0x000000ffff067224 */ /* 0x000fca00078e000a */
[----:B------:R1:W-:Y:S04]  /*2bfb0*/  LDGSTS.E [R5+0x1f200], desc[UR26][R6.64], P5 ;  /* 0x1f20000006057fae */ /* 0x0003e8000a9a101a */
[----:B-1----:R-:W3:Y:S04]  /*2bfc0*/  LDL.LU R14, [R1+0x6b0] ;  /* 0x0006b000010e7983 */ /* 0x002ee80000300800 */
[----:B------:R-:W-:Y:S04]  /*2bfd0*/  STL [R1+0x694], R19 ;  /* 0x0006941301007387 */ /* 0x000fe80000100800 */
[----:B------:R-:W-:Y:S04]  /*2bfe0*/  STL [R1+0x690], R20 ;  /* 0x0006901401007387 */ /* 0x000fe80000100800 */
[----:B------:R-:W3:Y:S01]  /*2bff0*/  LDL.LU R10, [R1+0x6b8] ;  /* 0x0006b800010a7983 */ /* 0x000ee20000300800 */
[----:B------:R-:W-:Y:S01]  /*2c000*/  MOV R6, R19 ;  /* 0x0000001300067202 */ /* 0x000fe20000000f00 */
[----:B------:R-:W-:Y:S01]  /*2c010*/  IMAD.MOV.U32 R7, RZ, RZ, R20 ;  /* 0x000000ffff077224 */ /* 0x000fe200078e0014 */
[----:B------:R-:W-:-:S02]  /*2c020*/  ISETP.GT.AND P5, PT, R4, 0x7e, PT ;  /* 0x0000007e0400780c */ /* 0x000fc40003fa4270 */
[----:B------:R-:W-:Y:S02]  /*2c030*/  IADD3 R17, P6, PT, R17, R2, RZ ;  /* 0x0000000211117210 */ /* 0x000fe40007fde0ff */
[----:B------:R1:W-:Y:S03]  /*2c040*/  LDGSTS.E [R5+0x1f400], desc[UR26][R6.64], P4 ;  /* 0x1f40000006057fae */ /* 0x0003e6000a1a101a */
[----:B------:R-:W-:Y:S01]  /*2c050*/  IMAD.X R18, R18, 0x1, R0, P6 ;  /* 0x0000000112127824 */ /* 0x000fe200030e0600 */
[----:B-1----:R-:W-:-:S04]  /*2c060*/  SEL R6, RZ, 0x4, !P5 ;  /* 0x00000004ff067807 */ /* 0x002fc80006800000 */
[----:B------:R-:W-:Y:S01]  /*2c070*/  SEL R6, R6, RZ, !P3 ;  /* 0x000000ff06067207 */ /* 0x000fe20005800000 */
[----:B------:R-:W-:-:S03]  /*2c080*/  IMAD.MOV.U32 R7, RZ, RZ, R18 ;  /* 0x000000ffff077224 */ /* 0x000fc600078e0012 */
[----:B------:R-:W-:Y:S02]  /*2c090*/  ISETP.NE.U32.AND P5, PT, R6, RZ, PT ;  /* 0x000000ff0600720c */ /* 0x000fe40003fa5070 */
[----:B------:R-:W-:-:S05]  /*2c0a0*/  MOV R6, R17 ;  /* 0x0000001100067202 */ /* 0x000fca0000000f00 */
[----:B------:R1:W-:Y:S04]  /*2c0b0*/  LDGSTS.E [R5+0x1f600], desc[UR26][R6.64], P4 ;  /* 0x1f60000006057fae */ /* 0x0003e8000a1a101a */
[----:B------:R-:W-:Y:S04]  /*2c0c0*/  STL [R1+0x69c], R17 ;  /* 0x00069c1101007387 */ /* 0x000fe80000100800 */
[----:B------:R-:W-:Y:S01]  /*2c0d0*/  STL [R1+0x698], R18 ;  /* 0x0006981201007387 */ /* 0x000fe20000100800 */
[----:B--2---:R-:W-:-:S05]  /*2c0e0*/  IADD3 R15, P4, PT, R15, R2, RZ ;  /* 0x000000020f0f7210 */ /* 0x004fca0007f9e0ff */
[----:B----4-:R-:W-:Y:S01]  /*2c0f0*/  IMAD.X R16, R16, 0x1, R0, P4 ;  /* 0x0000000110107824 */ /* 0x010fe200020e0600 */
[----:B---3--:R-:W-:-:S03]  /*2c100*/  IADD3 R12, P6, PT, R12, R2, RZ ;  /* 0x000000020c0c7210 */ /* 0x008fc60007fde0ff */
[----:B-1----:R-:W-:Y:S01]  /*2c110*/  IMAD.MOV.U32 R7, RZ, RZ, R16 ;  /* 0x000000ffff077224 */ /* 0x002fe200078e0010 */
[----:B------:R-:W-:Y:S01]  /*2c120*/  MOV R6, R15 ;  /* 0x0000000f00067202 */ /* 0x000fe20000000f00 */
[----:B------:R-:W-:Y:S01]  /*2c130*/  STL [R1+0x6a4], R15 ;  /* 0x0006a40f01007387 */ /* 0x000fe20000100800 */
[----:B------:R-:W-:-:S03]  /*2c140*/  IMAD.X R13, R13, 0x1, R0, P6 ;  /* 0x000000010d0d7824 */ /* 0x000fc600030e0600 */
[----:B------:R-:W-:Y:S04]  /*2c150*/  STL [R1+0x6a0], R16 ;  /* 0x0006a01001007387 */ /* 0x000fe80000100800 */
[----:B------:R1:W-:Y:S04]  /*2c160*/  LDGSTS.E [R5+0x1f800], desc[UR26][R6.64], P5 ;  /* 0x1f80000006057fae */ /* 0x0003e8000a9a101a */
[----:B------:R-:W-:Y:S04]  /*2c170*/  STL [R1+0x6ac], R12 ;  /* 0x0006ac0c01007387 */ /* 0x000fe80000100800 */
[----:B------:R2:W-:Y:S01]  /*2c180*/  STL [R1+0x6a8], R13 ;  /* 0x0006a80d01007387 */ /* 0x0005e20000100800 */
[----:B-1----:R-:W-:Y:S01]  /*2c190*/  IMAD.MOV.U32 R7, RZ, RZ, R13 ;  /* 0x000000ffff077224 */ /* 0x002fe200078e000d */
[----:B------:R-:W-:-:S02]  /*2c1a0*/  MOV R6, R12 ;  /* 0x0000000c00067202 */ /* 0x000fc40000000f00 */
[----:B--2---:R-:W2:Y:S04]  /*2c1b0*/  LDL.LU R13, [R1+0x6c0] ;  /* 0x0006c000010d7983 */ /* 0x004ea80000300800 */
[----:B------:R-:W3:Y:S04]  /*2c1c0*/  LDL.LU R12, [R1+0x6c4] ;  /* 0x0006c400010c7983 */ /* 0x000ee80000300800 */
[----:B------:R-:W4:Y:S04]  /*2c1d0*/  LDL.LU R20, [R1+0x700] ;  /* 0x0007000001147983 */ /* 0x000f280000300800 */
[----:B------:R-:W4:Y:S01]  /*2c1e0*/  LDL.LU R19, [R1+0x704] ;  /* 0x0007040001137983 */ /* 0x000f220000300800 */
[----:B------:R-:W-:-:S03]  /*2c1f0*/  ISETP.GT.AND P4, PT, R4, 0x7f, PT ;  /* 0x0000007f0400780c */ /* 0x000fc60003f84270 */
[----:B------:R1:W-:Y:S01]  /*2c200*/  LDGSTS.E [R5+0x1fa00], desc[UR26][R6.64], P5 ;  /* 0x1fa0000006057fae */ /* 0x0003e2000a9a101a */
[----:B------:R-:W-:-:S04]  /*2c210*/  SEL R4, RZ, 0x4, !P4 ;  /* 0x00000004ff047807 */ /* 0x000fc80006000000 */
[----:B------:R-:W-:Y:S02]  /*2c220*/  SEL R4, R4, RZ, !P3 ;  /* 0x000000ff04047207 */ /* 0x000fe40005800000 */
[-C--:B------:R-:W-:Y:S02]  /*2c230*/  IADD3 R11, P5, PT, R11, R2.reuse, RZ ;  /* 0x000000020b0b7210 */ /* 0x080fe40007fbe0ff */
[----:B------:R-:W-:Y:S02]  /*2c240*/  ISETP.NE.U32.AND P4, PT, R4, RZ, PT ;  /* 0x000000ff0400720c */ /* 0x000fe40003f85070 */
[----:B------:R-:W-:Y:S01]  /*2c250*/  IADD3 R8, P6, PT, R8, R2, RZ ;  /* 0x0000000208087210 */ /* 0x000fe20007fde0ff */
[----:B-1----:R-:W-:Y:S01]  /*2c260*/  IMAD.MOV.U32 R6, RZ, RZ, R11 ;  /* 0x000000ffff067224 */ /* 0x002fe200078e000b */
[----:B------:R-:W-:Y:S01]  /*2c270*/  STL [R1+0x6b4], R11 ;  /* 0x0006b40b01007387 */ /* 0x000fe20000100800 */
[----:B------:R-:W-:-:S04]  /*2c280*/  IMAD.X R14, R14, 0x1, R0, P5 ;  /* 0x000000010e0e7824 */ /* 0x000fc800028e0600 */
[----:B------:R-:W-:Y:S01]  /*2c290*/  IMAD.MOV.U32 R7, RZ, RZ, R14 ;  /* 0x000000ffff077224 */ /* 0x000fe200078e000e */
[----:B------:R-:W-:Y:S01]  /*2c2a0*/  STL [R1+0x6b0], R14 ;  /* 0x0006b00e01007387 */ /* 0x000fe20000100800 */
[----:B------:R-:W-:-:S03]  /*2c2b0*/  IADD3.X R10, PT, PT, R10, R0, RZ, P6, !PT ;  /* 0x000000000a0a7210 */ /* 0x000fc600037fe4ff */
[----:B------:R1:W-:Y:S04]  /*2c2c0*/  STL [R1+0x6bc], R8 ;  /* 0x0006bc0801007387 */ /* 0x0003e80000100800 */
[----:B------:R1:W-:Y:S04]  /*2c2d0*/  LDGSTS.E [R5+0x1fc00], desc[UR26][R6.64], P4 ;  /* 0x1fc0000006057fae */ /* 0x0003e8000a1a101a */
[----:B------:R1:W-:Y:S02]  /*2c2e0*/  STL [R1+0x6b8], R10 ;  /* 0x0006b80a01007387 */ /* 0x0003e40000100800 */
[----:B-1----:R-:W-:-:S02]  /*2c2f0*/  MOV R6, R8 ;  /* 0x0000000800067202 */ /* 0x002fc40000000f00 */
[----:B------:R-:W4:Y:S04]  /*2c300*/  LDL.LU R8, [R1+0x744] ;  /* 0x0007440001087983 */ /* 0x000f280000300800 */
[----:B------:R-:W4:Y:S04]  /*2c310*/  LDL.LU R14, [R1+0x784] ;  /* 0x00078400010e7983 */ /* 0x000f280000300800 */
[----:B------:R-:W4:Y:S04]  /*2c320*/  LDL.LU R18, [R1+0x740] ;  /* 0x0007400001127983 */ /* 0x000f280000300800 */
[----:B------:R-:W4:Y:S01]  /*2c330*/  LDL.LU R17, [R1+0x780] ;  /* 0x0007800001117983 */ /* 0x000f220000300800 */
[----:B------:R-:W-:-:S02]  /*2c340*/  IMAD.MOV.U32 R7, RZ, RZ, R10 ;  /* 0x000000ffff077224 */ /* 0x000fc400078e000a */
[----:B------:R-:W-:Y:S01]  /*2c350*/  IMAD R4, R82, -0x80, R9 ;  /* 0xffffff8052047824 */ /* 0x000fe200078e0209 */
[----:B------:R-:W4:Y:S04]  /*2c360*/  LDL.LU R10, [R1+0x7c0] ;  /* 0x0007c000010a7983 */ /* 0x000f280000300800 */
[----:B------:R1:W-:Y:S01]  /*2c370*/  LDGSTS.E [R5+0x1fe00], desc[UR26][R6.64], P4 ;  /* 0x1fe0000006057fae */ /* 0x0003e2000a1a101a */
[----:B------:R-:W-:-:S03]  /*2c380*/  ISETP.GE.AND P4, PT, R83, R4, PT ;  /* 0x000000045300720c */ /* 0x000fc60003f86270 */
[----:B------:R-:W4:Y:S01]  /*2c390*/  LDL.LU R9, [R1+0x7c4] ;  /* 0x0007c40001097983 */ /* 0x000f220000300800 */
[----:B------:R-:W-:-:S03]  /*2c3a0*/  SEL R4, RZ, 0x4, P4 ;  /* 0x00000004ff047807 */ /* 0x000fc60002000000 */
[----:B------:R-:W4:Y:S04]  /*2c3b0*/  LDL.LU R16, [R1+0x800] ;  /* 0x0008000001107983 */ /* 0x000f280000300800 */
[----:B------:R-:W4:Y:S04]  /*2c3c0*/  LDL.LU R15, [R1+0x804] ;  /* 0x00080400010f7983 */ /* 0x000f280000300800 */
[----:B------:R-:W4:Y:S04]  /*2c3d0*/  LDL.LU R11, [R1+0x844] ;  /* 0x00084400010b7983 */ /* 0x000f280000300800 */
[----:B------:R-:W4:Y:S01]  /*2c3e0*/  LDL.LU R7, [R1+0x884] ;  /* 0x0008840001077983 */ /* 0x000f220000300800 */
[----:B------:R-:W-:Y:S01]  /*2c3f0*/  UIADD3 UR13, UPT, UPT, UR13, 0x1, URZ ;  /* 0x000000010d0d7890 */ /* 0x000fe2000fffe0ff */
[----:B------:R-:W-:-:S02]  /*2c400*/  SEL R4, R4, RZ, !P3 ;  /* 0x000000ff04047207 */ /* 0x000fc40005800000 */
[----:B------:R-:W0:Y:S01]  /*2c410*/  LDGDEPBAR ;  /* 0x00000000000079af */ /* 0x000e220000000000 */
[----:B------:R-:W-:Y:S01]  /*2c420*/  UISETP.GT.AND UP1, UPT, UR13, 0x2, UPT ;  /* 0x000000020d00788c */ /* 0x000fe2000bf24270 */
[----:B------:R-:W-:-:S03]  /*2c430*/  ISETP.NE.U32.AND P3, PT, R4, RZ, PT ;  /* 0x000000ff0400720c */ /* 0x000fc60003f65070 */
[----:B------:R-:W-:-:S04]  /*2c440*/  USEL UR13, UR13, URZ, !UP1 ;  /* 0x000000ff0d0d7287 */ /* 0x000fc8000c800000 */
[----:B------:R-:W-:-:S06]  /*2c450*/  ULEA UR14, UR13, UR7, 0xf ;  /* 0x000000070d0e7291 */ /* 0x000fcc000f8e78ff */
[----:B-1----:R-:W-:Y:S01]  /*2c460*/  VIADD R6, R84, UR14 ;  /* 0x0000000e54067c36 */ /* 0x002fe20008000000 */
[----:B---3--:R-:W-:-:S05]  /*2c470*/  IADD3 R12, P4, PT, R12, R80, RZ ;  /* 0x000000500c0c7210 */ /* 0x008fca0007f9e0ff */
[----:B--2---:R-:W-:Y:S01]  /*2c480*/  IMAD.X R13, R13, 0x1, R3, P4 ;  /* 0x000000010d0d7824 */ /* 0x004fe200020e0603 */
[----:B----4-:R-:W-:Y:S01]  /*2c490*/  IADD3 R19, P5, PT, R19, R80, RZ ;  /* 0x0000005013137210 */ /* 0x010fe20007fbe0ff */
[----:B------:R-:W-:Y:S03]  /*2c4a0*/  STL [R1+0x6c4], R12 ;  /* 0x0006c40c01007387 */ /* 0x000fe60000100800 */
[----:B------:R-:W-:Y:S01]  /*2c4b0*/  IADD3.X R20, PT, PT, R20, R3, RZ, P5, !PT ;  /* 0x0000000314147210 */ /* 0x000fe20002ffe4ff */
[----:B------:R1:W-:Y:S01]  /*2c4c0*/  STL [R1+0x6c0], R13 ;  /* 0x0006c00d01007387 */ /* 0x0003e20000100800 */
[----:B------:R-:W-:-:S03]  /*2c4d0*/  MOV R5, R13 ;  /* 0x0000000d00057202 */ /* 0x000fc60000000f00 */
[----:B------:R-:W-:Y:S04]  /*2c4e0*/  STL [R1+0x704], R19 ;  /* 0x0007041301007387 */ /* 0x000fe80000100800 */
[----:B------:R-:W-:Y:S04]  /*2c4f0*/  STL [R1+0x700], R20 ;  /* 0x0007001401007387 */ /* 0x000fe80000100800 */
[----:B-1----:R-:W2:Y:S01]  /*2c500*/  LDL.LU R13, [R1+0x840] ;  /* 0x00084000010d7983 */ /* 0x002ea20000300800 */
[----:B------:R-:W-:-:S03]  /*2c510*/  IMAD.MOV.U32 R4, RZ, RZ, R12 ;  /* 0x000000ffff047224 */ /* 0x000fc600078e000c */
[----:B------:R-:W3:Y:S04]  /*2c520*/  LDL.LU R12, [R1+0x880] ;  /* 0x00088000010c7983 */ /* 0x000ee80000300800 */
[----:B------:R1:W-:Y:S02]  /*2c530*/  LDGSTS.E [R6+0x40000], desc[UR26][R4.64], P3 ;  /* 0x4000000004067fae */ /* 0x0003e400099a101a */
[----:B-1----:R-:W-:Y:S02]  /*2c540*/  IMAD.MOV.U32 R4, RZ, RZ, R19 ;  /* 0x000000ffff047224 */ /* 0x002fe400078e0013 */
[----:B------:R-:W-:-:S05]  /*2c550*/  IMAD.MOV.U32 R5, RZ, RZ, R20 ;  /* 0x000000ffff057224 */ /* 0x000fca00078e0014 */
[----:B------:R1:W-:Y:S01]  /*2c560*/  LDGSTS.E [R6+0x40400], desc[UR26][R4.64], P3 ;  /* 0x4040000004067fae */ /* 0x0003e200099a101a */
[-C--:B------:R-:W-:Y:S02]  /*2c570*/  IADD3 R8, P4, PT, R8, R80.reuse, RZ ;  /* 0x0000005008087210 */ /* 0x080fe40007f9e0ff */
[----:B------:R-:W-:Y:S02]  /*2c580*/  IADD3 R14, P5, PT, R14, R80, RZ ;  /* 0x000000500e0e7210 */ /* 0x000fe40007fbe0ff */
[----:B------:R-:W-:Y:S01]  /*2c590*/  IADD3.X R18, PT, PT, R18, R3, RZ, P4, !PT ;  /* 0x0000000312127210 */ /* 0x000fe200027fe4ff */
[----:B------:R4:W-:Y:S01]  /*2c5a0*/  STL [R1+0x744], R8 ;  /* 0x0007440801007387 */ /* 0x0009e20000100800 */
[----:B-1----:R-:W-:Y:S02]  /*2c5b0*/  IMAD.MOV.U32 R4, RZ, RZ, R8 ;  /* 0x000000ffff047224 */ /* 0x002fe400078e0008 */
[----:B------:R-:W-:Y:S01]  /*2c5c0*/  IMAD.X R17, R17, 0x1, R3, P5 ;  /* 0x0000000111117824 */ /* 0x000fe200028e0603 */
[----:B------:R-:W-:Y:S01]  /*2c5d0*/  MOV R5, R18 ;  /* 0x0000001200057202 */ /* 0x000fe20000000f00 */
[----:B------:R-:W-:Y:S04]  /*2c5e0*/  STL [R1+0x740], R18 ;  /* 0x0007401201007387 */ /* 0x000fe80000100800 */
[----:B------:R1:W-:Y:S04]  /*2c5f0*/  STL [R1+0x784], R14 ;  /* 0x0007840e01007387 */ /* 0x0003e80000100800 */
[----:B----4-:R-:W4:Y:S04]  /*2c600*/  LDL.LU R8, [R1+0x6cc] ;  /* 0x0006cc0001087983 */ /* 0x010f280000300800 */
[----:B------:R-:W-:Y:S04]  /*2c610*/  STL [R1+0x780], R17 ;  /* 0x0007801101007387 */ /* 0x000fe80000100800 */
[----:B------:R1:W-:Y:S04]  /*2c620*/  LDGSTS.E [R6+0x40800], desc[UR26][R4.64], P3 ;  /* 0x4080000004067fae */ /* 0x0003e800099a101a */
[----:B------:R-:W4:Y:S01]  /*2c630*/  LDL.LU R19, [R1+0x70c] ;  /* 0x00070c0001137983 */ /* 0x000f220000300800 */
[----:B-1----:R-:W-:-:S03]  /*2c640*/  IMAD.MOV.U32 R4, RZ, RZ, R14 ;  /* 0x000000ffff047224 */ /* 0x002fc600078e000e */
[----:B------:R-:W4:Y:S01]  /*2c650*/  LDL.LU R14, [R1+0x6c8] ;  /* 0x0006c800010e7983 */ /* 0x000f220000300800 */
[-C--:B------:R-:W-:Y:S01]  /*2c660*/  IADD3 R9, P4, PT, R9, R80.reuse, RZ ;  /* 0x0000005009097210 */ /* 0x080fe20007f9e0ff */
[----:B------:R-:W-:Y:S01]  /*2c670*/  IMAD.MOV.U32 R5, RZ, RZ, R17 ;  /* 0x000000ffff057224 */ /* 0x000fe200078e0011 */
[----:B------:R-:W-:Y:S01]  /*2c680*/  IADD3 R15, P5, PT, R15, R80, RZ ;  /* 0x000000500f0f7210 */ /* 0x000fe20007fbe0ff */
[----:B------:R-:W4:Y:S01]  /*2c690*/  LDL.LU R20, [R1+0x708] ;  /* 0x0007080001147983 */ /* 0x000f220000300800 */
[----:B------:R-:W-:-:S03]  /*2c6a0*/  IADD3.X R10, PT, PT, R10, R3, RZ, P4, !PT ;  /* 0x000000030a0a7210 */ /* 0x000fc600027fe4ff */
[----:B------:R1:W-:Y:S01]  /*2c6b0*/  LDGSTS.E [R6+0x40c00], desc[UR26][R4.64], P3 ;  /* 0x40c0000004067fae */ /* 0x0003e200099a101a */
[----:B------:R-:W-:-:S03]  /*2c6c0*/  IMAD.X R16, R16, 0x1, R3, P5 ;  /* 0x0000000110107824 */ /* 0x000fc600028e0603 */
[----:B------:R1:W-:Y:S01]  /*2c6d0*/  STL [R1+0x7c4], R9 ;  /* 0x0007c40901007387 */ /* 0x0003e20000100800 */
[----:B------:R-:W-:-:S03]  /*2c6e0*/  IADD3 R11, P4, PT, R11, R80, RZ ;  /* 0x000000500b0b7210 */ /* 0x000fc60007f9e0ff */
[----:B------:R1:W-:Y:S02]  /*2c6f0*/  STL [R1+0x7c0], R10 ;  /* 0x0007c00a01007387 */ /* 0x0003e40000100800 */
[----:B-1----:R-:W-:Y:S01]  /*2c700*/  IMAD.MOV.U32 R4, RZ, RZ, R9 ;  /* 0x000000ffff047224 */ /* 0x002fe200078e0009 */
[----:B------:R-:W-:Y:S01]  /*2c710*/  MOV R5, R10 ;  /* 0x0000000a00057202 */ /* 0x000fe20000000f00 */
[----:B------:R-:W-:Y:S04]  /*2c720*/  STL [R1+0x804], R15 ;  /* 0x0008040f01007387 */ /* 0x000fe80000100800 */
[----:B------:R-:W4:Y:S01]  /*2c730*/  LDL.LU R9, [R1+0x74c] ;  /* 0x00074c0001097983 */ /* 0x000f220000300800 */
[----:B------:R-:W-:-:S03]  /*2c740*/  IADD3 R7, P5, PT, R7, R80, RZ ;  /* 0x0000005007077210 */ /* 0x000fc60007fbe0ff */
[----:B------:R1:W-:Y:S04]  /*2c750*/  LDGSTS.E [R6+0x41000], desc[UR26][R4.64], P3 ;  /* 0x4100000004067fae */ /* 0x0003e800099a101a */
[----:B------:R-:W-:Y:S04]  /*2c760*/  STL [R1+0x800], R16 ;  /* 0x0008001001007387 */ /* 0x000fe80000100800 */
[----:B------:R-:W4:Y:S01]  /*2c770*/  LDL.LU R10, [R1+0x78c] ;  /* 0x00078c00010a7983 */ /* 0x000f220000300800 */
[----:B-1----:R-:W-:-:S03]  /*2c780*/  IMAD.MOV.U32 R4, RZ, RZ, R15 ;  /* 0x000000ffff047224 */ /* 0x002fc600078e000f */
[----:B------:R-:W4:Y:S01]  /*2c790*/  LDL.LU R18, [R1+0x748] ;  /* 0x0007480001127983 */ /* 0x000f220000300800 */
[----:B------:R-:W-:-:S03]  /*2c7a0*/  IMAD.MOV.U32 R5, RZ, RZ, R16 ;  /* 0x000000ffff057224 */ /* 0x000fc600078e0010 */
[----:B------:R-:W4:Y:S04]  /*2c7b0*/  LDL.LU R17, [R1+0x788] ;  /* 0x0007880001117983 */ /* 0x000f280000300800 */
[----:B------:R1:W-:Y:S04]  /*2c7c0*/  LDGSTS.E [R6+0x41400], desc[UR26][R4.64], P3 ;  /* 0x4140000004067fae */ /* 0x0003e800099a101a */
[----:B------:R2:W-:Y:S01]  /*2c7d0*/  STL [R1+0x844], R11 ;  /* 0x0008440b01007387 */ /* 0x0005e20000100800 */
[----:B-1----:R-:W-:Y:S01]  /*2c7e0*/  IMAD.MOV.U32 R4, RZ, RZ, R11 ;  /* 0x000000ffff047224 */ /* 0x002fe200078e000b */
[----:B--2---:R-:W-:Y:S01]  /*2c7f0*/  IADD3.X R13, PT, PT, R13, R3, RZ, P4, !PT ;  /* 0x000000030d0d7210 */ /* 0x004fe200027fe4ff */
[----:B---3--:R-:W-:-:S04]  /*2c800*/  IMAD.X R12, R12, 0x1, R3, P5 ;  /* 0x000000010c0c7824 */ /* 0x008fc800028e0603 */
[----:B------:R-:W-:Y:S01]  /*2c810*/  STL [R1+0x840], R13 ;  /* 0x0008400d01007387 */ /* 0x000fe20000100800 */
[----:B------:R-:W-:-:S03]  /*2c820*/  MOV R5, R13 ;  /* 0x0000000d00057202 */ /* 0x000fc60000000f00 */
[----:B------:R-:W-:Y:S04]  /*2c830*/  STL [R1+0x884], R7 ;  /* 0x0008840701007387 */ /* 0x000fe80000100800 */
[----:B------:R-:W2:Y:S04]  /*2c840*/  LDL.LU R11, [R1+0x7cc] ;  /* 0x0007cc00010b7983 */ /* 0x000ea80000300800 */
[----:B------:R1:W-:Y:S04]  /*2c850*/  STL [R1+0x880], R12 ;  /* 0x0008800c01007387 */ /* 0x0003e80000100800 */
[----:B------:R3:W-:Y:S04]  /*2c860*/  LDGSTS.E [R6+0x41800], desc[UR26][R4.64], P3 ;  /* 0x4180000004067fae */ /* 0x0007e800099a101a */
[----:B------:R-:W2:Y:S01]  /*2c870*/  LDL.LU R15, [R1+0x80c] ;  /* 0x00080c00010f7983 */ /* 0x000ea20000300800 */
[----:B---3--:R-:W-:-:S03]  /*2c880*/  IMAD.MOV.U32 R5, RZ, RZ, R12 ;  /* 0x000000ffff057224 */ /* 0x008fc600078e000c */
[----:B-1----:R-:W3:Y:S04]  /*2c890*/  LDL.LU R12, [R1+0x7c8] ;  /* 0x0007c800010c7983 */ /* 0x002ee80000300800 */
[----:B------:R-:W3:Y:S01]  /*2c8a0*/  LDL.LU R16, [R1+0x808] ;  /* 0x0008080001107983 */ /* 0x000ee20000300800 */
[----:B------:R-:W-:-:S03]  /*2c8b0*/  IMAD.MOV.U32 R4, RZ, RZ, R7 ;  /* 0x000000ffff047224 */ /* 0x000fc600078e0007 */
[----:B------:R-:W3:Y:S04]  /*2c8c0*/  LDL.LU R13, [R1+0x84c] ;  /* 0x00084c00010d7983 */ /* 0x000ee80000300800 */
[----:B------:R-:W3:Y:S04]  /*2c8d0*/  LDL.LU R7, [R1+0x88c] ;  /* 0x00088c0001077983 */ /* 0x000ee80000300800 */
[----:B------:R1:W-:Y:S01]  /*2c8e0*/  LDGSTS.E [R6+0x41c00], desc[UR26][R4.64], P3 ;  /* 0x41c0000004067fae */ /* 0x0003e200099a101a */
[----:B----4-:R-:W-:-:S05]  /*2c8f0*/  IADD3 R8, P4, PT, R8, R80, RZ ;  /* 0x0000005008087210 */ /* 0x010fca0007f9e0ff */
[----:B------:R-:W-:Y:S01]  /*2c900*/  STL [R1+0x6cc], R8 ;  /* 0x0006cc0801007387 */ /* 0x000fe20000100800 */
[----:B------:R-:W-:-:S05]  /*2c910*/  IADD3 R19, P5, PT, R19, R80, RZ ;  /* 0x0000005013137210 */ /* 0x000fca0007fbe0ff */
[----:B------:R-:W-:Y:S01]  /*2c920*/  STL [R1+0x70c], R19 ;  /* 0x00070c1301007387 */ /* 0x000fe20000100800 */
[----:B------:R-:W-:-:S05]  /*2c930*/  IADD3.X R14, PT, PT, R14, R3, RZ, P4, !PT ;  /* 0x000000030e0e7210 */ /* 0x000fca00027fe4ff */
[----:B------:R4:W-:Y:S01]  /*2c940*/  STL [R1+0x6c8], R14 ;  /* 0x0006c80e01007387 */ /* 0x0009e20000100800 */
[----:B-1----:R-:W-:Y:S01]  /*2c950*/  IMAD.MOV.U32 R5, RZ, RZ, R14 ;  /* 0x000000ffff057224 */ /* 0x002fe200078e000e */
[----:B------:R-:W-:Y:S02]  /*2c960*/  MOV R4, R8 ;  /* 0x0000000800047202 */ /* 0x000fe40000000f00 */
[----:B----4-:R-:W4:Y:S04]  /*2c970*/  LDL.LU R14, [R1+0x848] ;  /* 0x00084800010e7983 */ /* 0x010f280000300800 */
[----:B------:R-:W4:Y:S01]  /*2c980*/  LDL.LU R8, [R1+0x888] ;  /* 0x0008880001087983 */ /* 0x000f220000300800 */
[----:B------:R-:W-:Y:S01]  /*2c990*/  LOP3.LUT R6, R84, 0x10, RZ, 0x3c, !PT ;  /* 0x0000001054067812 */ /* 0x000fe200078e3cff */
[----:B------:R-:W-:-:S04]  /*2c9a0*/  IMAD.X R20, R20, 0x1, R3, P5 ;  /* 0x0000000114147824 */ /* 0x000fc800028e0603 */
[----:B------:R-:W-:Y:S01]  /*2c9b0*/  VIADD R6, R6, UR14 ;  /* 0x0000000e06067c36 */ /* 0x000fe20008000000 */
[----:B------:R-:W-:-:S04]  /*2c9c0*/  IADD3 R9, P4, PT, R9, R80, RZ ;  /* 0x0000005009097210 */ /* 0x000fc80007f9e0ff */
[----:B------:R1:W-:Y:S04]  /*2c9d0*/  LDGSTS.E [R6+0x40080], desc[UR26][R4.64], P3 ;  /* 0x4008000004067fae */ /* 0x0003e800099a101a */
[----:B------:R-:W-:Y:S01]  /*2c9e0*/  STL [R1+0x708], R20 ;  /* 0x0007081401007387 */ /* 0x000fe20000100800 */
[----:B------:R-:W-:Y:S01]  /*2c9f0*/  IADD3 R10, P5, PT, R10, R80, RZ ;  /* 0x000000500a0a7210 */ /* 0x000fe20007fbe0ff */
[----:B-1----:R-:W-:Y:S01]  /*2ca00*/  IMAD.MOV.U32 R4, RZ, RZ, R19 ;  /* 0x000000ffff047224 */ /* 0x002fe200078e0013 */
[----:B------:R-:W-:Y:S01]  /*2ca10*/  MOV R5, R20 ;  /* 0x0000001400057202 */ /* 0x000fe20000000f00 */
[--C-:B------:R-:W-:Y:S01]  /*2ca20*/  IMAD.X R18, R18, 0x1, R3.reuse, P4 ;  /* 0x0000000112127824 */ /* 0x100fe200020e0603 */
[----:B------:R1:W-:Y:S01]  /*2ca30*/  STL [R1+0x74c], R9 ;  /* 0x00074c0901007387 */ /* 0x0003e20000100800 */
[----:B------:R-:W-:-:S03]  /*2ca40*/  IMAD.X R17, R17, 0x1, R3, P5 ;  /* 0x0000000111117824 */ /* 0x000fc600028e0603 */
[----:B------:R1:W-:Y:S04]  /*2ca50*/  LDGSTS.E [R6+0x40480], desc[UR26][R4.64], P3 ;  /* 0x4048000004067fae */ /* 0x0003e800099a101a */
[----:B------:R-:W-:Y:S04]  /*2ca60*/  STL [R1+0x748], R18 ;  /* 0x0007481201007387 */ /* 0x000fe80000100800 */
[----:B------:R1:W-:Y:S02]  /*2ca70*/  STL [R1+0x78c], R10 ;  /* 0x00078c0a01007387 */ /* 0x0003e40000100800 */
[----:B-1----:R-:W-:Y:S01]  /*2ca80*/  MOV R4, R9 ;  /* 0x0000000900047202 */ /* 0x002fe20000000f00 */
[----:B------:R-:W-:Y:S01]  /*2ca90*/  IMAD.MOV.U32 R5, RZ, RZ, R18 ;  /* 0x000000ffff057224 */ /* 0x000fe200078e0012 */
[----:B------:R-:W4:Y:S04]  /*2caa0*/  LDL.LU R9, [R1+0x6d4] ;  /* 0x0006d40001097983 */ /* 0x000f280000300800 */
[----:B------:R-:W-:Y:S04]  /*2cab0*/  STL [R1+0x788], R17 ;  /* 0x0007881101007387 */ /* 0x000fe80000100800 */
[----:B------:R1:W-:Y:S04]  /*2cac0*/  LDGSTS.E [R6+0x40880], desc[UR26][R4.64], P3 ;  /* 0x4088000004067fae */ /* 0x0003e800099a101a */
[----:B------:R-:W4:Y:S01]  /*2cad0*/  LDL.LU R19, [R1+0x714] ;  /* 0x0007140001137983 */ /* 0x000f220000300800 */
[----:B-1----:R-:W-:Y:S01]  /*2cae0*/  IMAD.MOV.U32 R4, RZ, RZ, R10 ;  /* 0x000000ffff047224 */ /* 0x002fe200078e000a */
[----:B------:R-:W-:-:S02]  /*2caf0*/  MOV R5, R17 ;  /* 0x0000001100057202 */ /* 0x000fc40000000f00 */
[----:B------:R-:W4:Y:S04]  /*2cb00*/  LDL.LU R10, [R1+0x6d0] ;  /* 0x0006d000010a7983 */ /* 0x000f280000300800 */
[----:B------:R-:W4:Y:S04]  /*2cb10*/  LDL.LU R20, [R1+0x710] ;  /* 0x0007100001147983 */ /* 0x000f280000300800 */
[----:B------:R1:W-:Y:S01]  /*2cb20*/  LDGSTS.E [R6+0x40c80], desc[UR26][R4.64], P3 ;  /* 0x40c8000004067fae */ /* 0x0003e200099a101a */
[----:B--2---:R-:W-:-:S05]  /*2cb30*/  IADD3 R11, P4, PT, R11, R80, RZ ;  /* 0x000000500b0b7210 */ /* 0x004fca0007f9e0ff */
[----:B------:R2:W-:Y:S01]  /*2cb40*/  STL [R1+0x7cc], R11 ;  /* 0x0007cc0b01007387 */ /* 0x0005e20000100800 */
[----:B-1----:R-:W-:Y:S02]  /*2cb50*/  MOV R4, R11 ;  /* 0x0000000b00047202 */ /* 0x002fe40000000f00 */
[----:B------:R-:W-:Y:S01]  /*2cb60*/  IADD3 R15, P5, PT, R15, R80, RZ ;  /* 0x000000500f0f7210 */ /* 0x000fe20007fbe0ff */
[----:B---3--:R-:W-:-:S04]  /*2cb70*/  IMAD.X R12, R12, 0x1, R3, P4 ;  /* 0x000000010c0c7824 */ /* 0x008fc800020e0603 */
[----:B------:R-:W-:Y:S01]  /*2cb80*/  IMAD.X R16, R16, 0x1, R3, P5 ;  /* 0x0000000110107824 */ /* 0x000fe200028e0603 */
[----:B------:R1:W-:Y:S04]  /*2cb90*/  STL [R1+0x7c8], R12 ;  /* 0x0007c80c01007387 */ /* 0x0003e80000100800 */
[----:B------:R-:W-:Y:S01]  /*2cba0*/  STL [R1+0x80c], R15 ;  /* 0x00080c0f01007387 */ /* 0x000fe20000100800 */
[----:B------:R-:W-:-:S03]  /*2cbb0*/  IMAD.MOV.U32 R5, RZ, RZ, R12 ;  /* 0x000000ffff057224 */ /* 0x000fc600078e000c */
[----:B--2---:R-:W2:Y:S04]  /*2cbc0*/  LDL.LU R11, [R1+0x754] ;  /* 0x00075400010b7983 */ /* 0x004ea80000300800 */
[----:B------:R-:W-:Y:S04]  /*2cbd0*/  STL [R1+0x808], R16 ;  /* 0x0008081001007387 */ /* 0x000fe80000100800 */
[----:B-1----:R-:W3:Y:S04]  /*2cbe0*/  LDL.LU R12, [R1+0x794] ;  /* 0x00079400010c7983 */ /* 0x002ee80000300800 */
[----:B------:R-:W3:Y:S04]  /*2cbf0*/  LDL.LU R18, [R1+0x750] ;  /* 0x0007500001127983 */ /* 0x000ee80000300800 */
[----:B------:R-:W3:Y:S01]  /*2cc00*/  LDL.LU R17, [R1+0x790] ;  /* 0x0007900001117983 */ /* 0x000ee20000300800 */
[----:B------:R-:W-:-:S02]  /*2cc10*/  IADD3 R13, P4, PT, R13, R80, RZ ;  /* 0x000000500d0d7210 */ /* 0x000fc40007f9e0ff */
[----:B------:R-:W-:Y:S01]  /*2cc20*/  IADD3 R7, P5, PT, R7, R80, RZ ;  /* 0x0000005007077210 */ /* 0x000fe20007fbe0ff */
[----:B------:R1:W-:Y:S04]  /*2cc30*/  LDGSTS.E [R6+0x41080], desc[UR26][R4.64], P3 ;  /* 0x4108000004067fae */ /* 0x0003e800099a101a */
[----:B------:R4:W-:Y:S01]  /*2cc40*/  STL [R1+0x84c], R13 ;  /* 0x00084c0d01007387 */ /* 0x0009e20000100800 */
[----:B-1----:R-:W-:Y:S01]  /*2cc50*/  IMAD.MOV.U32 R4, RZ, RZ, R15 ;  /* 0x000000ffff047224 */ /* 0x002fe200078e000f */
[----:B------:R-:W-:-:S05]  /*2cc60*/  MOV R5, R16 ;  /* 0x0000001000057202 */ /* 0x000fca0000000f00 */
[----:B------:R1:W-:Y:S02]  /*2cc70*/  LDGSTS.E [R6+0x41480], desc[UR26][R4.64], P3 ;  /* 0x4148000004067fae */ /* 0x0003e400099a101a */
[----:B-1----:R-:W-:Y:S01]  /*2cc80*/  MOV R4, R13 ;  /* 0x0000000d00047202 */ /* 0x002fe20000000f00 */
[--C-:B----4-:R-:W-:Y:S02]  /*2cc90*/  IMAD.X R14, R14, 0x1, R3.reuse, P4 ;  /* 0x000000010e0e7824 */ /* 0x110fe400020e0603 */
[----:B------:R-:W-:-:S03]  /*2cca0*/  IMAD.X R8, R8, 0x1, R3, P5 ;  /* 0x0000000108087824 */ /* 0x000fc600028e0603 */
[----:B------:R1:W-:Y:S04]  /*2ccb0*/  STL [R1+0x848], R14 ;  /* 0x0008480e01007387 */ /* 0x0003e80000100800 */
[----:B------:R-:W-:Y:S01]  /*2ccc0*/  STL [R1+0x88c], R7 ;  /* 0x00088c0701007387 */ /* 0x000fe20000100800 */
[----:B------:R-:W-:-:S03]  /*2ccd0*/  IMAD.MOV.U32 R5, RZ, RZ, R14 ;  /* 0x000000ffff057224 */ /* 0x000fc600078e000e */
[----:B------:R-:W4:Y:S04]  /*2cce0*/  LDL.LU R13, [R1+0x7d4] ;  /* 0x0007d400010d7983 */ /* 0x000f280000300800 */
[----:B------:R1:W-:Y:S04]  /*2ccf0*/  STL [R1+0x888], R8 ;  /* 0x0008880801007387 */ /* 0x0003e80000100800 */
[----:B-1----:R-:W4:Y:S04]  /*2cd00*/  LDL.LU R14, [R1+0x814] ;  /* 0x00081400010e7983 */ /* 0x002f280000300800 */
[----:B------:R-:W4:Y:S04]  /*2cd10*/  LDL.LU R16, [R1+0x7d0] ;  /* 0x0007d00001107983 */ /* 0x000f280000300800 */
[----:B------:R-:W4:Y:S04]  /*2cd20*/  LDL.LU R15, [R1+0x810] ;  /* 0x00081000010f7983 */ /* 0x000f280000300800 */
[----:B------:R1:W-:Y:S02]  /*2cd30*/  LDGSTS.E [R6+0x41880], desc[UR26][R4.64], P3 ;  /* 0x4188000004067fae */ /* 0x0003e400099a101a */
[----:B-1----:R-:W-:Y:S01]  /*2cd40*/  IMAD.MOV.U32 R4, RZ, RZ, R7 ;  /* 0x000000ffff047224 */ /* 0x002fe200078e0007 */
[----:B------:R-:W-:-:S02]  /*2cd50*/  MOV R5, R8 ;  /* 0x0000000800057202 */ /* 0x000fc40000000f00 */
[-C--:B------:R-:W-:Y:S01]  /*2cd60*/  IADD3 R9, P4, PT, R9, R80.reuse, RZ ;  /* 0x0000005009097210 */ /* 0x080fe20007f9e0ff */
[----:B------:R-:W4:Y:S04]  /*2cd70*/  LDL.LU R8, [R1+0x854] ;  /* 0x0008540001087983 */ /* 0x000f280000300800 */
[----:B------:R1:W-:Y:S04]  /*2cd80*/  LDGSTS.E [R6+0x41c80], desc[UR26][R4.64], P3 ;  /* 0x41c8000004067fae */ /* 0x0003e800099a101a */
[----:B------:R-:W4:Y:S01]  /*2cd90*/  LDL.LU R7, [R1+0x894] ;  /* 0x0008940001077983 */ /* 0x000f220000300800 */
[----:B------:R-:W-:-:S03]  /*2cda0*/  IADD3 R19, P5, PT, R19, R80, RZ ;  /* 0x0000005013137210 */ /* 0x000fc60007fbe0ff */
[----:B------:R-:W-:Y:S01]  /*2cdb0*/  STL [R1+0x6d4], R9 ;  /* 0x0006d40901007387 */ /* 0x000fe20000100800 */
[----:B-1----:R-:W-:-:S03]  /*2cdc0*/  LOP3.LUT R6, R84, 0x20, RZ, 0x3c, !PT ;  /* 0x0000002054067812 */ /* 0x002fc600078e3cff */
[----:B------:R-:W-:Y:S01]  /*2cdd0*/  STL [R1+0x714], R19 ;  /* 0x0007141301007387 */ /* 0x000fe20000100800 */
[----:B------:R-:W-:Y:S02]  /*2cde0*/  IMAD.X R10, R10, 0x1, R3, P4 ;  /* 0x000000010a0a7824 */ /* 0x000fe400020e0603 */
[----:B------:R-:W-:Y:S02]  /*2cdf0*/  VIADD R6, R6, UR14 ;  /* 0x0000000e06067c36 */ /* 0x000fe40008000000 */
[----:B------:R-:W-:Y:S01]  /*2ce00*/  IMAD.MOV.U32 R4, RZ, RZ, R9 ;  /* 0x000000ffff047224 */ /* 0x000fe200078e0009 */
[----:B------:R1:W-:Y:S01]  /*2ce10*/  STL [R1+0x6d0], R10 ;  /* 0x0006d00a01007387 */ /* 0x0003e20000100800 */
[----:B------:R-:W-:Y:S01]  /*2ce20*/  IMAD.MOV.U32 R5, RZ, RZ, R10 ;  /* 0x000000ffff057224 */ /* 0x000fe200078e000a */
[----:B------:R-:W-:-:S04]  /*2ce30*/  IADD3.X R20, PT, PT, R20, R3, RZ, P5, !PT ;  /* 0x0000000314147210 */ /* 0x000fc80002ffe4ff */
[----:B------:R1:W-:Y:S04]  /*2ce40*/  LDGSTS.E [R6+0x40100], desc[UR26][R4.64], P3 ;  /* 0x4010000004067fae */ /* 0x0003e800099a101a */
[----:B-1----:R-:W4:Y:S04]  /*2ce50*/  LDL.LU R10, [R1+0x850] ;  /* 0x00085000010a7983 */ /* 0x002f280000300800 */
[----:B------:R-:W4:Y:S01]  /*2ce60*/  LDL.LU R9, [R1+0x890] ;  /* 0x0008900001097983 */ /* 0x000f220000300800 */
[----:B------:R-:W-:Y:S01]  /*2ce70*/  MOV R4, R19 ;  /* 0x0000001300047202 */ /* 0x000fe20000000f00 */
[----:B------:R-:W-:-:S02]  /*2ce80*/  IMAD.MOV.U32 R5, RZ, RZ, R20 ;  /* 0x000000ffff057224 */ /* 0x000fc400078e0014 */
[----:B------:R-:W-:Y:S04]  /*2ce90*/  STL [R1+0x710], R20 ;  /* 0x0007101401007387 */ /* 0x000fe80000100800 */
[----:B------:R1:W-:Y:S01]  /*2cea0*/  LDGSTS.E [R6+0x40500], desc[UR26][R4.64], P3 ;  /* 0x4050000004067fae */ /* 0x0003e200099a101a */
[----:B--2---:R-:W-:-:S05]  /*2ceb0*/  IADD3 R11, P4, PT, R11, R80, RZ ;  /* 0x000000500b0b7210 */ /* 0x004fca0007f9e0ff */
[----:B------:R2:W-:Y:S01]  /*2cec0*/  STL [R1+0x754], R11 ;  /* 0x0007540b01007387 */ /* 0x0005e20000100800 */
[----:B---3--:R-:W-:Y:S01]  /*2ced0*/  IADD3 R12, P5, PT, R12, R80, RZ ;  /* 0x000000500c0c7210 */ /* 0x008fe20007fbe0ff */
[----:B------:R-:W-:Y:S02]  /*2cee0*/  IMAD.X R18, R18, 0x1, R3, P4 ;  /* 0x0000000112127824 */ /* 0x000fe400020e0603 */
[----:B-1----:R-:W-:Y:S01]  /*2cef0*/  IMAD.MOV.U32 R4, RZ, RZ, R11 ;  /* 0x000000ffff047224 */ /* 0x002fe200078e000b */
[----:B------:R-:W-:Y:S02]  /*2cf00*/  IADD3.X R17, PT, PT, R17, R3, RZ, P5, !PT ;  /* 0x0000000311117210 */ /* 0x000fe40002ffe4ff */
[----:B------:R-:W-:Y:S01]  /*2cf10*/  STL [R1+0x750], R18 ;  /* 0x0007501201007387 */ /* 0x000fe20000100800 */
[----:B------:R-:W-:-:S03]  /*2cf20*/  IMAD.MOV.U32 R5, RZ, RZ, R18 ;  /* 0x000000ffff057224 */ /* 0x000fc600078e0012 */
[----:B------:R1:W-:Y:S04]  /*2cf30*/  STL [R1+0x794], R12 ;  /* 0x0007940c01007387 */ /* 0x0003e80000100800 */
[----:B--2---:R-:W2:Y:S04]  /*2cf40*/  LDL.LU R11, [R1+0x6dc] ;  /* 0x0006dc00010b7983 */ /* 0x004ea80000300800 */
[----:B------:R-:W-:Y:S04]  /*2cf50*/  STL [R1+0x790], R17 ;  /* 0x0007901101007387 */ /* 0x000fe80000100800 */
[----:B------:R3:W-:Y:S04]  /*2cf60*/  LDGSTS.E [R6+0x40900], desc[UR26][R4.64], P3 ;  /* 0x4090000004067fae */ /* 0x0007e800099a101a */
[----:B------:R-:W2:Y:S01]  /*2cf70*/  LDL.LU R19, [R1+0x71c] ;  /* 0x00071c0001137983 */ /* 0x000ea20000300800 */
[----:B---3--:R-:W-:-:S03]  /*2cf80*/  MOV R4, R12 ;  /* 0x0000000c00047202 */ /* 0x008fc60000000f00 */
[----:B-1----:R-:W3:Y:S01]  /*2cf90*/  LDL.LU R12, [R1+0x6d8] ;  /* 0x0006d800010c7983 */ /* 0x002ee20000300800 */
[----:B------:R-:W-:-:S03]  /*2cfa0*/  IMAD.MOV.U32 R5, RZ, RZ, R17 ;  /* 0x000000ffff057224 */ /* 0x000fc600078e0011 */
[----:B------:R-:W3:Y:S04]  /*2cfb0*/  LDL.LU R20, [R1+0x718] ;  /* 0x0007180001147983 */ /* 0x000ee80000300800 */
[----:B------:R1:W-:Y:S01]  /*2cfc0*/  LDGSTS.E [R6+0x40d00], desc[UR26][R4.64], P3 ;  /* 0x40d0000004067fae */ /* 0x0003e200099a101a */
[-C--:B----4-:R-:W-:Y:S02]  /*2cfd0*/  IADD3 R13, P4, PT, R13, R80.reuse, RZ ;  /* 0x000000500d0d7210 */ /* 0x090fe40007f9e0ff */
[----:B------:R-:W-:-:S03]  /*2cfe0*/  IADD3 R14, P5, PT, R14, R80, RZ ;  /* 0x000000500e0e7210 */ /* 0x000fc60007fbe0ff */
[----:B------:R-:W-:Y:S01]  /*2cff0*/  IMAD.X R16, R16, 0x1, R3, P4 ;  /* 0x0000000110107824 */ /* 0x000fe200020e0603 */
[----:B------:R4:W-:Y:S01]  /*2d000*/  STL [R1+0x7d4], R13 ;  /* 0x0007d40d01007387 */ /* 0x0009e20000100800 */
[----:B-1----:R-:W-:Y:S01]  /*2d010*/  IMAD.MOV.U32 R4, RZ, RZ, R13 ;  /* 0x000000ffff047224 */ /* 0x002fe200078e000d */
[----:B------:R-:W-:Y:S02]  /*2d020*/  IADD3.X R15, PT, PT, R15, R3, RZ, P5, !PT ;  /* 0x000000030f0f7210 */ /* 0x000fe40002ffe4ff */
[----:B------:R1:W-:Y:S01]  /*2d030*/  STL [R1+0x7d0], R16 ;  /* 0x0007d01001007387 */ /* 0x0003e20000100800 */
[----:B------:R-:W-:-:S03]  /*2d040*/  IMAD.MOV.U32 R5, RZ, RZ, R16 ;  /* 0x000000ffff057224 */ /* 0x000fc600078e0010 */
[----:B------:R-:W-:Y:S04]  /*2d050*/  STL [R1+0x814], R14 ;  /* 0x0008140e01007387 */ /* 0x000fe80000100800 */
[----:B----4-:R-:W4:Y:S04]  /*2d060*/  LDL.LU R13, [R1+0x75c] ;  /* 0x00075c00010d7983 */ /* 0x010f280000300800 */
[----:B------:R-:W-:Y:S04]  /*2d070*/  STL [R1+0x810], R15 ;  /* 0x0008100f01007387 */ /* 0x000fe80000100800 */
[----:B-1----:R-:W4:Y:S04]  /*2d080*/  LDL.LU R16, [R1+0x79c] ;  /* 0x00079c0001107983 */ /* 0x002f280000300800 */
[----:B------:R-:W4:Y:S04]  /*2d090*/  LDL.LU R18, [R1+0x758] ;  /* 0x0007580001127983 */ /* 0x000f280000300800 */
[----:B------:R-:W4:Y:S01]  /*2d0a0*/  LDL.LU R17, [R1+0x798] ;  /* 0x0007980001117983 */ /* 0x000f220000300800 */
[----:B------:R-:W-:-:S03]  /*2d0b0*/  IADD3 R8, P4, PT, R8, R80, RZ ;  /* 0x0000005008087210 */ /* 0x000fc60007f9e0ff */
[----:B------:R1:W-:Y:S01]  /*2d0c0*/  LDGSTS.E [R6+0x41100], desc[UR26][R4.64], P3 ;  /* 0x4110000004067fae */ /* 0x0003e200099a101a */
[----:B------:R-:W-:-:S03]  /*2d0d0*/  IADD3 R7, P5, PT, R7, R80, RZ ;  /* 0x0000005007077210 */ /* 0x000fc60007fbe0ff */
[----:B------:R1:W-:Y:S02]  /*2d0e0*/  STL [R1+0x854], R8 ;  /* 0x0008540801007387 */ /* 0x0003e40000100800 */
[----:B-1----:R-:W-:Y:S01]  /*2d0f0*/  MOV R4, R14 ;  /* 0x0000000e00047202 */ /* 0x002fe20000000f00 */
[----:B------:R-:W-:-:S05]  /*2d100*/  IMAD.MOV.U32 R5, RZ, RZ, R15 ;  /* 0x000000ffff057224 */ /* 0x000fca00078e000f */
[----:B------:R1:W-:Y:S01]  /*2d110*/  LDGSTS.E [R6+0x41500], desc[UR26][R4.64], P3 ;  /* 0x4150000004067fae */ /* 0x0003e200099a101a */
[----:B------:R-:W-:Y:S02]  /*2d120*/  IMAD.X R10, R10, 0x1, R3, P4 ;  /* 0x000000010a0a7824 */ /* 0x000fe400020e0603 */
[----:B-1----:R-:W-:Y:S01]  /*2d130*/  IMAD.MOV.U32 R4, RZ, RZ, R8 ;  /* 0x000000ffff047224 */ /* 0x002fe200078e0008 */
[----:B------:R-:W-:Y:S01]  /*2d140*/  IADD3.X R9, PT, PT, R9, R3, RZ, P5, !PT ;  /* 0x0000000309097210 */ /* 0x000fe20002ffe4ff */
[----:B------:R-:W-:Y:S01]  /*2d150*/  IMAD.MOV.U32 R5, RZ, RZ, R10 ;  /* 0x000000ffff057224 */ /* 0x000fe200078e000a */
[----:B------:R-:W-:Y:S04]  /*2d160*/  STL [R1+0x850], R10 ;  /* 0x0008500a01007387 */ /* 0x000fe80000100800 */
[----:B------:R-:W-:Y:S04]  /*2d170*/  STL [R1+0x894], R7 ;  /* 0x0008940701007387 */ /* 0x000fe80000100800 */
[----:B------:R-:W4:Y:S04]  /*2d180*/  LDL.LU R8, [R1+0x7dc] ;  /* 0x0007dc0001087983 */ /* 0x000f280000300800 */
[----:B------:R1:W-:Y:S04]  /*2d190*/  STL [R1+0x890], R9 ;  /* 0x0008900901007387 */ /* 0x0003e80000100800 */
[----:B------:R1:W-:Y:S04]  /*2d1a0*/  LDGSTS.E [R6+0x41900], desc[UR26][R4.64], P3 ;  /* 0x4190000004067fae */ /* 0x0003e800099a101a */
[----:B------:R-:W4:Y:S01]  /*2d1b0*/  LDL.LU R14, [R1+0x81c] ;  /* 0x00081c00010e7983 */ /* 0x000f220000300800 */
[----:B-1----:R-:W-:-:S03]  /*2d1c0*/  IMAD.MOV.U32 R5, RZ, RZ, R9 ;  /* 0x000000ffff057224 */ /* 0x002fc600078e0009 */
[----:B------:R-:W4:Y:S01]  /*2d1d0*/  LDL.LU R9, [R1+0x7d8] ;  /* 0x0007d80001097983 */ /* 0x000f220000300800 */
[----:B------:R-:W-:-:S03]  /*2d1e0*/  MOV R4, R7 ;  /* 0x0000000700047202 */ /* 0x000fc60000000f00 */
[----:B------:R-:W4:Y:S04]  /*2d1f0*/  LDL.LU R15, [R1+0x818] ;  /* 0x00081800010f7983 */ /* 0x000f280000300800 */
[----:B------:R-:W4:Y:S04]  /*2d200*/  LDL.LU R10, [R1+0x85c] ;  /* 0x00085c00010a7983 */ /* 0x000f280000300800 */
[----:B------:R-:W4:Y:S04]  /*2d210*/  LDL.LU R7, [R1+0x89c] ;  /* 0x00089c0001077983 */ /* 0x000f280000300800 */
[----:B------:R1:W-:Y:S02]  /*2d220*/  LDGSTS.E [R6+0x41d00], desc[UR26][R4.64], P3 ;  /* 0x41d0000004067fae */ /* 0x0003e400099a101a */
[----:B-1----:R-:W-:-:S04]  /*2d230*/  LOP3.LUT R6, R84, 0x30, RZ, 0x3c, !PT ;  /* 0x0000003054067812 */ /* 0x002fc800078e3cff */
[----:B------:R-:W-:Y:S02]  /*2d240*/  IADD3 R6, PT, PT, R6, UR14, RZ ;  /* 0x0000000e06067c10 */ /* 0x000fe4000fffe0ff */
[----:B--2---:R-:W-:-:S05]  /*2d250*/  IADD3 R11, P4, PT, R11, R80, RZ ;  /* 0x000000500b0b7210 */ /* 0x004fca0007f9e0ff */
[----:B------:R-:W-:Y:S01]  /*2d260*/  STL [R1+0x6dc], R11 ;  /* 0x0006dc0b01007387 */ /* 0x000fe20000100800 */
[----:B------:R-:W-:Y:S01]  /*2d270*/  IADD3 R19, P5, PT, R19, R80, RZ ;  /* 0x0000005013137210 */ /* 0x000fe20007fbe0ff */
[----:B------:R-:W-:-:S04]  /*2d280*/  IMAD.MOV.U32 R4, RZ, RZ, R11 ;  /* 0x000000ffff047224 */ /* 0x000fc800078e000b */
[----:B------:R-:W-:Y:S01]  /*2d290*/  STL [R1+0x71c], R19 ;  /* 0x00071c1301007387 */ /* 0x000fe20000100800 */
[----:B---3--:R-:W-:-:S05]  /*2d2a0*/  IMAD.X R12, R12, 0x1, R3, P4 ;  /* 0x000000010c0c7824 */ /* 0x008fca00020e0603 */
[----:B------:R1:W-:Y:S01]  /*2d2b0*/  STL [R1+0x6d8], R12 ;  /* 0x0006d80c01007387 */ /* 0x0003e20000100800 */
[----:B------:R-:W-:Y:S01]  /*2d2c0*/  MOV R5, R12 ;  /* 0x0000000c00057202 */ /* 0x000fe20000000f00 */
[----:B------:R-:W-:-:S04]  /*2d2d0*/  IMAD.X R20, R20, 0x1, R3, P5 ;  /* 0x0000000114147824 */ /* 0x000fc800028e0603 */
[----:B------:R2:W-:Y:S04]  /*2d2e0*/  LDGSTS.E [R6+0x40180], desc[UR26][R4.64], P3 ;  /* 0x4018000004067fae */ /* 0x0005e800099a101a */
[----:B-1----:R-:W3:Y:S04]  /*2d2f0*/  LDL.LU R12, [R1+0x858] ;  /* 0x00085800010c7983 */ /* 0x002ee80000300800 */
[----:B------:R-:W3:Y:S01]  /*2d300*/  LDL.LU R11, [R1+0x898] ;  /* 0x00089800010b7983 */ /* 0x000ee20000300800 */
[----:B--2---:R-:W-:Y:S02]  /*2d310*/  IMAD.MOV.U32 R4, RZ, RZ, R19 ;  /* 0x000000ffff047224 */ /* 0x004fe400078e0013 */
[----:B------:R-:W-:Y:S01]  /*2d320*/  IMAD.MOV.U32 R5, RZ, RZ, R20 ;  /* 0x000000ffff057224 */ /* 0x000fe200078e0014 */
[----:B------:R-:W-:Y:S04]  /*2d330*/  STL [R1+0x718], R20 ;  /* 0x0007181401007387 */ /* 0x000fe80000100800 */
[----:B------:R1:W-:Y:S01]  /*2d340*/  LDGSTS.E [R6+0x40580], desc[UR26][R4.64], P3 ;  /* 0x4058000004067fae */ /* 0x0003e200099a101a */
[----:B----4-:R-:W-:-:S02]  /*2d350*/  IADD3 R13, P4, PT, R13, R80, RZ ;  /* 0x000000500d0d7210 */ /* 0x010fc40007f9e0ff */
        /* <DEDUP_REMOVED lines=8> */
[----:B--2---:R-:W2:Y:S04]  /*2d3e0*/  LDL.LU R13, [R1+0x6e4] ;  /* 0x0006e400010d7983 */ /* 0x004ea80000300800 */
[----:B------:R-:W-:Y:S04]  /*2d3f0*/  STL [R1+0x798], R17 ;  /* 0x0007981101007387 */ /* 0x000fe80000100800 */
[----:B------:R4:W-:Y:S04]  /*2d400*/  LDGSTS.E [R6+0x40980], desc[UR26][R4.64], P3 ;  /* 0x4098000004067fae */ /* 0x0009e800099a101a */
[----:B------:R-:W2:Y:S01]  /*2d410*/  LDL.LU R19, [R1+0x724] ;  /* 0x0007240001137983 */ /* 0x000ea20000300800 */
[----:B----4-:R-:W-:-:S03]  /*2d420*/  IMAD.MOV.U32 R4, RZ, RZ, R16 ;  /* 0x000000ffff047224 */ /* 0x010fc600078e0010 */
[----:B-1----:R-:W4:Y:S01]  /*2d430*/  LDL.LU R16, [R1+0x6e0] ;  /* 0x0006e00001107983 */ /* 0x002f220000300800 */
[----:B------:R-:W-:-:S03]  /*2d440*/  IMAD.MOV.U32 R5, RZ, RZ, R17 ;  /* 0x000000ffff057224 */ /* 0x000fc600078e0011 */
[----:B------:R-:W4:Y:S04]  /*2d450*/  LDL.LU R20, [R1+0x720] ;  /* 0x0007200001147983 */ /* 0x000f280000300800 */
[----:B------:R1:W-:Y:S01]  /*2d460*/  LDGSTS.E [R6+0x40d80], desc[UR26][R4.64], P3 ;  /* 0x40d8000004067fae */ /* 0x0003e200099a101a */
[----:B------:R-:W-:-:S05]  /*2d470*/  IADD3 R8, P4, PT, R8, R80, RZ ;  /* 0x0000005008087210 */ /* 0x000fca0007f9e0ff */
[----:B------:R1:W-:Y:S02]  /*2d480*/  STL [R1+0x7dc], R8 ;  /* 0x0007dc0801007387 */ /* 0x0003e40000100800 */
[----:B-1----:R-:W-:Y:S01]  /*2d490*/  IMAD.MOV.U32 R4, RZ, RZ, R8 ;  /* 0x000000ffff047224 */ /* 0x002fe200078e0008 */
[----:B------:R-:W-:Y:S02]  /*2d4a0*/  IADD3 R14, P5, PT, R14, R80, RZ ;  /* 0x000000500e0e7210 */ /* 0x000fe40007fbe0ff */
[----:B------:R-:W-:-:S03]  /*2d4b0*/  IADD3.X R9, PT, PT, R9, R3, RZ, P4, !PT ;  /* 0x0000000309097210 */ /* 0x000fc600027fe4ff */
[----:B------:R-:W-:Y:S02]  /*2d4c0*/  IMAD.X R15, R15, 0x1, R3, P5 ;  /* 0x000000010f0f7824 */ /* 0x000fe400028e0603 */
[----:B------:R1:W-:Y:S01]  /*2d4d0*/  STL [R1+0x7d8], R9 ;  /* 0x0007d80901007387 */ /* 0x0003e20000100800 */
[----:B------:R-:W-:-:S03]  /*2d4e0*/  MOV R5, R9 ;  /* 0x0000000900057202 */ /* 0x000fc60000000f00 */
[----:B------:R1:W-:Y:S01]  /*2d4f0*/  STL [R1+0x81c], R14 ;  /* 0x00081c0e01007387 */ /* 0x0003e20000100800 */
[----:B------:R-:W-:-:S03]  /*2d500*/  IADD3 R10, P4, PT, R10, R80, RZ ;  /* 0x000000500a0a7210 */ /* 0x000fc60007f9e0ff */
[----:B------:R-:W4:Y:S01]  /*2d510*/  LDL.LU R8, [R1+0x764] ;  /* 0x0007640001087983 */ /* 0x000f220000300800 */
[----:B------:R-:W-:-:S03]  /*2d520*/  IADD3 R7, P5, PT, R7, R80, RZ ;  /* 0x0000005007077210 */ /* 0x000fc60007fbe0ff */
[----:B------:R1:W-:Y:S04]  /*2d530*/  STL [R1+0x818], R15 ;  /* 0x0008180f01007387 */ /* 0x0003e80000100800 */
[----:B------:R1:W-:Y:S04]  /*2d540*/  LDGSTS.E [R6+0x41180], desc[UR26][R4.64], P3 ;  /* 0x4118000004067fae */ /* 0x0003e800099a101a */
[----:B-1----:R-:W4:Y:S01]  /*2d550*/  LDL.LU R9, [R1+0x7a4] ;  /* 0x0007a40001097983 */ /* 0x002f220000300800 */
[----:B------:R-:W-:-:S03]  /*2d560*/  IMAD.MOV.U32 R4, RZ, RZ, R14 ;  /* 0x000000ffff047224 */ /* 0x000fc600078e000e */
[----:B------:R-:W4:Y:S01]  /*2d570*/  LDL.LU R14, [R1+0x760] ;  /* 0x00076000010e7983 */ /* 0x000f220000300800 */
[----:B------:R-:W-:-:S03]  /*2d580*/  IMAD.MOV.U32 R5, RZ, RZ, R15 ;  /* 0x000000ffff057224 */ /* 0x000fc600078e000f */
[----:B------:R-:W4:Y:S04]  /*2d590*/  LDL.LU R15, [R1+0x7a0] ;  /* 0x0007a000010f7983 */ /* 0x000f280000300800 */
[----:B------:R1:W-:Y:S04]  /*2d5a0*/  STL [R1+0x85c], R10 ;  /* 0x00085c0a01007387 */ /* 0x0003e80000100800 */
[----:B------:R1:W-:Y:S02]  /*2d5b0*/  LDGSTS.E [R6+0x41580], desc[UR26][R4.64], P3 ;  /* 0x4158000004067fae */ /* 0x0003e400099a101a */
[----:B-1----:R-:W-:Y:S01]  /*2d5c0*/  IMAD.MOV.U32 R4, RZ, RZ, R10 ;  /* 0x000000ffff047224 */ /* 0x002fe200078e000a */
[----:B---3--:R-:W-:Y:S01]  /*2d5d0*/  IADD3.X R12, PT, PT, R12, R3, RZ, P4, !PT ;  /* 0x000000030c0c7210 */ /* 0x008fe200027fe4ff */
[----:B------:R-:W-:-:S04]  /*2d5e0*/  IMAD.X R11, R11, 0x1, R3, P5 ;  /* 0x000000010b0b7824 */ /* 0x000fc800028e0603 */
[----:B------:R-:W-:Y:S01]  /*2d5f0*/  STL [R1+0x858], R12 ;  /* 0x0008580c01007387 */ /* 0x000fe20000100800 */
[----:B------:R-:W-:-:S03]  /*2d600*/  MOV R5, R12 ;  /* 0x0000000c00057202 */ /* 0x000fc60000000f00 */
[----:B------:R-:W-:Y:S04]  /*2d610*/  STL [R1+0x89c], R7 ;  /* 0x00089c0701007387 */ /* 0x000fe80000100800 */
[----:B------:R-:W3:Y:S04]  /*2d620*/  LDL.LU R17, [R1+0x7e4] ;  /* 0x0007e40001117983 */ /* 0x000ee80000300800 */
[----:B------:R1:W-:Y:S04]  /*2d630*/  STL [R1+0x898], R11 ;  /* 0x0008980b01007387 */ /* 0x0003e80000100800 */
[----:B------:R-:W3:Y:S04]  /*2d640*/  LDL.LU R10, [R1+0x824] ;  /* 0x00082400010a7983 */ /* 0x000ee80000300800 */
[----:B------:R1:W-:Y:S04]  /*2d650*/  LDGSTS.E [R6+0x41980], desc[UR26][R4.64], P3 ;  /* 0x4198000004067fae */ /* 0x0003e800099a101a */
[----:B------:R-:W3:Y:S01]  /*2d660*/  LDL.LU R18, [R1+0x7e0] ;  /* 0x0007e00001127983 */ /* 0x000ee20000300800 */
[----:B-1----:R-:W-:-:S03]  /*2d670*/  IMAD.MOV.U32 R5, RZ, RZ, R11 ;  /* 0x000000ffff057224 */ /* 0x002fc600078e000b */
[----:B------:R-:W3:Y:S01]  /*2d680*/  LDL.LU R11, [R1+0x820] ;  /* 0x00082000010b7983 */ /* 0x000ee20000300800 */
[----:B------:R-:W-:-:S03]  /*2d690*/  IMAD.MOV.U32 R4, RZ, RZ, R7 ;  /* 0x000000ffff047224 */ /* 0x000fc600078e0007 */
[----:B------:R-:W3:Y:S04]  /*2d6a0*/  LDL.LU R7, [R1+0x864] ;  /* 0x0008640001077983 */ /* 0x000ee80000300800 */
[----:B------:R-:W3:Y:S04]  /*2d6b0*/  LDL.LU R12, [R1+0x8a4] ;  /* 0x0008a400010c7983 */ /* 0x000ee80000300800 */
[----:B------:R1:W-:Y:S01]  /*2d6c0*/  LDGSTS.E [R6+0x41d80], desc[UR26][R4.64], P3 ;  /* 0x41d8000004067fae */ /* 0x0003e200099a101a */
[----:B--2---:R-:W-:-:S05]  /*2d6d0*/  IADD3 R13, P4, PT, R13, R80, RZ ;  /* 0x000000500d0d7210 */ /* 0x004fca0007f9e0ff */
[----:B------:R-:W-:Y:S01]  /*2d6e0*/  STL [R1+0x6e4], R13 ;  /* 0x0006e40d01007387 */ /* 0x000fe20000100800 */
[----:B------:R-:W-:-:S05]  /*2d6f0*/  IADD3 R19, P5, PT, R19, R80, RZ ;  /* 0x0000005013137210 */ /* 0x000fca0007fbe0ff */
[----:B------:R-:W-:Y:S01]  /*2d700*/  STL [R1+0x724], R19 ;  /* 0x0007241301007387 */ /* 0x000fe20000100800 */
[----:B----4-:R-:W-:-:S05]  /*2d710*/  IADD3.X R16, PT, PT, R16, R3, RZ, P4, !PT ;  /* 0x0000000310107210 */ /* 0x010fca00027fe4ff */
[----:B------:R2:W-:Y:S01]  /*2d720*/  STL [R1+0x6e0], R16 ;  /* 0x0006e01001007387 */ /* 0x0005e20000100800 */
[----:B-1----:R-:W-:Y:S01]  /*2d730*/  IMAD.MOV.U32 R5, RZ, RZ, R16 ;  /* 0x000000ffff057224 */ /* 0x002fe200078e0010 */
[----:B------:R-:W-:Y:S02]  /*2d740*/  MOV R4, R13 ;  /* 0x0000000d00047202 */ /* 0x000fe40000000f00 */
[----:B--2---:R-:W2:Y:S04]  /*2d750*/  LDL.LU R16, [R1+0x860] ;  /* 0x0008600001107983 */ /* 0x004ea80000300800 */
[----:B------:R-:W4:Y:S01]  /*2d760*/  LDL.LU R13, [R1+0x8a0] ;  /* 0x0008a000010d7983 */ /* 0x000f220000300800 */
[----:B------:R-:W-:Y:S01]  /*2d770*/  LOP3.LUT R6, R84, 0x40, RZ, 0x3c, !PT ;  /* 0x0000004054067812 */ /* 0x000fe200078e3cff */
[----:B------:R-:W-:-:S04]  /*2d780*/  IMAD.X R20, R20, 0x1, R3, P5 ;  /* 0x0000000114147824 */ /* 0x000fc800028e0603 */
[----:B------:R-:W-:-:S05]  /*2d790*/  VIADD R6, R6, UR14 ;  /* 0x0000000e06067c36 */ /* 0x000fca0008000000 */
[----:B------:R1:W-:Y:S04]  /*2d7a0*/  LDGSTS.E [R6+0x40200], desc[UR26][R4.64], P3 ;  /* 0x4020000004067fae */ /* 0x0003e800099a101a */
[----:B------:R-:W-:Y:S01]  /*2d7b0*/  STL [R1+0x720], R20 ;  /* 0x0007201401007387 */ /* 0x000fe20000100800 */
[----:B-1----:R-:W-:Y:S01]  /*2d7c0*/  IMAD.MOV.U32 R4, RZ, RZ, R19 ;  /* 0x000000ffff047224 */ /* 0x002fe200078e0013 */
[----:B------:R-:W-:Y:S02]  /*2d7d0*/  MOV R5, R20 ;  /* 0x0000001400057202 */ /* 0x000fe40000000f00 */
[----:B------:R-:W-:-:S03]  /*2d7e0*/  IADD3 R8, P4, PT, R8, R80, RZ ;  /* 0x0000005008087210 */ /* 0x000fc60007f9e0ff */
[----:B------:R1:W-:Y:S04]  /*2d7f0*/  LDGSTS.E [R6+0x40600], desc[UR26][R4.64], P3 ;  /* 0x4060000004067fae */ /* 0x0003e800099a101a */
[----:B------:R-:W-:Y:S01]  /*2d800*/  STL [R1+0x764], R8 ;  /* 0x0007640801007387 */ /* 0x000fe20000100800 */
[----:B------:R-:W-:Y:S02]  /*2d810*/  IADD3 R9, P5, PT, R9, R80, RZ ;  /* 0x0000005009097210 */ /* 0x000fe40007fbe0ff */
[----:B-1----:R-:W-:Y:S01]  /*2d820*/  MOV R4, R8 ;  /* 0x0000000800047202 */ /* 0x002fe20000000f00 */
[--C-:B------:R-:W-:Y:S02]  /*2d830*/  IMAD.X R14, R14, 0x1, R3.reuse, P4 ;  /* 0x000000010e0e7824 */ /* 0x100fe400020e0603 */
[----:B------:R-:W-:-:S03]  /*2d840*/  IMAD.X R15, R15, 0x1, R3, P5 ;  /* 0x000000010f0f7824 */ /* 0x000fc600028e0603 */
[----:B------:R1:W-:Y:S01]  /*2d850*/  STL [R1+0x760], R14 ;  /* 0x0007600e01007387 */ /* 0x0003e20000100800 */
[----:B------:R-:W-:-:S03]  /*2d860*/  IMAD.MOV.U32 R5, RZ, RZ, R14 ;  /* 0x000000ffff057224 */ /* 0x000fc600078e000e */
[----:B------:R-:W-:Y:S04]  /*2d870*/  STL [R1+0x7a4], R9 ;  /* 0x0007a40901007387 */ /* 0x000fe80000100800 */
[----:B------:R1:W-:Y:S04]  /*2d880*/  LDGSTS.E [R6+0x40a00], desc[UR26][R4.64], P3 ;  /* 0x40a0000004067fae */ /* 0x0003e800099a101a */
[----:B-1----:R-:W4:Y:S04]  /*2d890*/  LDL.LU R14, [R1+0x6ec] ;  /* 0x0006ec00010e7983 */ /* 0x002f280000300800 */
[----:B------:R1:W-:Y:S04]  /*2d8a0*/  STL [R1+0x7a0], R15 ;  /* 0x0007a00f01007387 */ /* 0x0003e80000100800 */
[----:B------:R-:W4:Y:S01]  /*2d8b0*/  LDL.LU R8, [R1+0x72c] ;  /* 0x00072c0001087983 */ /* 0x000f220000300800 */
[----:B------:R-:W-:Y:S01]  /*2d8c0*/  MOV R5, R15 ;  /* 0x0000000f00057202 */ /* 0x000fe20000000f00 */
[----:B------:R-:W-:-:S02]  /*2d8d0*/  IMAD.MOV.U32 R4, RZ, RZ, R9 ;  /* 0x000000ffff047224 */ /* 0x000fc400078e0009 */
[----:B-1----:R-:W4:Y:S04]  /*2d8e0*/  LDL.LU R15, [R1+0x6e8] ;  /* 0x0006e800010f7983 */ /* 0x002f280000300800 */
[----:B------:R-:W4:Y:S04]  /*2d8f0*/  LDL.LU R9, [R1+0x728] ;  /* 0x0007280001097983 */ /* 0x000f280000300800 */
[----:B------:R1:W-:Y:S01]  /*2d900*/  LDGSTS.E [R6+0x40e00], desc[UR26][R4.64], P3 ;  /* 0x40e0000004067fae */ /* 0x0003e200099a101a */
[-C--:B---3--:R-:W-:Y:S02]  /*2d910*/  IADD3 R17, P4, PT, R17, R80.reuse, RZ ;  /* 0x0000005011117210 */ /* 0x088fe40007f9e0ff */
[----:B------:R-:W-:-:S03]  /*2d920*/  IADD3 R10, P5, PT, R10, R80, RZ ;  /* 0x000000500a0a7210 */ /* 0x000fc60007fbe0ff */
[----:B------:R-:W-:Y:S01]  /*2d930*/  STL [R1+0x7e4], R17 ;  /* 0x0007e41101007387 */ /* 0x000fe20000100800 */
[----:B------:R-:W-:Y:S01]  /*2d940*/  IMAD.X R18, R18, 0x1, R3, P4 ;  /* 0x0000000112127824 */ /* 0x000fe200020e0603 */
[----:B-1----:R-:W-:-:S04]  /*2d950*/  MOV R4, R17 ;  /* 0x0000001100047202 */ /* 0x002fc80000000f00 */
[----:B------:R-:W-:Y:S01]  /*2d960*/  STL [R1+0x7e0], R18 ;  /* 0x0007e01201007387 */ /* 0x000fe20000100800 */
[----:B------:R-:W-:-:S03]  /*2d970*/  IMAD.X R11, R11, 0x1, R3, P5 ;  /* 0x000000010b0b7824 */ /* 0x000fc600028e0603 */
[----:B------:R-:W-:Y:S01]  /*2d980*/  STL [R1+0x824], R10 ;  /* 0x0008240a01007387 */ /* 0x000fe20000100800 */
[----:B------:R-:W-:-:S03]  /*2d990*/  IMAD.MOV.U32 R5, RZ, RZ, R18 ;  /* 0x000000ffff057224 */ /* 0x000fc600078e0012 */
[----:B------:R1:W-:Y:S04]  /*2d9a0*/  STL [R1+0x820], R11 ;  /* 0x0008200b01007387 */ /* 0x0003e80000100800 */
[----:B------:R-:W3:Y:S04]  /*2d9b0*/  LDL.LU R20, [R1+0x768] ;  /* 0x0007680001147983 */ /* 0x000ee80000300800 */
[----:B------:R-:W3:Y:S04]  /*2d9c0*/  LDL.LU R19, [R1+0x76c] ;  /* 0x00076c0001137983 */ /* 0x000ee80000300800 */
[----:B------:R1:W-:Y:S01]  /*2d9d0*/  LDGSTS.E [R6+0x41200], desc[UR26][R4.64], P3 ;  /* 0x4120000004067fae */ /* 0x0003e200099a101a */
[----:B------:R-:W-:-:S02]  /*2d9e0*/  IADD3 R7, P4, PT, R7, R80, RZ ;  /* 0x0000005007077210 */ /* 0x000fc40007f9e0ff */
[----:B-1----:R-:W-:Y:S01]  /*2d9f0*/  MOV R5, R11 ;  /* 0x0000000b00057202 */ /* 0x002fe20000000f00 */
[----:B------:R-:W-:Y:S01]  /*2da00*/  IMAD.MOV.U32 R4, RZ, RZ, R10 ;  /* 0x000000ffff047224 */ /* 0x000fe200078e000a */
[----:B------:R-:W3:Y:S04]  /*2da10*/  LDL.LU R11, [R1+0x7a8] ;  /* 0x0007a800010b7983 */ /* 0x000ee80000300800 */
[----:B------:R-:W3:Y:S01]  /*2da20*/  LDL.LU R10, [R1+0x7ac] ;  /* 0x0007ac00010a7983 */ /* 0x000ee20000300800 */
[----:B------:R-:W-:-:S03]  /*2da30*/  IADD3 R12, P5, PT, R12, R80, RZ ;  /* 0x000000500c0c7210 */ /* 0x000fc60007fbe0ff */
[----:B------:R1:W-:Y:S04]  /*2da40*/  STL [R1+0x864], R7 ;  /* 0x0008640701007387 */ /* 0x0003e80000100800 */
[----:B------:R1:W-:Y:S02]  /*2da50*/  LDGSTS.E [R6+0x41600], desc[UR26][R4.64], P3 ;  /* 0x4160000004067fae */ /* 0x0003e400099a101a */
[----:B-1----:R-:W-:Y:S01]  /*2da60*/  MOV R4, R7 ;  /* 0x0000000700047202 */ /* 0x002fe20000000f00 */
[--C-:B--2---:R-:W-:Y:S02]  /*2da70*/  IMAD.X R16, R16, 0x1, R3.reuse, P4 ;  /* 0x0000000110107824 */ /* 0x104fe400020e0603 */
[----:B----4-:R-:W-:-:S03]  /*2da80*/  IMAD.X R13, R13, 0x1, R3, P5 ;  /* 0x000000010d0d7824 */ /* 0x010fc600028e0603 */
[----:B------:R1:W-:Y:S04]  /*2da90*/  STL [R1+0x860], R16 ;  /* 0x0008601001007387 */ /* 0x0003e80000100800 */
[----:B------:R2:W-:Y:S01]  /*2daa0*/  STL [R1+0x8a4], R12 ;  /* 0x0008a40c01007387 */ /* 0x0005e20000100800 */
        /* <DEDUP_REMOVED lines=8> */
[----:B------:R-:W-:Y:S01]  /*2db30*/  MOV R5, R13 ;  /* 0x0000000d00057202 */ /* 0x000fe20000000f00 */
[----:B--2---:R-:W2:Y:S04]  /*2db40*/  LDL.LU R12, [R1+0x86c] ;  /* 0x00086c00010c7983 */ /* 0x004ea80000300800 */
[----:B------:R1:W-:Y:S04]  /*2db50*/  LDGSTS.E [R6+0x41e00], desc[UR26][R4.64], P3 ;  /* 0x41e0000004067fae */ /* 0x0003e800099a101a */
[----:B------:R-:W2:Y:S01]  /*2db60*/  LDL.LU R13, [R1+0x8ac] ;  /* 0x0008ac00010d7983 */ /* 0x000ea20000300800 */
[----:B-1----:R-:W-:-:S02]  /*2db70*/  LOP3.LUT R6, R84, 0x50, RZ, 0x3c, !PT ;  /* 0x0000005054067812 */ /* 0x002fc400078e3cff */
[----:B------:R-:W-:-:S03]  /*2db80*/  IADD3 R14, P4, PT, R14, R80, RZ ;  /* 0x000000500e0e7210 */ /* 0x000fc60007f9e0ff */
[----:B------:R-:W-:Y:S01]  /*2db90*/  VIADD R6, R6, UR14 ;  /* 0x0000000e06067c36 */ /* 0x000fe20008000000 */
[----:B------:R-:W-:Y:S01]  /*2dba0*/  IADD3 R8, P5, PT, R8, R80, RZ ;  /* 0x0000005008087210 */ /* 0x000fe20007fbe0ff */
[----:B------:R1:W-:Y:S01]  /*2dbb0*/  STL [R1+0x6ec], R14 ;  /* 0x0006ec0e01007387 */ /* 0x0003e20000100800 */
[----:B------:R-:W-:-:S03]  /*2dbc0*/  IMAD.X R15, R15, 0x1, R3, P4 ;  /* 0x000000010f0f7824 */ /* 0x000fc600020e0603 */
[----:B------:R-:W-:Y:S01]  /*2dbd0*/  STL [R1+0x72c], R8 ;  /* 0x00072c0801007387 */ /* 0x000fe20000100800 */
[----:B------:R-:W-:Y:S02]  /*2dbe0*/  IMAD.MOV.U32 R4, RZ, RZ, R14 ;  /* 0x000000ffff047224 */ /* 0x000fe400078e000e */
[----:B------:R-:W-:Y:S01]  /*2dbf0*/  IMAD.MOV.U32 R5, RZ, RZ, R15 ;  /* 0x000000ffff057224 */ /* 0x000fe200078e000f */
[----:B------:R1:W-:Y:S01]  /*2dc00*/  STL [R1+0x6e8], R15 ;  /* 0x0006e80f01007387 */ /* 0x0003e20000100800 */
[----:B------:R-:W-:-:S03]  /*2dc10*/  IADD3.X R9, PT, PT, R9, R3, RZ, P5, !PT ;  /* 0x0000000309097210 */ /* 0x000fc60002ffe4ff */
[----:B-1----:R-:W2:Y:S04]  /*2dc20*/  LDL.LU R14, [R1+0x868] ;  /* 0x00086800010e7983 */ /* 0x002ea80000300800 */
[----:B------:R1:W-:Y:S04]  /*2dc30*/  LDGSTS.E [R6+0x40280], desc[UR26][R4.64], P3 ;  /* 0x4028000004067fae */ /* 0x0003e800099a101a */
[----:B------:R-:W2:Y:S01]  /*2dc40*/  LDL.LU R15, [R1+0x8a8] ;  /* 0x0008a800010f7983 */ /* 0x000ea20000300800 */
[----:B-1----:R-:W-:Y:S01]  /*2dc50*/  MOV R4, R8 ;  /* 0x0000000800047202 */ /* 0x002fe20000000f00 */
[----:B------:R-:W-:-:S02]  /*2dc60*/  IMAD.MOV.U32 R5, RZ, RZ, R9 ;  /* 0x000000ffff057224 */ /* 0x000fc400078e0009 */
[----:B------:R1:W-:Y:S04]  /*2dc70*/  STL [R1+0x728], R9 ;  /* 0x0007280901007387 */ /* 0x0003e80000100800 */
[----:B------:R3:W-:Y:S04]  /*2dc80*/  LDGSTS.E [R6+0x40680], desc[UR26][R4.64], P3 ;  /* 0x4068000004067fae */ /* 0x0007e800099a101a */
[----:B------:R-:W2:Y:S04]  /*2dc90*/  LDL.LU R8, [R1+0x6f4] ;  /* 0x0006f40001087983 */ /* 0x000ea80000300800 */
[----:B-1----:R-:W2:Y:S01]  /*2dca0*/  LDL.LU R9, [R1+0x734] ;  /* 0x0007340001097983 */ /* 0x002ea20000300800 */
[----:B---3--:R-:W-:-:S05]  /*2dcb0*/  IADD3 R19, P4, PT, R19, R80, RZ ;  /* 0x0000005013137210 */ /* 0x008fca0007f9e0ff */
[----:B------:R-:W-:Y:S02]  /*2dcc0*/  IMAD.X R20, R20, 0x1, R3, P4 ;  /* 0x0000000114147824 */ /* 0x000fe400020e0603 */
[----:B------:R-:W-:Y:S02]  /*2dcd0*/  IMAD.MOV.U32 R4, RZ, RZ, R19 ;  /* 0x000000ffff047224 */ /* 0x000fe400078e0013 */
[----:B------:R-:W-:Y:S01]  /*2dce0*/  IMAD.MOV.U32 R5, RZ, RZ, R20 ;  /* 0x000000ffff057224 */ /* 0x000fe200078e0014 */
[----:B------:R-:W-:Y:S04]  /*2dcf0*/  STL [R1+0x76c], R19 ;  /* 0x00076c1301007387 */ /* 0x000fe80000100800 */
[----:B------:R-:W-:Y:S04]  /*2dd00*/  STL [R1+0x768], R20 ;  /* 0x0007681401007387 */ /* 0x000fe80000100800 */
[----:B------:R1:W-:Y:S01]  /*2dd10*/  LDGSTS.E [R6+0x40a80], desc[UR26][R4.64], P3 ;  /* 0x40a8000004067fae */ /* 0x0003e200099a101a */
[----:B------:R-:W-:-:S04]  /*2dd20*/  IADD3 R10, P5, PT, R10, R80, RZ ;  /* 0x000000500a0a7210 */ /* 0x000fc80007fbe0ff */
[----:B------:R-:W-:Y:S01]  /*2dd30*/  IADD3.X R11, PT, PT, R11, R3, RZ, P5, !PT ;  /* 0x000000030b0b7210 */ /* 0x000fe20002ffe4ff */
[----:B------:R3:W-:Y:S01]  /*2dd40*/  STL [R1+0x7ac], R10 ;  /* 0x0007ac0a01007387 */ /* 0x0007e20000100800 */
[----:B-1----:R-:W-:-:S03]  /*2dd50*/  MOV R4, R10 ;  /* 0x0000000a00047202 */ /* 0x002fc60000000f00 */
[----:B------:R1:W-:Y:S01]  /*2dd60*/  STL [R1+0x7a8], R11 ;  /* 0x0007a80b01007387 */ /* 0x0003e20000100800 */
[----:B------:R-:W-:-:S03]  /*2dd70*/  IMAD.MOV.U32 R5, RZ, RZ, R11 ;  /* 0x000000ffff057224 */ /* 0x000fc600078e000b */
[----:B---3--:R-:W3:Y:S04]  /*2dd80*/  LDL.LU R10, [R1+0x6f0] ;  /* 0x0006f000010a7983 */ /* 0x008ee80000300800 */
[----:B-1----:R-:W3:Y:S04]  /*2dd90*/  LDL.LU R11, [R1+0x730] ;  /* 0x00073000010b7983 */ /* 0x002ee80000300800 */
[----:B------:R1:W-:Y:S01]  /*2dda0*/  LDGSTS.E [R6+0x40e80], desc[UR26][R4.64], P3 ;  /* 0x40e8000004067fae */ /* 0x0003e200099a101a */
[-C--:B----4-:R-:W-:Y:S02]  /*2ddb0*/  IADD3 R7, P4, PT, R7, R80.reuse, RZ ;  /* 0x0000005007077210 */ /* 0x090fe40007f9e0ff */
[----:B------:R-:W-:-:S03]  /*2ddc0*/  IADD3 R16, P5, PT, R16, R80, RZ ;  /* 0x0000005010107210 */ /* 0x000fc60007fbe0ff */
[----:B------:R-:W-:Y:S01]  /*2ddd0*/  IMAD.X R17, R17, 0x1, R3, P4 ;  /* 0x0000000111117824 */ /* 0x000fe200020e0603 */
[----:B------:R-:W-:Y:S01]  /*2dde0*/  STL [R1+0x7ec], R7 ;  /* 0x0007ec0701007387 */ /* 0x000fe20000100800 */
[----:B-1----:R-:W-:Y:S01]  /*2ddf0*/  IMAD.MOV.U32 R4, RZ, RZ, R7 ;  /* 0x000000ffff047224 */ /* 0x002fe200078e0007 */
[----:B------:R-:W-:Y:S01]  /*2de00*/  IADD3.X R18, PT, PT, R18, R3, RZ, P5, !PT ;  /* 0x0000000312127210 */ /* 0x000fe20002ffe4ff */
[----:B------:R-:W-:Y:S01]  /*2de10*/  IMAD.MOV.U32 R5, RZ, RZ, R17 ;  /* 0x000000ffff057224 */ /* 0x000fe200078e0011 */
[----:B------:R1:W-:Y:S04]  /*2de20*/  STL [R1+0x7e8], R17 ;  /* 0x0007e81101007387 */ /* 0x0003e80000100800 */
[----:B------:R-:W-:Y:S04]  /*2de30*/  STL [R1+0x82c], R16 ;  /* 0x00082c1001007387 */ /* 0x000fe80000100800 */
[----:B------:R4:W-:Y:S04]  /*2de40*/  LDGSTS.E [R6+0x41280], desc[UR26][R4.64], P3 ;  /* 0x4128000004067fae */ /* 0x0009e800099a101a */
[----:B-1----:R-:W3:Y:S04]  /*2de50*/  LDL.LU R17, [R1+0x774] ;  /* 0x0007740001117983 */ /* 0x002ee80000300800 */
[----:B------:R1:W-:Y:S04]  /*2de60*/  STL [R1+0x828], R18 ;  /* 0x0008281201007387 */ /* 0x0003e80000100800 */
[----:B------:R-:W3:Y:S01]  /*2de70*/  LDL.LU R7, [R1+0x7b4] ;  /* 0x0007b40001077983 */ /* 0x000ee20000300800 */
[----:B----4-:R-:W-:Y:S01]  /*2de80*/  IMAD.MOV.U32 R5, RZ, RZ, R18 ;  /* 0x000000ffff057224 */ /* 0x010fe200078e0012 */
[----:B------:R-:W-:-:S02]  /*2de90*/  MOV R4, R16 ;  /* 0x0000001000047202 */ /* 0x000fc40000000f00 */
[----:B-1----:R-:W4:Y:S04]  /*2dea0*/  LDL.LU R18, [R1+0x770] ;  /* 0x0007700001127983 */ /* 0x002f280000300800 */
[----:B------:R-:W4:Y:S01]  /*2deb0*/  LDL.LU R16, [R1+0x7b0] ;  /* 0x0007b00001107983 */ /* 0x000f220000300800 */
[-C--:B--2---:R-:W-:Y:S02]  /*2dec0*/  IADD3 R12, P4, PT, R12, R80.reuse, RZ ;  /* 0x000000500c0c7210 */ /* 0x084fe40007f9e0ff */
[----:B------:R-:W-:Y:S01]  /*2ded0*/  IADD3 R13, P5, PT, R13, R80, RZ ;  /* 0x000000500d0d7210 */ /* 0x000fe20007fbe0ff */
[----:B------:R1:W-:Y:S04]  /*2dee0*/  LDGSTS.E [R6+0x41680], desc[UR26][R4.64], P3 ;  /* 0x4168000004067fae */ /* 0x0003e800099a101a */
[----:B------:R-:W-:Y:S01]  /*2def0*/  STL [R1+0x86c], R12 ;  /* 0x00086c0c01007387 */ /* 0x000fe20000100800 */
[----:B-1----:R-:W-:-:S02]  /*2df00*/  IMAD.MOV.U32 R4, RZ, RZ, R12 ;  /* 0x000000ffff047224 */ /* 0x002fc400078e000c */
[----:B------:R-:W-:-:S04]  /*2df10*/  IMAD.X R14, R14, 0x1, R3, P4 ;  /* 0x000000010e0e7824 */ /* 0x000fc800020e0603 */
[----:B------:R-:W-:Y:S01]  /*2df20*/  IMAD.MOV.U32 R5, RZ, RZ, R14 ;  /* 0x000000ffff057224 */ /* 0x000fe200078e000e */
[----:B------:R1:W-:Y:S01]  /*2df30*/  STL [R1+0x868], R14 ;  /* 0x0008680e01007387 */ /* 0x0003e20000100800 */
[----:B------:R-:W-:-:S03]  /*2df40*/  IADD3.X R15, PT, PT, R15, R3, RZ, P5, !PT ;  /* 0x000000030f0f7210 */ /* 0x000fc60002ffe4ff */
[----:B------:R-:W-:Y:S04]  /*2df50*/  STL [R1+0x8ac], R13 ;  /* 0x0008ac0d01007387 */ /* 0x000fe80000100800 */
[----:B------:R2:W-:Y:S04]  /*2df60*/  LDGSTS.E [R6+0x41a80], desc[UR26][R4.64], P3 ;  /* 0x41a8000004067fae */ /* 0x0005e800099a101a */
[----:B-1----:R-:W4:Y:S04]  /*2df70*/  LDL.LU R14, [R1+0x7f4] ;  /* 0x0007f400010e7983 */ /* 0x002f280000300800 */
[----:B------:R1:W-:Y:S04]  /*2df80*/  STL [R1+0x8a8], R15 ;  /* 0x0008a80f01007387 */ /* 0x0003e80000100800 */
[----:B------:R-:W4:Y:S01]  /*2df90*/  LDL.LU R12, [R1+0x834] ;  /* 0x00083400010c7983 */ /* 0x000f220000300800 */
[----:B--2---:R-:W-:Y:S01]  /*2dfa0*/  IMAD.MOV.U32 R5, RZ, RZ, R15 ;  /* 0x000000ffff057224 */ /* 0x004fe200078e000f */
[----:B------:R-:W-:-:S02]  /*2dfb0*/  MOV R4, R13 ;  /* 0x0000000d00047202 */ /* 0x000fc40000000f00 */
[----:B-1----:R-:W2:Y:S01]  /*2dfc0*/  LDL.LU R15, [R1+0x7f0] ;  /* 0x0007f000010f7983 */ /* 0x002ea20000300800 */
[----:B------:R-:W-:-:S03]  /*2dfd0*/  IADD3 R8, P4, PT, R8, R80, RZ ;  /* 0x0000005008087210 */ /* 0x000fc60007f9e0ff */
[----:B------:R-:W2:Y:S01]  /*2dfe0*/  LDL.LU R13, [R1+0x830] ;  /* 0x00083000010d7983 */ /* 0x000ea20000300800 */
[----:B------:R-:W-:-:S03]  /*2dff0*/  IADD3 R9, P5, PT, R9, R80, RZ ;  /* 0x0000005009097210 */ /* 0x000fc60007fbe0ff */
[----:B------:R1:W-:Y:S04]  /*2e000*/  LDGSTS.E [R6+0x41e80], desc[UR26][R4.64], P3 ;  /* 0x41e8000004067fae */ /* 0x0003e800099a101a */
[----:B------:R-:W-:Y:S01]  /*2e010*/  STL [R1+0x6f4], R8 ;  /* 0x0006f40801007387 */ /* 0x000fe20000100800 */
[----:B-1----:R-:W-:Y:S01]  /*2e020*/  LOP3.LUT R6, R84, 0x60, RZ, 0x3c, !PT ;  /* 0x0000006054067812 */ /* 0x002fe200078e3cff */
[----:B------:R-:W-:Y:S02]  /*2e030*/  IMAD.MOV.U32 R4, RZ, RZ, R8 ;  /* 0x000000ffff047224 */ /* 0x000fe400078e0008 */
[----:B------:R-:W-:Y:S01]  /*2e040*/  STL [R1+0x734], R9 ;  /* 0x0007340901007387 */ /* 0x000fe20000100800 */
[----:B------:R-:W-:Y:S01]  /*2e050*/  IADD3 R6, PT, PT, R6, UR14, RZ ;  /* 0x0000000e06067c10 */ /* 0x000fe2000fffe0ff */
[----:B---3--:R-:W-:-:S02]  /*2e060*/  IMAD.X R10, R10, 0x1, R3, P4 ;  /* 0x000000010a0a7824 */ /* 0x008fc400020e0603 */
[----:B------:R-:W-:-:S03]  /*2e070*/  IMAD.X R11, R11, 0x1, R3, P5 ;  /* 0x000000010b0b7824 */ /* 0x000fc600028e0603 */
[----:B------:R-:W-:Y:S01]  /*2e080*/  MOV R5, R10 ;  /* 0x0000000a00057202 */ /* 0x000fe20000000f00 */
[----:B------:R1:W-:Y:S04]  /*2e090*/  STL [R1+0x6f0], R10 ;  /* 0x0006f00a01007387 */ /* 0x0003e80000100800 */
[----:B------:R3:W-:Y:S04]  /*2e0a0*/  LDGSTS.E [R6+0x40300], desc[UR26][R4.64], P3 ;  /* 0x4030000004067fae */ /* 0x0007e800099a101a */
[----:B-1----:R-:W2:Y:S04]  /*2e0b0*/  LDL.LU R10, [R1+0x874] ;  /* 0x00087400010a7983 */ /* 0x002ea80000300800 */
[----:B------:R-:W2:Y:S01]  /*2e0c0*/  LDL.LU R8, [R1+0x8b4] ;  /* 0x0008b40001087983 */ /* 0x000ea20000300800 */
[----:B---3--:R-:W-:-:S03]  /*2e0d0*/  IMAD.MOV.U32 R5, RZ, RZ, R11 ;  /* 0x000000ffff057224 */ /* 0x008fc600078e000b */
[----:B------:R1:W-:Y:S01]  /*2e0e0*/  STL [R1+0x730], R11 ;  /* 0x0007300b01007387 */ /* 0x0003e20000100800 */
[----:B------:R-:W-:-:S05]  /*2e0f0*/  IMAD.MOV.U32 R4, RZ, RZ, R9 ;  /* 0x000000ffff047224 */ /* 0x000fca00078e0009 */
[----:B------:R3:W-:Y:S04]  /*2e100*/  LDGSTS.E [R6+0x40700], desc[UR26][R4.64], P3 ;  /* 0x4070000004067fae */ /* 0x0007e800099a101a */
[----:B-1----:R-:W2:Y:S04]  /*2e110*/  LDL.LU R11, [R1+0x870] ;  /* 0x00087000010b7983 */ /* 0x002ea80000300800 */
[----:B------:R-:W2:Y:S01]  /*2e120*/  LDL.LU R9, [R1+0x8b0] ;  /* 0x0008b00001097983 */ /* 0x000ea20000300800 */
[-C--:B------:R-:W-:Y:S02]  /*2e130*/  IADD3 R17, P4, PT, R17, R80.reuse, RZ ;  /* 0x0000005011117210 */ /* 0x080fe40007f9e0ff */
[----:B------:R-:W-:-:S03]  /*2e140*/  IADD3 R7, P5, PT, R7, R80, RZ ;  /* 0x0000005007077210 */ /* 0x000fc60007fbe0ff */
[----:B---3--:R-:W-:Y:S01]  /*2e150*/  IMAD.MOV.U32 R4, RZ, RZ, R17 ;  /* 0x000000ffff047224 */ /* 0x008fe200078e0011 */
[----:B----4-:R-:W-:Y:S01]  /*2e160*/  IADD3.X R18, PT, PT, R18, R3, RZ, P4, !PT ;  /* 0x0000000312127210 */ /* 0x010fe200027fe4ff */
[----:B------:R-:W-:Y:S01]  /*2e170*/  STL [R1+0x774], R17 ;  /* 0x0007741101007387 */ /* 0x000fe20000100800 */
[----:B------:R-:W-:Y:S02]  /*2e180*/  IMAD.X R16, R16, 0x1, R3, P5 ;  /* 0x0000000110107824 */ /* 0x000fe400028e0603 */
[----:B------:R-:W-:Y:S01]  /*2e190*/  MOV R5, R18 ;  /* 0x0000001200057202 */ /* 0x000fe20000000f00 */
[----:B------:R-:W-:Y:S04]  /*2e1a0*/  STL [R1+0x770], R18 ;  /* 0x0007701201007387 */ /* 0x000fe80000100800 */
[----:B------:R1:W-:Y:S04]  /*2e1b0*/  STL [R1+0x7b4], R7 ;  /* 0x0007b40701007387 */ /* 0x0003e80000100800 */
[----:B------:R3:W-:Y:S04]  /*2e1c0*/  LDGSTS.E [R6+0x40b00], desc[UR26][R4.64], P3 ;  /* 0x40b0000004067fae */ /* 0x0007e800099a101a */
[----:B------:R4:W-:Y:S04]  /*2e1d0*/  STL [R1+0x7b0], R16 ;  /* 0x0007b01001007387 */ /* 0x0009e80000100800 */
[----:B------:R-:W2:Y:S01]  /*2e1e0*/  LDL.LU R22, [R1+0x6f8] ;  /* 0x0006f80001167983 */ /* 0x000ea20000300800 */
[----:B---3--:R-:W-:-:S03]  /*2e1f0*/  IMAD.MOV.U32 R4, RZ, RZ, R7 ;  /* 0x000000ffff047224 */ /* 0x008fc600078e0007 */
[----:B-1----:R-:W3:Y:S04]  /*2e200*/  LDL.LU R7, [R1+0x6fc] ;  /* 0x0006fc0001077983 */ /* 0x002ee80000300800 */
[----:B------:R-:W3:Y:S01]  /*2e210*/  LDL.LU R20, [R1+0x73c] ;  /* 0x00073c0001147983 */ /* 0x000ee20000300800 */
[----:B------:R-:W-:-:S05]  /*2e220*/  IMAD.MOV.U32 R5, RZ, RZ, R16 ;  /* 0x000000ffff057224 */ /* 0x000fca00078e0010 */
[----:B------:R1:W-:Y:S01]  /*2e230*/  LDGSTS.E [R6+0x40f00], desc[UR26][R4.64], P3 ;  /* 0x40f0000004067fae */ /* 0x0003e200099a101a */
[-C--:B------:R-:W-:Y:S02]  /*2e240*/  IADD3 R14, P4, PT, R14, R80.reuse, RZ ;  /* 0x000000500e0e7210 */ /* 0x080fe40007f9e0ff */
[----:B------:R-:W-:-:S03]  /*2e250*/  IADD3 R12, P5, PT, R12, R80, RZ ;  /* 0x000000500c0c7210 */ /* 0x000fc60007fbe0ff */
[----:B------:R1:W-:Y:S01]  /*2e260*/  STL [R1+0x7f4], R14 ;  /* 0x0007f40e01007387 */ /* 0x0003e20000100800 */
[----:B--2---:R-:W-:Y:S01]  /*2e270*/  IADD3.X R15, PT, PT, R15, R3, RZ, P4, !PT ;  /* 0x000000030f0f7210 */ /* 0x004fe200027fe4ff */
[----:B------:R-:W-:-:S04]  /*2e280*/  IMAD.X R13, R13, 0x1, R3, P5 ;  /* 0x000000010d0d7824 */ /* 0x000fc800028e0603 */
[----:B------:R-:W-:Y:S04]  /*2e290*/  STL [R1+0x7f0], R15 ;  /* 0x0007f00f01007387 */ /* 0x000fe80000100800 */
[----:B------:R2:W-:Y:S04]  /*2e2a0*/  STL [R1+0x834], R12 ;  /* 0x0008340c01007387 */ /* 0x0005e80000100800 */
[----:B------:R-:W3:Y:S04]  /*2e2b0*/  LDL.LU R21, [R1+0x738] ;  /* 0x0007380001157983 */ /* 0x000ee80000300800 */
[----:B------:R2:W-:Y:S04]  /*2e2c0*/  STL [R1+0x830], R13 ;  /* 0x0008300d01007387 */ /* 0x0005e80000100800 */
[----:B------:R-:W3:Y:S04]  /*2e2d0*/  LDL.LU R19, [R1+0x778] ;  /* 0x0007780001137983 */ /* 0x000ee80000300800 */
[----:B------:R-:W3:Y:S01]  /*2e2e0*/  LDL.LU R18, [R1+0x77c] ;  /* 0x00077c0001127983 */ /* 0x000ee20000300800 */
[----:B-1----:R-:W-:Y:S01]  /*2e2f0*/  IMAD.MOV.U32 R4, RZ, RZ, R14 ;  /* 0x000000ffff047224 */ /* 0x002fe200078e000e */
[----:B------:R-:W-:-:S02]  /*2e300*/  MOV R5, R15 ;  /* 0x0000000f00057202 */ /* 0x000fc40000000f00 */
[----:B------:R-:W3:Y:S04]  /*2e310*/  LDL.LU R17, [R1+0x7b8] ;  /* 0x0007b80001117983 */ /* 0x000ee80000300800 */
[----:B----4-:R-:W4:Y:S04]  /*2e320*/  LDL.LU R16, [R1+0x7bc] ;  /* 0x0007bc0001107983 */ /* 0x010f280000300800 */
[----:B------:R1:W-:Y:S04]  /*2e330*/  LDGSTS.E [R6+0x41300], desc[UR26][R4.64], P3 ;  /* 0x4130000004067fae */ /* 0x0003e800099a101a */
[----:B------:R-:W4:Y:S01]  /*2e340*/  LDL.LU R14, [R1+0x7fc] ;  /* 0x0007fc00010e7983 */ /* 0x000f220000300800 */
[----:B-1----:R-:W-:-:S03]  /*2e350*/  IMAD.MOV.U32 R4, RZ, RZ, R12 ;  /* 0x000000ffff047224 */ /* 0x002fc600078e000c */
[----:B--2---:R-:W2:Y:S01]  /*2e360*/  LDL.LU R12, [R1+0x83c] ;  /* 0x00083c00010c7983 */ /* 0x004ea20000300800 */
[----:B------:R-:W-:-:S05]  /*2e370*/  IMAD.MOV.U32 R5, RZ, RZ, R13 ;  /* 0x000000ffff057224 */ /* 0x000fca00078e000d */
[----:B------:R1:W-:Y:S01]  /*2e380*/  LDGSTS.E [R6+0x41700], desc[UR26][R4.64], P3 ;  /* 0x4170000004067fae */ /* 0x0003e200099a101a */
[-C--:B------:R-:W-:Y:S02]  /*2e390*/  IADD3 R10, P4, PT, R10, R80.reuse, RZ ;  /* 0x000000500a0a7210 */ /* 0x080fe40007f9e0ff */
[----:B------:R-:W-:-:S03]  /*2e3a0*/  IADD3 R8, P5, PT, R8, R80, RZ ;  /* 0x0000005008087210 */ /* 0x000fc60007fbe0ff */
[----:B------:R-:W-:Y:S01]  /*2e3b0*/  STL [R1+0x874], R10 ;  /* 0x0008740a01007387 */ /* 0x000fe20000100800 */
[----:B-1----:R-:W-:Y:S01]  /*2e3c0*/  IMAD.MOV.U32 R4, RZ, RZ, R10 ;  /* 0x000000ffff047224 */ /* 0x002fe200078e000a */
[----:B------:R-:W-:Y:S01]  /*2e3d0*/  IADD3.X R11, PT, PT, R11, R3, RZ, P4, !PT ;  /* 0x000000030b0b7210 */ /* 0x000fe200027fe4ff */
[----:B------:R-:W-:-:S04]  /*2e3e0*/  IMAD.X R9, R9, 0x1, R3, P5 ;  /* 0x0000000109097824 */ /* 0x000fc800028e0603 */
[----:B------:R1:W-:Y:S04]  /*2e3f0*/  STL [R1+0x870], R11 ;  /* 0x0008700b01007387 */ /* 0x0003e80000100800 */
[----:B------:R-:W-:Y:S04]  /*2e400*/  STL [R1+0x8b4], R8 ;  /* 0x0008b40801007387 */ /* 0x000fe80000100800 */
[----:B------:R-:W2:Y:S01]  /*2e410*/  LDL.LU R15, [R1+0x7f8] ;  /* 0x0007f800010f7983 */ /* 0x000ea20000300800 */
[----:B------:R-:W-:-:S03]  /*2e420*/  MOV R5, R11 ;  /* 0x0000000b00057202 */ /* 0x000fc60000000f00 */
[----:B------:R1:W-:Y:S04]  /*2e430*/  STL [R1+0x8b0], R9 ;  /* 0x0008b00901007387 */ /* 0x0003e80000100800 */
[----:B------:R-:W2:Y:S04]  /*2e440*/  LDL.LU R13, [R1+0x838] ;  /* 0x00083800010d7983 */ /* 0x000ea80000300800 */
[----:B-1----:R-:W2:Y:S04]  /*2e450*/  LDL.LU R11, [R1+0x878] ;  /* 0x00087800010b7983 */ /* 0x002ea80000300800 */
[----:B------:R-:W2:Y:S04]  /*2e460*/  LDL.LU R10, [R1+0x87c] ;  /* 0x00087c00010a7983 */ /* 0x000ea80000300800 */
[----:B------:R1:W-:Y:S02]  /*2e470*/  LDGSTS.E [R6+0x41b00], desc[UR26][R4.64], P3 ;  /* 0x41b0000004067fae */ /* 0x0003e400099a101a */
[----:B-1----:R-:W-:-:S02]  /*2e480*/  IMAD.MOV.U32 R5, RZ, RZ, R9 ;  /* 0x000000ffff057224 */ /* 0x002fc400078e0009 */
[----:B------:R-:W-:Y:S01]  /*2e490*/  IMAD.MOV.U32 R4, RZ, RZ, R8 ;  /* 0x000000ffff047224 */ /* 0x000fe200078e0008 */
[----:B------:R-:W2:Y:S04]  /*2e4a0*/  LDL.LU R9, [R1+0x8b8] ;  /* 0x0008b80001097983 */ /* 0x000ea80000300800 */
[----:B------:R-:W2:Y:S04]  /*2e4b0*/  LDL.LU R8, [R1+0x8bc] ;  /* 0x0008bc0001087983 */ /* 0x000ea80000300800 */
[----:B------:R1:W-:Y:S01]  /*2e4c0*/  LDGSTS.E [R6+0x41f00], desc[UR26][R4.64], P3 ;  /* 0x41f0000004067fae */ /* 0x0003e200099a101a */
[----:B---3--:R-:W-:-:S02]  /*2e4d0*/  IADD3 R7, P4, PT, R7, R80, RZ ;  /* 0x0000005007077210 */ /* 0x008fc40007f9e0ff */
[----:B------:R-:W-:Y:S02]  /*2e4e0*/  IADD3 R20, P5, PT, R20, R80, RZ ;  /* 0x0000005014147210 */ /* 0x000fe40007fbe0ff */
[----:B------:R-:W-:Y:S01]  /*2e4f0*/  IADD3.X R22, PT, PT, R22, R3, RZ, P4, !PT ;  /* 0x0000000316167210 */ /* 0x000fe200027fe4ff */
[----:B------:R3:W-:Y:S01]  /*2e500*/  STL [R1+0x6fc], R7 ;  /* 0x0006fc0701007387 */ /* 0x0007e20000100800 */
[----:B-1----:R-:W-:-:S03]  /*2e510*/  MOV R4, R7 ;  /* 0x0000000700047202 */ /* 0x002fc60000000f00 */
[----:B------:R1:W-:Y:S04]  /*2e520*/  STL [R1+0x73c], R20 ;  /* 0x00073c1401007387 */ /* 0x0003e80000100800 */
[----:B------:R1:W-:Y:S04]  /*2e530*/  STL [R1+0x6f8], R22 ;  /* 0x0006f81601007387 */ /* 0x0003e80000100800 */
[----:B---3--:R-:W3:Y:S01]  /*2e540*/  LDL R7, [R1+0x96c] ;  /* 0x00096c0001077983 */ /* 0x008ee20000100800 */
[----:B------:R-:W-:Y:S01]  /*2e550*/  LOP3.LUT R6, R84, 0x70, RZ, 0x3c, !PT ;  /* 0x0000007054067812 */ /* 0x000fe200078e3cff */
[----:B------:R-:W-:-:S04]  /*2e560*/  IMAD.MOV.U32 R5, RZ, RZ, R22 ;  /* 0x000000ffff057224 */ /* 0x000fc800078e0016 */
[----:B------:R-:W-:-:S05]  /*2e570*/  VIADD R6, R6, UR14 ;  /* 0x0000000e06067c36 */ /* 0x000fca0008000000 */
[----:B------:R1:W-:Y:S02]  /*2e580*/  LDGSTS.E [R6+0x40380], desc[UR26][R4.64], P3 ;  /* 0x4038000004067fae */ /* 0x0003e400099a101a */
[----:B-1----:R-:W-:Y:S02]  /*2e590*/  IMAD.MOV.U32 R4, RZ, RZ, R20 ;  /* 0x000000ffff047224 */ /* 0x002fe400078e0014 */
[----:B------:R-:W-:-:S05]  /*2e5a0*/  IMAD.X R21, R21, 0x1, R3, P5 ;  /* 0x0000000115157824 */ /* 0x000fca00028e0603 */
[----:B------:R-:W-:-:S05]  /*2e5b0*/  MOV R5, R21 ;  /* 0x0000001500057202 */ /* 0x000fca0000000f00 */
[----:B------:R1:W-:Y:S01]  /*2e5c0*/  LDGSTS.E [R6+0x40780], desc[UR26][R4.64], P3 ;  /* 0x4078000004067fae */ /* 0x0003e200099a101a */
[----:B------:R-:W-:-:S05]  /*2e5d0*/  IADD3 R18, P4, PT, R18, R80, RZ ;  /* 0x0000005012127210 */ /* 0x000fca0007f9e0ff */
[----:B------:R-:W-:Y:S01]  /*2e5e0*/  IMAD.X R19, R19, 0x1, R3, P4 ;  /* 0x0000000113137824 */ /* 0x000fe200020e0603 */
[----:B----4-:R-:W-:Y:S02]  /*2e5f0*/  IADD3 R16, P5, PT, R16, R80, RZ ;  /* 0x0000005010107210 */ /* 0x010fe40007fbe0ff */
[----:B-1----:R-:W-:Y:S01]  /*2e600*/  MOV R4, R18 ;  /* 0x0000001200047202 */ /* 0x002fe20000000f00 */
[----:B------:R-:W-:Y:S02]  /*2e610*/  IMAD.MOV.U32 R5, RZ, RZ, R19 ;  /* 0x000000ffff057224 */ /* 0x000fe400078e0013 */
[----:B------:R-:W-:Y:S01]  /*2e620*/  IMAD.X R17, R17, 0x1, R3, P5 ;  /* 0x0000000111117824 */ /* 0x000fe200028e0603 */
[-C--:B------:R-:W-:Y:S02]  /*2e630*/  IADD3 R14, P4, PT, R14, R80.reuse, RZ ;  /* 0x000000500e0e7210 */ /* 0x080fe40007f9e0ff */
[----:B------:R1:W-:Y:S01]  /*2e640*/  LDGSTS.E [R6+0x40b80], desc[UR26][R4.64], P3 ;  /* 0x40b8000004067fae */ /* 0x0003e200099a101a */
[----:B--2---:R-:W-:Y:S01]  /*2e650*/  IADD3 R12, P5, PT, R12, R80, RZ ;  /* 0x000000500c0c7210 */ /* 0x004fe20007fbe0ff */
[----:B-1----:R-:W-:Y:S01]  /*2e660*/  IMAD.MOV.U32 R4, RZ, RZ, R16 ;  /* 0x000000ffff047224 */ /* 0x002fe200078e0010 */
[----:B------:R-:W-:-:S05]  /*2e670*/  MOV R5, R17 ;  /* 0x0000001100057202 */ /* 0x000fca0000000f00 */
[----:B------:R1:W-:Y:S04]  /*2e680*/  LDGSTS.E [R6+0x40f80], desc[UR26][R4.64], P3 ;  /* 0x40f8000004067fae */ /* 0x0003e800099a101a */
[----:B------:R2:W-:Y:S01]  /*2e690*/  STL [R1+0x738], R21 ;  /* 0x0007381501007387 */ /* 0x0005e20000100800 */
[----:B-1----:R-:W-:-:S03]  /*2e6a0*/  MOV R4, R14 ;  /* 0x0000000e00047202 */ /* 0x002fc60000000f00 */
[----:B------:R2:W-:Y:S04]  /*2e6b0*/  STL [R1+0x77c], R18 ;  /* 0x00077c1201007387 */ /* 0x0005e80000100800 */
[----:B------:R2:W-:Y:S04]  /*2e6c0*/  STL [R1+0x778], R19 ;  /* 0x0007781301007387 */ /* 0x0005e80000100800 */
[----:B------:R2:W-:Y:S04]  /*2e6d0*/  STL [R1+0x7bc], R16 ;  /* 0x0007bc1001007387 */ /* 0x0005e80000100800 */
[----:B------:R2:W-:Y:S04]  /*2e6e0*/  STL [R1+0x7b8], R17 ;  /* 0x0007b81101007387 */ /* 0x0005e80000100800 */
[----:B------:R2:W-:Y:S01]  /*2e6f0*/  STL [R1+0x7fc], R14 ;  /* 0x0007fc0e01007387 */ /* 0x0005e20000100800 */
[----:B------:R-:W-:-:S04]  /*2e700*/  UIADD3 UR12, UPT, UPT, UR12, 0x1, URZ ;  /* 0x000000010c0c7890 */ /* 0x000fc8000fffe0ff */
[----:B------:R-:W-:-:S04]  /*2e710*/  UISETP.GT.AND UP1, UPT, UR12, 0x1, UPT ;  /* 0x000000010c00788c */ /* 0x000fc8000bf24270 */
[----:B------:R-:W-:Y:S02]  /*2e720*/  USEL UR15, URZ, 0x1, !UP1 ;  /* 0x00000001ff0f7887 */ /* 0x000fe4000c800000 */
[----:B------:R-:W-:Y:S02]  /*2e730*/  USEL UR12, UR12, URZ, !UP1 ;  /* 0x000000ff0c0c7287 */ /* 0x000fe4000c800000 */
[----:B------:R-:W-:Y:S01]  /*2e740*/  ULOP3.LUT UR15, UR4, UR15, URZ, 0x3c, !UPT ;  /* 0x0000000f040f7292 */ /* 0x000fe2000f8e3cff */
[----:B------:R-:W-:-:S04]  /*2e750*/  IMAD.X R15, R15, 0x1, R3, P4 ;  /* 0x000000010f0f7824 */ /* 0x000fc800020e0603 */
[----:B------:R-:W-:Y:S02]  /*2e760*/  IMAD.MOV.U32 R5, RZ, RZ, R15 ;  /* 0x000000ffff057224 */ /* 0x000fe400078e000f */
[----:B------:R-:W-:-:S03]  /*2e770*/  IMAD.X R13, R13, 0x1, R3, P5 ;  /* 0x000000010d0d7824 */ /* 0x000fc600028e0603 */
[----:B------:R1:W-:Y:S01]  /*2e780*/  LDGSTS.E [R6+0x41380], desc[UR26][R4.64], P3 ;  /* 0x4138000004067fae */ /* 0x0003e200099a101a */
[----:B------:R-:W-:Y:S01]  /*2e790*/  IADD3 R10, P4, PT, R10, R80, RZ ;  /* 0x000000500a0a7210 */ /* 0x000fe20007f9e0ff */
[----:B-1----:R-:W-:Y:S01]  /*2e7a0*/  IMAD.MOV.U32 R4, RZ, RZ, R12 ;  /* 0x000000ffff047224 */ /* 0x002fe200078e000c */
[----:B------:R-:W-:-:S03]  /*2e7b0*/  MOV R5, R13 ;  /* 0x0000000d00057202 */ /* 0x000fc60000000f00 */
[----:B------:R-:W-:Y:S01]  /*2e7c0*/  IMAD.X R11, R11, 0x1, R3, P4 ;  /* 0x000000010b0b7824 */ /* 0x000fe200020e0603 */
[----:B------:R2:W-:Y:S04]  /*2e7d0*/  STL [R1+0x7f8], R15 ;  /* 0x0007f80f01007387 */ /* 0x0005e80000100800 */
[----:B------:R1:W-:Y:S04]  /*2e7e0*/  LDGSTS.E [R6+0x41780], desc[UR26][R4.64], P3 ;  /* 0x4178000004067fae */ /* 0x0003e800099a101a */
[----:B------:R2:W-:Y:S01]  /*2e7f0*/  STL [R1+0x83c], R12 ;  /* 0x00083c0c01007387 */ /* 0x0005e20000100800 */
[----:B------:R-:W-:Y:S01]  /*2e800*/  IADD3 R8, P5, PT, R8, R80, RZ ;  /* 0x0000005008087210 */ /* 0x000fe20007fbe0ff */
[----:B-1----:R-:W-:Y:S01]  /*2e810*/  IMAD.MOV.U32 R5, RZ, RZ, R11 ;  /* 0x000000ffff057224 */ /* 0x002fe200078e000b */
[----:B------:R-:W-:Y:S01]  /*2e820*/  MOV R4, R10 ;  /* 0x0000000a00047202 */ /* 0x000fe20000000f00 */
[----:B------:R2:W-:Y:S02]  /*2e830*/  STL [R1+0x838], R13 ;  /* 0x0008380d01007387 */ /* 0x0005e40000100800 */
[----:B------:R-:W-:-:S02]  /*2e840*/  IMAD.X R9, R9, 0x1, R3, P5 ;  /* 0x0000000109097824 */ /* 0x000fc400028e0603 */
[----:B------:R2:W-:Y:S04]  /*2e850*/  STL [R1+0x87c], R10 ;  /* 0x00087c0a01007387 */ /* 0x0005e80000100800 */
[----:B------:R2:W-:Y:S04]  /*2e860*/  STL [R1+0x878], R11 ;  /* 0x0008780b01007387 */ /* 0x0005e80000100800 */
[----:B------:R1:W-:Y:S04]  /*2e870*/  LDGSTS.E [R6+0x41b80], desc[UR26][R4.64], P3 ;  /* 0x41b8000004067fae */ /* 0x0003e800099a101a */
[----:B------:R2:W-:Y:S04]  /*2e880*/  STL [R1+0x8bc], R8 ;  /* 0x0008bc0801007387 */ /* 0x0005e80000100800 */
[----:B------:R2:W-:Y:S01]  /*2e890*/  STL [R1+0x8b8], R9 ;  /* 0x0008b80901007387 */ /* 0x0005e20000100800 */
[----:B-1----:R-:W-:Y:S01]  /*2e8a0*/  IMAD.MOV.U32 R4, RZ, RZ, R8 ;  /* 0x000000ffff047224 */ /* 0x002fe200078e0008 */
[----:B------:R-:W-:-:S05]  /*2e8b0*/  MOV R5, R9 ;  /* 0x0000000900057202 */ /* 0x000fca0000000f00 */
[----:B------:R1:W-:Y:S04]  /*2e8c0*/  LDGSTS.E [R6+0x41f80], desc[UR26][R4.64], P3 ;  /* 0x41f8000004067fae */ /* 0x0003e800099a101a */
[----:B------:R-:W0:Y:S01]  /*2e8d0*/  LDGDEPBAR ;  /* 0x00000000000079af */ /* 0x000e220000000000 */
[C---:B---3--:R-:W-:Y:S01]  /*2e8e0*/  ISETP.NE.U32.AND P3, PT, R82.reuse, R7, PT ;  /* 0x000000075200720c */ /* 0x048fe20003f65070 */
[----:B-1----:R-:W-:Y:S02]  /*2e8f0*/  IMAD.U32 R4, RZ, RZ, UR4 ;  /* 0x00000004ff047e24 */ /* 0x002fe4000f8e00ff */
[----:B------:R-:W-:-:S10]  /*2e900*/  VIADD R82, R82, 0x1 ;  /* 0x0000000152527836 */ /* 0x000fd40000000000 */
[----:B--2---:R-:W-:Y:S05]  /*2e910*/  @P3 BRA `(.L_x_18) ;  /* 0xffffff0c004c3947 */ /* 0x004fea000383ffff */
.L_x_15:
[----:B------:R-:W2:Y:S01]  /*2e920*/  LDC R4, c[0x0][0x3b4] ;  /* 0x0000ed00ff047b82 */ /* 0x000ea20000000800 */
[----:B------:R-:W3:Y:S01]  /*2e930*/  LDCU UR30, c[0x0][0x3b8] ;  /* 0x00007700ff1e77ac */ /* 0x000ee20008000800 */
[----:B------:R-:W4:Y:S01]  /*2e940*/  LDCU.64 UR32, c[0x0][0x398] ;  /* 0x00007300ff2077ac */ /* 0x000f220008000a00 */
[----:B------:R-:W1:Y:S01]  /*2e950*/  LDCU.128 UR12, c[0x0][0x390] ;  /* 0x00007200ff0c77ac */ /* 0x000e620008000c00 */
[----:B------:R-:W-:Y:S05]  /*2e960*/  @!P2 BRA `(.L_x_19) ;  /* 0x000000000010a947 */ /* 0x000fea0003800000 */
[----:B------:R-:W-:-:S06]  /*2e970*/  USHF.L.U32 UR4, UR4, 0x1f, URZ ;  /* 0x0000001f04047899 */ /* 0x000fcc00080006ff */
[----:B------:R-:W-:-:S04]  /*2e980*/  MOV R0, UR4 ;  /* 0x0000000400007c02 */ /* 0x000fc80008000f00 */
[----:B------:R-:W4:Y:S02]  /*2e990*/  SYNCS.PHASECHK.TRANS64.TRYWAIT P0, [UR10], R0 ;  /* 0x00000000ff0075a7 */ /* 0x000f24000800110a */
[----:B----4-:R-:W-:Y:S05]  /*2e9a0*/  @!P0 BRA `(.L_x_20) ;  /* 0x0000006400f48947 */ /* 0x010fea0003800000 */
.L_x_19:
[----:B------:R-:W-:-:S04]  /*2e9b0*/  DEPBAR.LE SB0, 0x0 ;  /* 0x000080000000791a */ /* 0x000fc80000000000 */
[----:B------:R-:W-:Y:S01]  /*2e9c0*/  BAR.SYNC.DEFER_BLOCKING 0x0 ;  /* 0x0000000000007b1d */ /* 0x000fe20000010000 */
[C---:B-12--5:R-:W-:Y:S01]  /*2e9d0*/  IMAD R201, R199.reuse, R4, RZ ;  /* 0x00000004c7c97224 */ /* 0x066fe200078e02ff */
[----:B------:R-:W-:-:S04]  /*2e9e0*/  ISETP.GE.AND P0, PT, R199, UR14, PT ;  /* 0x0000000ec7007c0c */ /* 0x000fc8000bf06270 */
[----:B------:R-:W1:Y:S01]  /*2e9f0*/  LDCU.64 UR34, c[0x0][0x398] ;  /* 0x00007300ff2277ac */ /* 0x000e620008000a00 */
[C---:B---3--:R-:W-:Y:S01]  /*2ea00*/  IMAD R0, R198.reuse, UR30, RZ ;  /* 0x0000001ec6007c24 */ /* 0x048fe2000f8e02ff */
[----:B------:R-:W2:Y:S01]  /*2ea10*/  LDCU.64 UR28, c[0x0][0x398] ;  /* 0x00007300ff1c77ac */ /* 0x000ea20008000a00 */
[----:B------:R-:W3:Y:S01]  /*2ea20*/  LDCU.64 UR10, c[0x0][0x398] ;  /* 0x00007300ff0a77ac */ /* 0x000ee20008000a00 */
[----:B------:R-:W4:Y:S01]  /*2ea30*/  LDCU.64 UR24, c[0x0][0x398] ;  /* 0x00007300ff1877ac */ /* 0x000f220008000a00 */
[----:B------:R-:W1:Y:S01]  /*2ea40*/  LDCU.64 UR22, c[0x0][0x398] ;  /* 0x00007300ff1677ac */ /* 0x000e620008000a00 */
[----:B------:R-:W1:Y:S02]  /*2ea50*/  @!P1 SYNCS.CCTL.IV [UR7+0x58000] ;  /* 0x05800000ff0099b1 */ /* 0x000e640008000007 */
[----:B-1----:R-:W-:Y:S06]  /*2ea60*/  BAR.SYNC.DEFER_BLOCKING 0x0 ;  /* 0x0000000000007b1d */ /* 0x002fec0000010000 */
[----:B------:R-:W1:Y:S01]  /*2ea70*/  LDCU.64 UR18, c[0x0][0x398] ;  /* 0x00007300ff1277ac */ /* 0x000e620008000a00 */
[----:B------:R-:W1:Y:S01]  /*2ea80*/  LDTM.x64 R8, tmem[UR9] ;  /* 0x00000009000879ee */ /* 0x000e620008340000 */
[C---:B------:R-:W-:Y:S01]  /*2ea90*/  LEA R2, P2, R201.reuse, UR12, 0x2 ;  /* 0x0000000cc9027c11 */ /* 0x040fe2000f8410ff */
[----:B------:R-:W-:Y:S01]  /*2eaa0*/  LDTM.x64 R132, tmem[UR9+0x40] ;  /* 0x00004009008479ee */ /* 0x000fe20008340000 */
[----:B----4-:R-:W-:Y:S01]  /*2eab0*/  ISETP.LT.AND P0, PT, R198, UR33, !P0 ;  /* 0x00000021c6007c0c */ /* 0x010fe2000c701270 */
[----:B------:R-:W4:Y:S01]  /*2eac0*/  LDCU.64 UR20, c[0x0][0x398] ;  /* 0x00007300ff1477ac */ /* 0x000f220008000a00 */
[----:B------:R-:W-:-:S02]  /*2ead0*/  LEA.HI.X.SX32 R3, R201, UR13, 0x2, P2 ;  /* 0x0000000dc9037c11 */ /* 0x000fc400090f16ff */
[----:B------:R-:W-:Y:S01]  /*2eae0*/  LEA R201, R4, R201, 0x7 ;  /* 0x000000c904c97211 */ /* 0x000fe200078e38ff */
[----:B------:R-:W2:Y:S01]  /*2eaf0*/  LDCU.64 UR16, c[0x0][0x398] ;  /* 0x00007300ff1077ac */ /* 0x000ea20008000a00 */
[----:B------:R-:W-:Y:S01]  /*2eb00*/  IMAD.WIDE R196, R0, 0x4, R2 ;  /* 0x0000000400c47825 */ /* 0x000fe200078e0202 */
[----:B------:R-:W2:Y:S01]  /*2eb10*/  LDCU.64 UR4, c[0x0][0x398] ;  /* 0x00007300ff0477ac */ /* 0x000ea20008000a00 */
[----:B------:R-:W2:Y:S01]  /*2eb20*/  @!P1 SYNCS.CCTL.IV [UR7+0x58008] ;  /* 0x05800800ff0099b1 */ /* 0x000ea20008000007 */
[----:B------:R-:W2:Y:S01]  /*2eb30*/  LDCU.64 UR6, c[0x0][0x398] ;  /* 0x00007300ff0677ac */ /* 0x000ea20008000a00 */
[----:B------:R-:W2:Y:S01]  /*2eb40*/  LDCU UR71, c[0x0][0x398] ;  /* 0x00007300ff4777ac */ /* 0x000ea20008000800 */
[----:B-1----:R-:W-:Y:S01]  /*2eb50*/  STL [R1+0x4], R9 ;  /* 0x0000040901007387 */ /* 0x002fe20000100800 */
[----:B------:R-:W-:Y:S01]  /*2eb60*/  IMAD.MOV.U32 R207, RZ, RZ, R68 ;  /* 0x000000ffffcf7224 */ /* 0x000fe200078e0044 */
[----:B------:R-:W-:Y:S01]  /*2eb70*/  MOV R206, R69 ;  /* 0x0000004500ce7202 */ /* 0x000fe20000000f00 */
[----:B------:R-:W-:Y:S01]  /*2eb80*/  IMAD.MOV.U32 R205, RZ, RZ, R70 ;  /* 0x000000ffffcd7224 */ /* 0x000fe200078e0046 */
[----:B------:R-:W-:Y:S01]  /*2eb90*/  STL.64 [R1+0x8], R10 ;  /* 0x0000080a01007387 */ /* 0x000fe20000100a00 */
        /* <DEDUP_REMOVED lines=15> */
[----:B------:R-:W1:Y:S01]  /*2ec90*/  LDTM.x64 R68, tmem[UR9+0x80] ;  /* 0x00008009004479ee */ /* 0x000e620008340000 */
        /* <DEDUP_REMOVED lines=26> */
[----:B------:R-:W-:Y:S01]  /*2ee40*/  STL [R1+0x38], R22 ;  /* 0x0000381601007387 */ /* 0x000fe20000100800 */
[----:B------:R-:W-:Y:S01]  /*2ee50*/  IMAD.MOV.U32 R223, RZ, RZ, R52 ;  /* 0x000000ffffdf7224 */ /* 0x000fe200078e0034 */
[----:B------:R-:W1:Y:S01]  /*2ee60*/  LDCU UR31, c[0x0][0x398] ;  /* 0x00007300ff1f77ac */ /* 0x000e620008000800 */
[----:B------:R-:W-:Y:S01]  /*2ee70*/  IMAD.MOV.U32 R222, RZ, RZ, R53 ;  /* 0x000000ffffde7224 */ /* 0x000fe200078e0035 */
[----:B------:R2:W-:Y:S01]  /*2ee80*/  STL [R1+0xe14], R249 ;  /* 0x000e14f901007387 */ /* 0x0005e20000100800 */
[----:B------:R-:W-:Y:S01]  /*2ee90*/  IMAD.MOV.U32 R220, RZ, RZ, R55 ;  /* 0x000000ffffdc7224 */ /* 0x000fe200078e0037 */
[----:B------:R-:W1:Y:S01]  /*2eea0*/  LDCU UR49, c[0x0][0x398] ;  /* 0x00007300ff3177ac */ /* 0x000e620008000800 */
[----:B------:R-:W-:-:S02]  /*2eeb0*/  IMAD.MOV.U32 R219, RZ, RZ, R56 ;  /* 0x000000ffffdb7224 */ /* 0x000fc400078e0038 */
[----:B------:R-:W-:Y:S01]  /*2eec0*/  IMAD.MOV.U32 R217, RZ, RZ, R58 ;  /* 0x000000ffffd97224 */ /* 0x000fe200078e003a */
[----:B------:R-:W1:Y:S01]  /*2eed0*/  LDCU UR41, c[0x0][0x398] ;  /* 0x00007300ff2977ac */ /* 0x000e620008000800 */
[----:B------:R-:W-:Y:S02]  /*2eee0*/  IMAD.MOV.U32 R216, RZ, RZ, R59 ;  /* 0x000000ffffd87224 */ /* 0x000fe400078e003b */
[----:B------:R-:W-:Y:S01]  /*2eef0*/  IMAD.MOV.U32 R214, RZ, RZ, R61 ;  /* 0x000000ffffd67224 */ /* 0x000fe200078e003d */
[----:B--2---:R-:W2:Y:S01]  /*2ef00*/  LDL.LU R249, [R1+0x8] ;  /* 0x0000080001f97983 */ /* 0x004ea20000300800 */
[----:B------:R-:W-:Y:S01]  /*2ef10*/  IMAD.MOV.U32 R213, RZ, RZ, R62 ;  /* 0x000000ffffd57224 */ /* 0x000fe200078e003e */
[----:B------:R-:W1:Y:S01]  /*2ef20*/  LDCU UR72, c[0x0][0x398] ;  /* 0x00007300ff4877ac */ /* 0x000e620008000800 */
[----:B------:R-:W-:Y:S02]  /*2ef30*/  IMAD.MOV.U32 R211, RZ, RZ, R64 ;  /* 0x000000ffffd37224 */ /* 0x000fe400078e0040 */
[----:B------:R-:W-:Y:S01]  /*2ef40*/  IMAD.MOV.U32 R210, RZ, RZ, R65 ;  /* 0x000000ffffd27224 */ /* 0x000fe200078e0041 */
[----:B------:R-:W1:Y:S01]  /*2ef50*/  LDCU UR58, c[0x0][0x398] ;  /* 0x00007300ff3a77ac */ /* 0x000e620008000800 */
[----:B------:R-:W-:-:S02]  /*2ef60*/  IMAD.MOV.U32 R208, RZ, RZ, R67 ;  /* 0x000000ffffd07224 */ /* 0x000fc400078e0043 */
[----:B------:R-:W1:Y:S01]  /*2ef70*/  LDTM.x64 R4, tmem[UR9+0xc0] ;  /* 0x0000c009000479ee */ /* 0x000e620008340000 */
[----:B------:R-:W-:Y:S01]  /*2ef80*/  NOP ;  /* 0x0000000000007918 */ /* 0x000fe20000000000 */
[----:B------:R3:W-:Y:S01]  /*2ef90*/  @P0 STG.E desc[UR26][R196.64], R202 ;  /* 0x000000cac4000986 */ /* 0x0007e2000c10191a */
[----:B------:R-:W-:Y:S01]  /*2efa0*/  ISETP.GE.AND P0, PT, R200, UR14, PT ;  /* 0x0000000ec8007c0c */ /* 0x000fe2000bf06270 */
[----:B------:R-:W1:Y:S03]  /*2efb0*/  LDCU UR48, c[0x0][0x398] ;  /* 0x00007300ff3077ac */ /* 0x000e660008000800 */
[----:B------:R-:W-:Y:S01]  /*2efc0*/  ISETP.LT.AND P0, PT, R198, UR35, !P0 ;  /* 0x00000023c6007c0c */ /* 0x000fe2000c701270 */
[----:B------:R4:W-:Y:S01]  /*2efd0*/  STL [R1+0xe10], R250 ;  /* 0x000e10fa01007387 */ /* 0x0009e20000100800 */
[----:B------:R-:W1:Y:S01]  /*2efe0*/  LDCU UR50, c[0x0][0x398] ;  /* 0x00007300ff3277ac */ /* 0x000e620008000800 */
[----:B------:R-:W2:Y:S01]  /*2eff0*/  LDCU UR37, c[0x0][0x39c] ;  /* 0x00007380ff2577ac */ /* 0x000ea20008000800 */
[C---:B---3--:R-:W-:Y:S01]  /*2f000*/  LEA R196, P1, R201.reuse, UR12, 0x2 ;  /* 0x0000000cc9c47c11 */ /* 0x048fe2000f8210ff */
[----:B------:R-:W3:Y:S03]  /*2f010*/  LDCU UR77, c[0x0][0x398] ;  /* 0x00007300ff4d77ac */ /* 0x000ee60008000800 */
[----:B------:R-:W-:Y:S01]  /*2f020*/  LEA.HI.X.SX32 R197, R201, UR13, 0x2, P1 ;  /* 0x0000000dc9c57c11 */ /* 0x000fe200088f16ff */
[----:B----4-:R-:W4:Y:S01]  /*2f030*/  LDL.LU R250, [R1+0xc] ;  /* 0x00000c0001fa7983 */ /* 0x010f220000300800 */
[----:B------:R-:W2:Y:S01]  /*2f040*/  LDCU.64 UR12, c[0x0][0x398] ;  /* 0x00007300ff0c77ac */ /* 0x000ea20008000a00 */
[----:B------:R-:W-:-:S02]  /*2f050*/  IMAD.WIDE R202, R0, 0x4, R196 ;  /* 0x0000000400ca7825 */ /* 0x000fc400078e02c4 */
[----:B------:R3:W-:Y:S01]  /*2f060*/  STL [R1+0xe0c], R251 ;  /* 0x000e0cfb01007387 */ /* 0x0007e20000100800 */
[----:B------:R-:W2:Y:S03]  /*2f070*/  LDCU UR70, c[0x0][0x398] ;  /* 0x00007300ff4677ac */ /* 0x000ea60008000800 */
[----:B-1----:R1:W-:Y:S01]  /*2f080*/  @P0 STG.E desc[UR26][R202.64], R68 ;  /* 0x00000044ca000986 */ /* 0x0023e2000c10191a */
[----:B------:R-:W2:Y:S01]  /*2f090*/  LDCU UR47, c[0x0][0x39c] ;  /* 0x00007380ff2f77ac */ /* 0x000ea20008000800 */
[----:B------:R-:W2:Y:S02]  /*2f0a0*/  LDCU UR68, c[0x0][0x398] ;  /* 0x00007300ff4477ac */ /* 0x000ea40008000800 */
[----:B---3--:R-:W3:Y:S01]  /*2f0b0*/  LDL.LU R251, [R1+0x10] ;  /* 0x0000100001fb7983 */ /* 0x008ee20000300800 */
[----:B------:R-:W2:Y:S01]  /*2f0c0*/  LDCU UR57, c[0x0][0x398] ;  /* 0x00007300ff3977ac */ /* 0x000ea20008000800 */
[----:B-1----:R-:W-:-:S02]  /*2f0d0*/  VIADD R68, R198, 0x1 ;  /* 0x00000001c6447836 */ /* 0x002fc40000000000 */
[----:B------:R1:W-:Y:S01]  /*2f0e0*/  STL [R1+0xe08], R252 ;  /* 0x000e08fc01007387 */ /* 0x0003e20000100800 */
[----:B------:R-:W2:Y:S02]  /*2f0f0*/  LDCU UR35, c[0x0][0x39c] ;  /* 0x00007380ff2377ac */ /* 0x000ea40008000800 */
[----:B------:R-:W-:Y:S01]  /*2f100*/  ISETP.GE.AND P0, PT, R68, UR15, PT ;  /* 0x0000000f44007c0c */ /* 0x000fe2000bf06270 */
[----:B------:R-:W2:Y:S01]  /*2f110*/  LDCU UR45, c[0x0][0x398] ;  /* 0x00007300ff2d77ac */ /* 0x000ea20008000800 */
[----:B------:R-:W2:Y:S01]  /*2f120*/  LDCU UR69, c[0x0][0x398] ;  /* 0x00007300ff4577ac */ /* 0x000ea20008000800 */
[----:B-1----:R-:W2:Y:S01]  /*2f130*/  LDL.LU R252, [R1+0x14] ;  /* 0x0000140001fc7983 */ /* 0x002ea20000300800 */
[----:B------:R-:W1:Y:S03]  /*2f140*/  LDCU UR54, c[0x0][0x39c] ;  /* 0x00007380ff3677ac */ /* 0x000e660008000800 */
[----:B------:R-:W2:Y:S01]  /*2f150*/  LDL.LU R201, [R1+0x38] ;  /* 0x0000380001c97983 */ /* 0x000ea20000300800 */
[----:B------:R-:W1:Y:S03]  /*2f160*/  LDCU UR56, c[0x0][0x398] ;  /* 0x00007300ff3877ac */ /* 0x000e660008000800 */
[----:B------:R-:W2:Y:S01]  /*2f170*/  LDL.LU R68, [R1+0x4] ;  /* 0x0000040001447983 */ /* 0x000ea20000300800 */
[----:B------:R-:W-:Y:S01]  /*2f180*/  ISETP.LT.AND P1, PT, R199, UR28, !P0 ;  /* 0x0000001cc7007c0c */ /* 0x000fe2000c721270 */
[----:B------:R-:W-:Y:S01]  /*2f190*/  VIADD R0, R0, UR30 ;  /* 0x0000001e00007c36 */ /* 0x000fe20008000000 */
[----:B------:R-:W-:Y:S01]  /*2f1a0*/  ISETP.LT.AND P0, PT, R200, UR10, !P0 ;  /* 0x0000000ac8007c0c */ /* 0x000fe2000c701270 */
[----:B------:R-:W1:Y:S02]  /*2f1b0*/  LDCU UR14, c[0x0][0x398] ;  /* 0x00007300ff0e77ac */ /* 0x000e640008000800 */
[C---:B------:R-:W-:Y:S01]  /*2f1c0*/  IMAD.WIDE R202, R0.reuse, 0x4, R2 ;  /* 0x0000000400ca7825 */ /* 0x040fe200078e0202 */
[----:B------:R-:W1:Y:S01]  /*2f1d0*/  LDCU UR40, c[0x0][0x398] ;  /* 0x00007300ff2877ac */ /* 0x000e620008000800 */
        /* <DEDUP_REMOVED lines=28> */
[----:B--2---:R2:W-:Y:S02]  /*2f3a0*/  @P1 STG.E desc[UR26][R202.64], R68 ;  /* 0x00000044ca001986 */ /* 0x0045e4000c10191a */
[----:B--2---:R-:W-:Y:S01]  /*2f3b0*/  IMAD.WIDE R202, R0, 0x4, R196 ;  /* 0x0000000400ca7825 */ /* 0x004fe200078e02c4 */
[----:B------:R-:W-:-:S04]  /*2f3c0*/  IADD3 R68, PT, PT, R198, 0x2, RZ ;  /* 0x00000002c6447810 */ /* 0x000fc80007ffe0ff */
[----:B------:R2:W-:Y:S01]  /*2f3d0*/  @P0 STG.E desc[UR26][R202.64], R69 ;  /* 0x00000045ca000986 */ /* 0x0005e2000c10191a */
[----:B------:R-:W-:-:S04]  /*2f3e0*/  ISETP.GE.AND P0, PT, R68, UR15, PT ;  /* 0x0000000f44007c0c */ /* 0x000fc8000bf06270 */
[----:B------:R-:W-:Y:S01]  /*2f3f0*/  ISETP.LT.AND P1, PT, R199, UR24, !P0 ;  /* 0x00000018c7007c0c */ /* 0x000fe2000c721270 */
[----:B------:R-:W-:Y:S01]  /*2f400*/  VIADD R0, R0, UR30 ;  /* 0x0000001e00007c36 */ /* 0x000fe20008000000 */
[----:B------:R-:W-:Y:S01]  /*2f410*/  ISETP.LT.AND P0, PT, R200, UR22, !P0 ;  /* 0x00000016c8007c0c */ /* 0x000fe2000c701270 */
[----:B------:R-:W1:Y:S02]  /*2f420*/  LDCU UR22, c[0x0][0x398] ;  /* 0x00007300ff1677ac */ /* 0x000e640008000800 */
[C---:B--2---:R-:W-:Y:S01]  /*2f430*/  IMAD.WIDE R68, R0.reuse, 0x4, R2 ;  /* 0x0000000400447825 */ /* 0x044fe200078e0202 */
[----:B------:R-:W2:Y:S01]  /*2f440*/  LDL.LU R202, [R1+0x30] ;  /* 0x0000300001ca7983 */ /* 0x000ea20000300800 */
[----:B------:R-:W1:Y:S03]  /*2f450*/  LDCU UR24, c[0x0][0x39c] ;  /* 0x00007380ff1877ac */ /* 0x000e660008000800 */
[----:B------:R-:W2:Y:S04]  /*2f460*/  LDL.LU R203, [R1+0x34] ;  /* 0x0000340001cb7983 */ /* 0x000ea80000300800 */
[----:B------:R1:W-:Y:S02]  /*2f470*/  @P1 STG.E desc[UR26][R68.64], R249 ;  /* 0x000000f944001986 */ /* 0x0003e4000c10191a */
[----:B-1----:R-:W-:-:S02]  /*2f480*/  IMAD.WIDE R68, R0, 0x4, R196 ;  /* 0x0000000400447825 */ /* 0x002fc400078e02c4 */
[----:B------:R-:W2:Y:S04]  /*2f490*/  LDL.LU R249, [R1+0xe14] ;  /* 0x000e140001f97983 */ /* 0x000ea80000300800 */
[----:B------:R1:W-:Y:S02]  /*2f4a0*/  @P0 STG.E desc[UR26][R68.64], R70 ;  /* 0x0000004644000986 */ /* 0x0003e4000c10191a */
[----:B-1----:R-:W-:Y:S01]  /*2f4b0*/  VIADD R68, R198, 0x3 ;  /* 0x00000003c6447836 */ /* 0x002fe20000000000 */
[----:B------:R-:W-:Y:S01]  /*2f4c0*/  IADD3 R0, PT, PT, R0, UR30, RZ ;  /* 0x0000001e00007c10 */ /* 0x000fe2000fffe0ff */
[----:B------:R-:W2:Y:S03]  /*2f4d0*/  LDL.LU R70, [R1+0x18] ;  /* 0x0000180001467983 */ /* 0x000ea60000300800 */
[----:B------:R-:W-:-:S04]  /*2f4e0*/  ISETP.GE.AND P0, PT, R68, UR15, PT ;  /* 0x0000000f44007c0c */ /* 0x000fc8000bf06270 */
[----:B------:R-:W-:Y:S01]  /*2f4f0*/  ISETP.LT.AND P1, PT, R199, UR6, !P0 ;  /* 0x00000006c7007c0c */ /* 0x000fe2000c721270 */
[----:B------:R-:W-:Y:S01]  /*2f500*/  IMAD.WIDE R68, R0, 0x4, R2 ;  /* 0x0000000400447825 */ /* 0x000fe200078e0202 */
[----:B------:R-:W-:Y:S01]  /*2f510*/  ISETP.LT.AND P0, PT, R200, UR18, !P0 ;  /* 0x00000012c8007c0c */ /* 0x000fe2000c701270 */
[----:B------:R-:W1:Y:S01]  /*2f520*/  LDCU UR6, c[0x0][0x398] ;  /* 0x00007300ff0677ac */ /* 0x000e620008000800 */
[----:B------:R-:W1:Y:S09]  /*2f530*/  LDCU UR18, c[0x0][0x39c] ;  /* 0x00007380ff1277ac */ /* 0x000e720008000800 */
[----:B----4-:R4:W-:Y:S02]  /*2f540*/  @P1 STG.E desc[UR26][R68.64], R250 ;  /* 0x000000fa44001986 */ /* 0x0109e4000c10191a */
[----:B----4-:R-:W-:-:S02]  /*2f550*/  IMAD.WIDE R68, R0, 0x4, R196 ;  /* 0x0000000400447825 */ /* 0x010fc400078e02c4 */
[----:B------:R-:W4:Y:S04]  /*2f560*/  LDL.LU R250, [R1+0xe10] ;  /* 0x000e100001fa7983 */ /* 0x000f280000300800 */
[----:B------:R1:W-:Y:S02]  /*2f570*/  @P0 STG.E desc[UR26][R68.64], R71 ;  /* 0x0000004744000986 */ /* 0x0003e4000c10191a */
[----:B-1----:R-:W-:Y:S02]  /*2f580*/  VIADD R68, R198, 0x4 ;  /* 0x00000004c6447836 */ /* 0x002fe40000000000 */
[----:B------:R-:W4:Y:S03]  /*2f590*/  LDL.LU R71, [R1+0x1c] ;  /* 0x00001c0001477983 */ /* 0x000f260000300800 */
[----:B------:R-:W-:-:S04]  /*2f5a0*/  ISETP.GE.AND P0, PT, R68, UR15, PT ;  /* 0x0000000f44007c0c */ /* 0x000fc8000bf06270 */
[----:B------:R-:W-:Y:S01]  /*2f5b0*/  ISETP.LT.AND P1, PT, R199, UR20, !P0 ;  /* 0x00000014c7007c0c */ /* 0x000fe2000c721270 */
[----:B------:R-:W-:Y:S01]  /*2f5c0*/  VIADD R0, R0, UR30 ;  /* 0x0000001e00007c36 */ /* 0x000fe20008000000 */
[----:B------:R-:W-:Y:S01]  /*2f5d0*/  ISETP.LT.AND P0, PT, R200, UR12, !P0 ;  /* 0x0000000cc8007c0c */ /* 0x000fe2000c701270 */
[----:B------:R-:W1:Y:S02]  /*2f5e0*/  LDCU UR12, c[0x0][0x398] ;  /* 0x00007300ff0c77ac */ /* 0x000e640008000800 */
[C---:B------:R-:W-:Y:S01]  /*2f5f0*/  IMAD.WIDE R68, R0.reuse, 0x4, R2 ;  /* 0x0000000400447825 */ /* 0x040fe200078e0202 */
[----:B------:R-:W1:Y:S07]  /*2f600*/  LDCU UR20, c[0x0][0x39c] ;  /* 0x00007380ff1477ac */ /* 0x000e6e0008000800 */
[----:B---3--:R3:W-:Y:S02]  /*2f610*/  @P1 STG.E desc[UR26][R68.64], R251 ;  /* 0x000000fb44001986 */ /* 0x0087e4000c10191a */
[----:B---3--:R-:W-:-:S02]  /*2f620*/  IMAD.WIDE R68, R0, 0x4, R196 ;  /* 0x0000000400447825 */ /* 0x008fc400078e02c4 */
[----:B------:R-:W3:Y:S04]  /*2f630*/  LDL.LU R251, [R1+0xe0c] ;  /* 0x000e0c0001fb7983 */ /* 0x000ee80000300800 */
[----:B------:R1:W-:Y:S02]  /*2f640*/  @P0 STG.E desc[UR26][R68.64], R72 ;  /* 0x0000004844000986 */ /* 0x0003e4000c10191a */
[----:B-1----:R-:W-:Y:S01]  /*2f650*/  IADD3 R68, PT, PT, R198, 0x5, RZ ;  /* 0x00000005c6447810 */ /* 0x002fe20007ffe0ff */
[----:B------:R-:W-:Y:S01]  /*2f660*/  VIADD R0, R0, UR30 ;  /* 0x0000001e00007c36 */ /* 0x000fe20008000000 */
[----:B------:R-:W3:Y:S02]  /*2f670*/  LDL.LU R72, [R1+0x24] ;  /* 0x0000240001487983 */ /* 0x000ee40000300800 */
[----:B------:R-:W-:-:S04]  /*2f680*/  ISETP.GE.AND P0, PT, R68, UR15, PT ;  /* 0x0000000f44007c0c */ /* 0x000fc8000bf06270 */
[----:B------:R-:W-:Y:S01]  /*2f690*/  ISETP.LT.AND P1, PT, R199, UR16, !P0 ;  /* 0x00000010c7007c0c */ /* 0x000fe2000c721270 */
[----:B------:R-:W-:Y:S01]  /*2f6a0*/  IMAD.WIDE R68, R0, 0x4, R2 ;  /* 0x0000000400447825 */ /* 0x000fe200078e0202 */
[----:B------:R-:W-:Y:S01]  /*2f6b0*/  ISETP.LT.AND P0, PT, R200, UR4, !P0 ;  /* 0x00000004c8007c0c */ /* 0x000fe2000c701270 */
[----:B------:R-:W1:Y:S01]  /*2f6c0*/  LDCU UR4, c[0x0][0x398] ;  /* 0x00007300ff0477ac */ /* 0x000e620008000800 */
[----:B------:R-:W1:Y:S09]  /*2f6d0*/  LDCU UR16, c[0x0][0x398] ;  /* 0x00007300ff1077ac */ /* 0x000e720008000800 */
[----:B------:R1:W-:Y:S02]  /*2f6e0*/  @P1 STG.E desc[UR26][R68.64], R252 ;  /* 0x000000fc44001986 */ /* 0x0003e4000c10191a */
[----:B-1----:R-:W-:-:S02]  /*2f6f0*/  IMAD.WIDE R68, R0, 0x4, R196 ;  /* 0x0000000400447825 */ /* 0x002fc400078e02c4 */
[----:B------:R-:W3:Y:S04]  /*2f700*/  LDL.LU R252, [R1+0xe08] ;  /* 0x000e080001fc7983 */ /* 0x000ee80000300800 */
[----:B------:R1:W-:Y:S04]  /*2f710*/  @P0 STG.E desc[UR26][R68.64], R73 ;  /* 0x0000004944000986 */ /* 0x0003e8000c10191a */
[----:B-1----:R-:W3:Y:S01]  /*2f720*/  LDL.LU R73, [R1+0x20] ;  /* 0x0000200001497983 */ /* 0x002ee20000300800 */
[----:B------:R-:W-:-:S05]  /*2f730*/  VIADD R68, R198, 0x6 ;  /* 0x00000006c6447836 */ /* 0x000fca0000000000 */
[----:B------:R-:W-:-:S04]  /*2f740*/  ISETP.GE.AND P0, PT, R68, UR15, PT ;  /* 0x0000000f44007c0c */ /* 0x000fc8000bf06270 */
[----:B------:R-:W-:Y:S01]  /*2f750*/  ISETP.LT.AND P1, PT, R199, UR32, !P0 ;  /* 0x00000020c7007c0c */ /* 0x000fe2000c721270 */
[----:B------:R-:W1:Y:S01]  /*2f760*/  LDCU UR32, c[0x0][0x398] ;  /* 0x00007300ff2077ac */ /* 0x000e620008000800 */
[----:B------:R-:W-:Y:S02]  /*2f770*/  IADD3 R0, PT, PT, R0, UR30, RZ ;  /* 0x0000001e00007c10 */ /* 0x000fe4000fffe0ff */
[----:B------:R-:W-:Y:S01]  /*2f780*/  ISETP.LT.AND P0, PT, R200, UR34, !P0 ;  /* 0x00000022c8007c0c */ /* 0x000fe2000c701270 */
[----:B------:R-:W1:Y:S02]  /*2f790*/  LDCU UR34, c[0x0][0x398] ;  /* 0x00007300ff2277ac */ /* 0x000e640008000800 */
[----:B------:R-:W-:-:S06]  /*2f7a0*/  IMAD.WIDE R68, R0, 0x4, R2 ;  /* 0x0000000400447825 */ /* 0x000fcc00078e0202 */
[----:B--2---:R2:W-:Y:S02]  /*2f7b0*/  @P1 STG.E desc[UR26][R68.64], R70 ;  /* 0x0000004644001986 */ /* 0x0045e4000c10191a */
[----:B--2---:R-:W-:-:S04]  /*2f7c0*/  IMAD.WIDE R68, R0, 0x4, R196 ;  /* 0x0000000400447825 */ /* 0x004fc800078e02c4 */
[----:B------:R-:W-:Y:S01]  /*2f7d0*/  VIADD R70, R198, 0x7 ;  /* 0x00000007c6467836 */ /* 0x000fe20000000000 */
[----:B------:R2:W-:Y:S04]  /*2f7e0*/  @P0 STG.E desc[UR26][R68.64], R74 ;  /* 0x0000004a44000986 */ /* 0x0005e8000c10191a */
[----:B------:R-:W-:-:S04]  /*2f7f0*/  ISETP.GE.AND P0, PT, R70, UR15, PT ;  /* 0x0000000f46007c0c */ /* 0x000fc8000bf06270 */
[----:B------:R-:W-:Y:S01]  /*2f800*/  ISETP.LT.AND P1, PT, R199, UR4, !P0 ;  /* 0x00000004c7007c0c */ /* 0x000fe2000c721270 */
[----:B------:R-:W-:Y:S01]  /*2f810*/  VIADD R0, R0, UR30 ;  /* 0x0000001e00007c36 */ /* 0x000fe20008000000 */
[----:B------:R-:W-:Y:S01]  /*2f820*/  ISETP.LT.AND P0, PT, R200, UR6, !P0 ;  /* 0x00000006c8007c0c */ /* 0x000fe2000c701270 */
[----:B------:R-:W1:Y:S01]  /*2f830*/  LDCU UR4, c[0x0][0x398] ;  /* 0x00007300ff0477ac */ /* 0x000e620008000800 */
[----:B--2---:R-:W2:Y:S01]  /*2f840*/  LDL.LU R74, [R1+0x2c] ;  /* 0x00002c00014a7983 */ /* 0x004ea20000300800 */
[----:B------:R-:W-:Y:S01]  /*2f850*/  IMAD.WIDE R68, R0, 0x4, R2 ;  /* 0x0000000400447825 */ /* 0x000fe200078e0202 */
[----:B------:R-:W1:Y:S01]  /*2f860*/  LDCU UR6, c[0x0][0x398] ;  /* 0x00007300ff0677ac */ /* 0x000e620008000800 */
[----:B------:R-:W-:-:S06]  /*2f870*/  IADD3 R70, PT, PT, R198, 0x8, RZ ;  /* 0x00000008c6467810 */ /* 0x000fcc0007ffe0ff */
[----:B----4-:R4:W-:Y:S02]  /*2f880*/  @P1 STG.E desc[UR26][R68.64], R71 ;  /* 0x0000004744001986 */ /* 0x0109e4000c10191a */
[----:B----4-:R-:W-:-:S05]  /*2f890*/  IMAD.WIDE R68, R0, 0x4, R196 ;  /* 0x0000000400447825 */ /* 0x010fca00078e02c4 */
[----:B------:R4:W-:Y:S01]  /*2f8a0*/  @P0 STG.E desc[UR26][R68.64], R75 ;  /* 0x0000004b44000986 */ /* 0x0009e2000c10191a */
[----:B------:R-:W-:-:S04]  /*2f8b0*/  ISETP.GE.AND P0, PT, R70, UR15, PT ;  /* 0x0000000f46007c0c */ /* 0x000fc8000bf06270 */
[----:B-1----:R-:W-:Y:S01]  /*2f8c0*/  ISETP.LT.AND P1, PT, R199, UR4, !P0 ;  /* 0x00000004c7007c0c */ /* 0x002fe2000c721270 */
[----:B------:R-:W-:Y:S01]  /*2f8d0*/  VIADD R71, R0, UR30 ;  /* 0x0000001e00477c36 */ /* 0x000fe20008000000 */
[----:B------:R-:W-:Y:S01]  /*2f8e0*/  ISETP.LT.AND P0, PT, R200, UR6, !P0 ;  /* 0x00000006c8007c0c */ /* 0x000fe2000c701270 */
[----:B------:R-:W1:Y:S02]  /*2f8f0*/  LDCU UR4, c[0x0][0x398] ;  /* 0x00007300ff0477ac */ /* 0x000e640008000800 */
[----:B----4-:R-:W-:Y:S01]  /*2f900*/  IMAD.WIDE R68, R71, 0x4, R2 ;  /* 0x0000000447447825 */ /* 0x010fe200078e0202 */
[----:B------:R-:W4:Y:S03]  /*2f910*/  LDCU UR6, c[0x0][0x398] ;  /* 0x00007300ff0677ac */ /* 0x000f260008000800 */
[----:B------:R-:W-:-:S04]  /*2f920*/  VIADD R0, R198, 0x9 ;  /* 0x00000009c6007836 */ /* 0x000fc80000000000 */
[----:B---3--:R3:W-:Y:S02]  /*2f930*/  @P1 STG.E desc[UR26][R68.64], R73 ;  /* 0x0000004944001986 */ /* 0x0087e4000c10191a */
[----:B---3--:R-:W-:-:S05]  /*2f940*/  IMAD.WIDE R68, R71, 0x4, R196 ;  /* 0x0000000447447825 */ /* 0x008fca00078e02c4 */
[----:B------:R3:W-:Y:S01]  /*2f950*/  @P0 STG.E desc[UR26][R68.64], R76 ;  /* 0x0000004c44000986 */ /* 0x0007e2000c10191a */
[----:B------:R-:W-:-:S04]  /*2f960*/  ISETP.GE.AND P0, PT, R0, UR15, PT ;  /* 0x0000000f00007c0c */ /* 0x000fc8000bf06270 */
[----:B-1----:R-:W-:Y:S02]  /*2f970*/  ISETP.LT.AND P1, PT, R199, UR4, !P0 ;  /* 0x00000004c7007c0c */ /* 0x002fe4000c721270 */
[----:B------:R-:W-:Y:S01]  /*2f980*/  IADD3 R71, PT, PT, R71, UR30, RZ ;  /* 0x0000001e47477c10 */ /* 0x000fe2000fffe0ff */
[----:B------:R-:W-:Y:S01]  /*2f990*/  VIADD R0, R198, 0xa ;  /* 0x0000000ac6007836 */ /* 0x000fe20000000000 */
[----:B------:R-:W1:Y:S03]  /*2f9a0*/  LDCU UR4, c[0x0][0x398] ;  /* 0x00007300ff0477ac */ /* 0x000e660008000800 */
[----:B---3--:R-:W-:-:S06]  /*2f9b0*/  IMAD.WIDE R68, R71, 0x4, R2 ;  /* 0x0000000447447825 */ /* 0x008fcc00078e0202 */
[----:B------:R3:W-:Y:S04]  /*2f9c0*/  @P1 STG.E desc[UR26][R68.64], R72 ;  /* 0x0000004844001986 */ /* 0x0007e8000c10191a */
[----:B---3--:R-:W3:Y:S01]  /*2f9d0*/  LDL.LU R72, [R1+0x28] ;  /* 0x0000280001487983 */ /* 0x008ee20000300800 */
[----:B------:R-:W-:Y:S01]  /*2f9e0*/  ISETP.LT.AND P1, PT, R200, UR12, !P0 ;  /* 0x0000000cc8007c0c */ /* 0x000fe2000c721270 */
[C---:B------:R-:W-:Y:S01]  /*2f9f0*/  IMAD.WIDE R68, R71.reuse, 0x4, R196 ;  /* 0x0000000447447825 */ /* 0x040fe200078e02c4 */
[----:B------:R-:W-:Y:S01]  /*2fa00*/  ISETP.GE.AND P0, PT, R0, UR15, PT ;  /* 0x0000000f00007c0c */ /* 0x000fe2000bf06270 */
[----:B------:R-:W1:Y:S01]  /*2fa10*/  LDCU UR12, c[0x0][0x398] ;  /* 0x00007300ff0c77ac */ /* 0x000e620008000800 */
[----:B------:R-:W-:Y:S01]  /*2fa20*/  IADD3 R0, PT, PT, R198, 0xb, RZ ;  /* 0x0000000bc6007810 */ /* 0x000fe20007ffe0ff */
[----:B------:R-:W-:-:S08]  /*2fa30*/  VIADD R73, R71, UR30 ;  /* 0x0000001e47497c36 */ /* 0x000fd00008000000 */
[----:B------:R1:W-:Y:S01]  /*2fa40*/  @P1 STG.E desc[UR26][R68.64], R77 ;  /* 0x0000004d44001986 */ /* 0x0003e2000c10191a */
[----:B------:R-:W-:Y:S01]  /*2fa50*/  ISETP.LT.AND P1, PT, R199, UR32, !P0 ;  /* 0x00000020c7007c0c */ /* 0x000fe2000c721270 */
[C---:B------:R-:W-:Y:S01]  /*2fa60*/  IMAD.WIDE R70, R73.reuse, 0x4, R2 ;  /* 0x0000000449467825 */ /* 0x040fe200078e0202 */
[----:B----4-:R-:W-:Y:S01]  /*2fa70*/  ISETP.LT.AND P0, PT, R200, UR6, !P0 ;  /* 0x00000006c8007c0c */ /* 0x010fe2000c701270 */
[----:B------:R-:W4:Y:S01]  /*2fa80*/  LDCU UR6, c[0x0][0x39c] ;  /* 0x00007380ff0677ac */ /* 0x000f220008000800 */
[----:B------:R-:W-:Y:S01]  /*2fa90*/  ISETP.GE.AND P6, PT, R0, UR15, PT ;  /* 0x0000000f00007c0c */ /* 0x000fe2000bfc6270 */
[----:B------:R-:W-:Y:S02]  /*2faa0*/  VIADD R0, R198, 0xc ;  /* 0x0000000cc6007836 */ /* 0x000fe40000000000 */
[----:B------:R-:W-:Y:S01]  /*2fab0*/  VIADD R75, R73, UR30 ;  /* 0x0000001e494b7c36 */ /* 0x000fe20008000000 */
[----:B------:R-:W-:Y:S01]  /*2fac0*/  ISETP.LT.AND P3, PT, R199, UR22, !P6 ;  /* 0x00000016c7007c0c */ /* 0x000fe2000f761270 */
[----:B------:R-:W2:Y:S01]  /*2fad0*/  LDCU UR32, c[0x0][0x398] ;  /* 0x00007300ff2077ac */ /* 0x000ea20008000800 */
[----:B------:R-:W-:Y:S01]  /*2fae0*/  ISETP.LT.AND P6, PT, R200, UR71, !P6 ;  /* 0x00000047c8007c0c */ /* 0x000fe2000f7c1270 */
[----:B-1----:R-:W-:Y:S01]  /*2faf0*/  IMAD.WIDE R68, R73, 0x4, R196 ;  /* 0x0000000449447825 */ /* 0x002fe200078e02c4 */
[----:B------:R-:W-:Y:S01]  /*2fb00*/  IADD3 R77, PT, PT, R75, UR30, RZ ;  /* 0x0000001e4b4d7c10 */ /* 0x000fe2000fffe0ff */
[----:B------:R-:W1:Y:S01]  /*2fb10*/  LDCU UR71, c[0x0][0x39c] ;  /* 0x00007380ff4777ac */ /* 0x000e620008000800 */
[----:B------:R-:W1:Y:S01]  /*2fb20*/  LDCU UR22, c[0x0][0x398] ;  /* 0x00007300ff1677ac */ /* 0x000e620008000800 */
[----:B------:R-:W-:Y:S01]  /*2fb30*/  VIADD R76, R198, 0x2d ;  /* 0x0000002dc64c7836 */ /* 0x000fe20000000000 */
[----:B---3--:R3:W-:Y:S01]  /*2fb40*/  @P1 STG.E desc[UR26][R70.64], R72 ;  /* 0x0000004846001986 */ /* 0x0087e2000c10191a */
[----:B------:R-:W-:Y:S01]  /*2fb50*/  ISETP.GE.AND P1, PT, R0, UR15, PT ;  /* 0x0000000f00007c0c */ /* 0x000fe2000bf26270 */
[----:B------:R-:W-:-:S03]  /*2fb60*/  VIADD R0, R198, 0xe ;  /* 0x0000000ec6007836 */ /* 0x000fc60000000000 */
[----:B------:R-:W-:Y:S01]  /*2fb70*/  ISETP.LT.AND P5, PT, R199, UR31, !P1 ;  /* 0x0000001fc7007c0c */ /* 0x000fe2000cfa1270 */
[----:B------:R1:W-:Y:S01]  /*2fb80*/  @P0 STG.E desc[UR26][R68.64], R78 ;  /* 0x0000004e44000986 */ /* 0x0003e2000c10191a */
[----:B------:R-:W-:Y:S01]  /*2fb90*/  ISETP.LT.AND P1, PT, R200, UR49, !P1 ;  /* 0x00000031c8007c0c */ /* 0x000fe2000cf21270 */
[----:B------:R-:W4:Y:S01]  /*2fba0*/  LDCU UR31, c[0x0][0x398] ;  /* 0x00007300ff1f77ac */ /* 0x000f220008000800 */
[----:B---3--:R-:W-:Y:S01]  /*2fbb0*/  IADD3 R70, PT, PT, R198, 0xd, RZ ;  /* 0x0000000dc6467810 */ /* 0x008fe20007ffe0ff */
[C---:B------:R-:W-:Y:S01]  /*2fbc0*/  IMAD.WIDE R72, R75.reuse, 0x4, R2 ;  /* 0x000000044b487825 */ /* 0x040fe200078e0202 */
[----:B------:R-:W-:Y:S01]  /*2fbd0*/  ISETP.GE.AND P0, PT, R0, UR15, PT ;  /* 0x0000000f00007c0c */ /* 0x000fe2000bf06270 */
[----:B------:R-:W3:Y:S01]  /*2fbe0*/  LDCU UR49, c[0x0][0x398] ;  /* 0x00007300ff3177ac */ /* 0x000ee20008000800 */
[----:B------:R-:W-:Y:S01]  /*2fbf0*/  ISETP.GE.AND P2, PT, R70, UR15, PT ;  /* 0x0000000f46007c0c */ /* 0x000fe2000bf46270 */
[----:B------:R-:W-:Y:S02]  /*2fc00*/  VIADD R0, R198, 0xf ;  /* 0x0000000fc6007836 */ /* 0x000fe40000000000 */
[----:B------:R-:W-:Y:S01]  /*2fc10*/  IMAD.WIDE R70, R75, 0x4, R196 ;  /* 0x000000044b467825 */ /* 0x000fe200078e02c4 */
[----:B------:R-:W-:Y:S01]  /*2fc20*/  ISETP.LT.AND P4, PT, R199, UR41, !P2 ;  /* 0x00000029c7007c0c */ /* 0x000fe2000d781270 */
[----:B--2---:R2:W-:Y:S01]  /*2fc30*/  @P3 STG.E desc[UR26][R72.64], R74 ;  /* 0x0000004a48003986 */ /* 0x0045e2000c10191a */
[----:B------:R-:W-:Y:S01]  /*2fc40*/  ISETP.LT.AND P2, PT, R200, UR72, !P2 ;  /* 0x00000048c8007c0c */ /* 0x000fe2000d741270 */
[----:B-1----:R-:W-:Y:S01]  /*2fc50*/  IMAD.WIDE R68, R77, 0x4, R2 ;  /* 0x000000044d447825 */ /* 0x002fe200078e0202 */
[----:B------:R-:W-:Y:S01]  /*2fc60*/  ISETP.GE.AND P3, PT, R0, UR15, PT ;  /* 0x0000000f00007c0c */ /* 0x000fe2000bf66270 */
[----:B------:R1:W-:Y:S01]  /*2fc70*/  @P6 STG.E desc[UR26][R70.64], R79 ;  /* 0x0000004f46006986 */ /* 0x0003e2000c10191a */
[----:B------:R-:W-:Y:S01]  /*2fc80*/  ISETP.LT.AND P6, PT, R199, UR58, !P0 ;  /* 0x0000003ac7007c0c */ /* 0x000fe2000c7c1270 */
[----:B------:R-:W-:Y:S01]  /*2fc90*/  VIADD R0, R198, 0x10 ;  /* 0x00000010c6007836 */ /* 0x000fe20000000000 */
[----:B------:R-:W-:Y:S01]  /*2fca0*/  ISETP.LT.AND P0, PT, R200, UR48, !P0 ;  /* 0x00000030c8007c0c */ /* 0x000fe2000c701270 */
[----:B------:R1:W-:Y:S01]  /*2fcb0*/  @P5 STG.E desc[UR26][R68.64], R202 ;  /* 0x000000ca44005986 */ /* 0x0003e2000c10191a */
[----:B------:R-:W3:Y:S01]  /*2fcc0*/  LDCU UR41, c[0x0][0x39c] ;  /* 0x00007380ff2977ac */ /* 0x000ee20008000800 */
[C---:B--2---:R-:W-:Y:S01]  /*2fcd0*/  IMAD.WIDE R72, R77.reuse, 0x4, R196 ;  /* 0x000000044d487825 */ /* 0x044fe200078e02c4 */
[----:B------:R-:W2:Y:S03]  /*2fce0*/  LDCU UR48, c[0x0][0x39c] ;  /* 0x00007380ff3077ac */ /* 0x000ea60008000800 */
[----:B------:R-:W-:Y:S01]  /*2fcf0*/  VIADD R77, R77, UR30 ;  /* 0x0000001e4d4d7c36 */ /* 0x000fe20008000000 */
[----:B------:R2:W-:Y:S01]  /*2fd00*/  @P1 STG.E desc[UR26][R72.64], R80 ;  /* 0x0000005048001986 */ /* 0x0005e2000c10191a */
[----:B------:R-:W-:Y:S01]  /*2fd10*/  ISETP.GE.AND P1, PT, R0, UR15, PT ;  /* 0x0000000f00007c0c */ /* 0x000fe2000bf26270 */
[----:B------:R-:W3:Y:S01]  /*2fd20*/  LDCU UR72, c[0x0][0x398] ;  /* 0x00007300ff4877ac */ /* 0x000ee20008000800 */
[----:B-1----:R-:W-:Y:S01]  /*2fd30*/  IMAD.WIDE R70, R77, 0x4, R2 ;  /* 0x000000044d467825 */ /* 0x002fe200078e0202 */
[----:B------:R-:W-:Y:S01]  /*2fd40*/  ISETP.LT.AND P5, PT, R199, UR50, !P3 ;  /* 0x00000032c7007c0c */ /* 0x000fe2000dfa1270 */
[----:B------:R-:W1:Y:S02]  /*2fd50*/  LDCU UR58, c[0x0][0x398] ;  /* 0x00007300ff3a77ac */ /* 0x000e640008000800 */
[C---:B------:R-:W-:Y:S01]  /*2fd60*/  IMAD.WIDE R68, R77.reuse, 0x4, R196 ;  /* 0x000000044d447825 */ /* 0x040fe200078e02c4 */
[----:B------:R-:W-:-:S03]  /*2fd70*/  IADD3 R77, PT, PT, R77, UR30, RZ ;  /* 0x0000001e4d4d7c10 */ /* 0x000fc6000fffe0ff */
[----:B------:R-:W-:Y:S01]  /*2fd80*/  VIADD R0, R198, 0x11 ;  /* 0x00000011c6007836 */ /* 0x000fe20000000000 */
[----:B------:R-:W-:Y:S01]  /*2fd90*/  ISETP.LT.AND P3, PT, R200, UR4, !P3 ;  /* 0x00000004c8007c0c */ /* 0x000fe2000df61270 */
[----:B------:R1:W-:Y:S01]  /*2fda0*/  @P4 STG.E desc[UR26][R70.64], R203 ;  /* 0x000000cb46004986 */ /* 0x0003e2000c10191a */
[C---:B--2---:R-:W-:Y:S01]  /*2fdb0*/  IMAD.WIDE R72, R77.reuse, 0x4, R2 ;  /* 0x000000044d487825 */ /* 0x044fe200078e0202 */
[----:B------:R-:W2:Y:S02]  /*2fdc0*/  LDCU UR15, c[0x0][0x39c] ;  /* 0x00007380ff0f77ac */ /* 0x000ea40008000800 */
[----:B------:R3:W-:Y:S01]  /*2fdd0*/  @P2 STG.E desc[UR26][R68.64], R81 ;  /* 0x0000005144002986 */ /* 0x0007e2000c10191a */
[C-C-:B------:R-:W-:Y:S01]  /*2fde0*/  IMAD.WIDE R74, R77.reuse, 0x4, R196.reuse ;  /* 0x000000044d4a7825 */ /* 0x140fe200078e02c4 */
[----:B------:R-:W-:Y:S01]  /*2fdf0*/  ISETP.GE.AND P2, PT, R0, UR37, PT ;  /* 0x0000002500007c0c */ /* 0x000fe2000bf46270 */
[----:B------:R-:W2:Y:S01]  /*2fe00*/  LDCU UR50, c[0x0][0x398] ;  /* 0x00007300ff3277ac */ /* 0x000ea20008000800 */
[----:B------:R-:W-:Y:S01]  /*2fe10*/  IADD3 R0, PT, PT, R198, 0x12, RZ ;  /* 0x00000012c6007810 */ /* 0x000fe20007ffe0ff */
[----:B------:R-:W-:Y:S01]  /*2fe20*/  VIADD R77, R77, UR30 ;  /* 0x0000001e4d4d7c36 */ /* 0x000fe20008000000 */
[----:B------:R-:W-:Y:S01]  /*2fe30*/  ISETP.LT.AND P4, PT, R199, UR77, !P1 ;  /* 0x0000004dc7007c0c */ /* 0x000fe2000cf81270 */
[----:B------:R2:W-:Y:S01]  /*2fe40*/  @P6 STG.E desc[UR26][R72.64], R201 ;  /* 0x000000c948006986 */ /* 0x0005e2000c10191a */
[----:B------:R-:W-:Y:S01]  /*2fe50*/  ISETP.LT.AND P1, PT, R200, UR70, !P1 ;  /* 0x00000046c8007c0c */ /* 0x000fe2000cf21270 */
[----:B-1----:R-:W-:Y:S01]  /*2fe60*/  IMAD.WIDE R70, R77, 0x4, R196 ;  /* 0x000000044d467825 */ /* 0x002fe200078e02c4 */
[----:B------:R-:W-:Y:S01]  /*2fe70*/  ISETP.LT.AND P6, PT, R199, UR68, !P2 ;  /* 0x00000044c7007c0c */ /* 0x000fe2000d7c1270 */
[----:B------:R1:W-:Y:S01]  /*2fe80*/  @P0 STG.E desc[UR26][R74.64], R82 ;  /* 0x000000524a000986 */ /* 0x0003e2000c10191a */
[----:B------:R-:W-:Y:S01]  /*2fe90*/  ISETP.GE.AND P0, PT, R0, UR47, PT ;  /* 0x0000002f00007c0c */ /* 0x000fe2000bf06270 */
[C---:B---3--:R-:W-:Y:S01]  /*2fea0*/  IMAD.WIDE R68, R77.reuse, 0x4, R2 ;  /* 0x000000044d447825 */ /* 0x048fe200078e0202 */
[----:B------:R-:W-:Y:S01]  /*2feb0*/  ISETP.LT.AND P2, PT, R200, UR57, !P2 ;  /* 0x00000039c8007c0c */ /* 0x000fe2000d741270 */
[----:B------:R-:W3:Y:S02]  /*2fec0*/  LDCU UR4, c[0x0][0x398] ;  /* 0x00007300ff0477ac */ /* 0x000ee40008000800 */
[----:B------:R-:W-:-:S02]  /*2fed0*/  VIADD R77, R77, UR30 ;  /* 0x0000001e4d4d7c36 */ /* 0x000fc40008000000 */
[----:B------:R-:W-:Y:S01]  /*2fee0*/  VIADD R0, R198, 0x13 ;  /* 0x00000013c6007836 */ /* 0x000fe20000000000 */
[----:B------:R3:W-:Y:S01]  /*2fef0*/  @P5 STG.E desc[UR26][R68.64], R252 ;  /* 0x000000fc44005986 */ /* 0x0007e2000c10191a */
[C---:B--2---:R-:W-:Y:S01]  /*2ff00*/  IMAD.WIDE R72, R77.reuse, 0x4, R2 ;  /* 0x000000044d487825 */ /* 0x044fe200078e0202 */
[----:B------:R-:W2:Y:S02]  /*2ff10*/  LDCU UR37, c[0x0][0x39c] ;  /* 0x00007380ff2577ac */ /* 0x000ea40008000800 */
[----:B------:R4:W-:Y:S01]  /*2ff20*/  @P3 STG.E desc[UR26][R70.64], R83 ;  /* 0x0000005346003986 */ /* 0x0009e2000c10191a */
[C---:B-1----:R-:W-:Y:S01]  /*2ff30*/  IMAD.WIDE R74, R77.reuse, 0x4, R196 ;  /* 0x000000044d4a7825 */ /* 0x042fe200078e02c4 */
[----:B------:R-:W-:Y:S01]  /*2ff40*/  IADD3 R77, PT, PT, R77, UR30, RZ ;  /* 0x0000001e4d4d7c10 */ /* 0x000fe2000fffe0ff */
[----:B------:R-:W1:Y:S01]  /*2ff50*/  LDCU UR77, c[0x0][0x398] ;  /* 0x00007300ff4d77ac */ /* 0x000e620008000800 */
[----:B------:R-:W-:Y:S01]  /*2ff60*/  ISETP.GE.AND P3, PT, R0, UR35, PT ;  /* 0x0000002300007c0c */ /* 0x000fe2000bf66270 */
[----:B------:R-:W-:Y:S01]  /*2ff70*/  VIADD R0, R198, 0x14 ;  /* 0x00000014c6007836 */ /* 0x000fe20000000000 */
[----:B------:R-:W-:Y:S01]  /*2ff80*/  ISETP.LT.AND P5, PT, R199, UR45, !P0 ;  /* 0x0000002dc7007c0c */ /* 0x000fe2000c7a1270 */
[----:B------:R1:W-:Y:S01]  /*2ff90*/  @P4 STG.E desc[UR26][R72.64], R251 ;  /* 0x000000fb48004986 */ /* 0x0003e2000c10191a */
[----:B------:R-:W-:Y:S01]  /*2ffa0*/  ISETP.LT.AND P0, PT, R200, UR69, !P0 ;  /* 0x00000045c8007c0c */ /* 0x000fe2000c701270 */
[----:B---3--:R-:W-:Y:S01]  /*2ffb0*/  IMAD.WIDE R68, R77, 0x4, R2 ;  /* 0x000000044d447825 */ /* 0x008fe200078e0202 */
[----:B------:R-:W-:Y:S01]  /*2ffc0*/  ISETP.LT.AND P4, PT, R199, UR56, !P3 ;  /* 0x00000038c7007c0c */ /* 0x000fe2000df81270 */
[----:B------:R3:W-:Y:S01]  /*2ffd0*/  @P1 STG.E desc[UR26][R74.64], R84 ;  /* 0x000000544a001986 */ /* 0x0007e2000c10191a */
[----:B------:R-:W-:Y:S01]  /*2ffe0*/  ISETP.GE.AND P1, PT, R0, UR54, PT ;  /* 0x0000003600007c0c */ /* 0x000fe2000bf26270 */
[C---:B----4-:R-:W-:Y:S01]  /*2fff0*/  IMAD.WIDE R70, R77.reuse, 0x4, R196 ;  /* 0x000000044d467825 */ /* 0x050fe200078e02c4 */
[----:B------:R-:W-:Y:S01]  /*30000*/  IADD3 R0, PT, PT, R198, 0x15, RZ ;  /* 0x00000015c6007810 */ /* 0x000fe20007ffe0ff */
[----:B------:R4:W-:Y:S01]  /*30010*/  @P6 STG.E desc[UR26][R68.64], R250 ;  /* 0x000000fa44006986 */ /* 0x0009e2000c10191a */
[----:B------:R-:W-:Y:S01]  /*30020*/  ISETP.LT.AND P3, PT, R200, UR14, !P3 ;  /* 0x0000000ec8007c0c */ /* 0x000fe2000df61270 */
[----:B------:R-:W-:Y:S01]  /*30030*/  VIADD R77, R77, UR30 ;  /* 0x0000001e4d4d7c36 */ /* 0x000fe20008000000 */
[----:B------:R-:W-:Y:S01]  /*30040*/  ISETP.LT.AND P6, PT, R199, UR40, !P1 ;  /* 0x00000028c7007c0c */ /* 0x000fe2000cfc1270 */
[----:B------:R2:W-:Y:S01]  /*30050*/  @P2 STG.E desc[UR26][R70.64], R85 ;  /* 0x0000005546002986 */ /* 0x0005e2000c10191a */
[----:B------:R-:W-:Y:S01]  /*30060*/  ISETP.GE.AND P2, PT, R0, UR24, PT ;  /* 0x0000001800007c0c */ /* 0x000fe2000bf46270 */
[C---:B-1----:R-:W-:Y:S01]  /*30070*/  IMAD.WIDE R72, R77.reuse, 0x4, R2 ;  /* 0x000000044d487825 */ /* 0x042fe200078e0202 */
[----:B------:R-:W1:Y:S03]  /*30080*/  LDCU UR70, c[0x0][0x398] ;  /* 0x00007300ff4677ac */ /* 0x000e660008000800 */
[C---:B---3--:R-:W-:Y:S01]  /*30090*/  IMAD.WIDE R74, R77.reuse, 0x4, R196 ;  /* 0x000000044d4a7825 */ /* 0x048fe200078e02c4 */
[----:B------:R-:W-:Y:S01]  /*300a0*/  ISETP.LT.AND P1, PT, R200, UR67, !P1 ;  /* 0x00000043c8007c0c */ /* 0x000fe2000cf21270 */
[----:B------:R-:W3:Y:S02]  /*300b0*/  LDCU UR47, c[0x0][0x39c] ;  /* 0x00007380ff2f77ac */ /* 0x000ee40008000800 */
[----:B------:R-:W-:-:S02]  /*300c0*/  VIADD R77, R77, UR30 ;  /* 0x0000001e4d4d7c36 */ /* 0x000fc40008000000 */
[----:B------:R-:W-:Y:S01]  /*300d0*/  VIADD R0, R198, 0x16 ;  /* 0x00000016c6007836 */ /* 0x000fe20000000000 */
[----:B------:R1:W-:Y:S01]  /*300e0*/  @P5 STG.E desc[UR26][R72.64], R249 ;  /* 0x000000f948005986 */ /* 0x0003e2000c10191a */
[C---:B----4-:R-:W-:Y:S01]  /*300f0*/  IMAD.WIDE R68, R77.reuse, 0x4, R2 ;  /* 0x000000044d447825 */ /* 0x050fe200078e0202 */
[----:B------:R-:W4:Y:S02]  /*30100*/  LDCU UR68, c[0x0][0x398] ;  /* 0x00007300ff4477ac */ /* 0x000f240008000800 */
[----:B------:R3:W-:Y:S01]  /*30110*/  @P0 STG.E desc[UR26][R74.64], R86 ;  /* 0x000000564a000986 */ /* 0x0007e2000c10191a */
[C---:B--2---:R-:W-:Y:S01]  /*30120*/  IMAD.WIDE R70, R77.reuse, 0x4, R196 ;  /* 0x000000044d467825 */ /* 0x044fe200078e02c4 */
[----:B------:R-:W-:Y:S01]  /*30130*/  IADD3 R77, PT, PT, R77, UR30, RZ ;  /* 0x0000001e4d4d7c10 */ /* 0x000fe2000fffe0ff */
[----:B------:R-:W2:Y:S01]  /*30140*/  LDCU UR57, c[0x0][0x398] ;  /* 0x00007300ff3977ac */ /* 0x000ea20008000800 */
[----:B------:R-:W-:Y:S01]  /*30150*/  ISETP.GE.AND P0, PT, R0, UR18, PT ;  /* 0x0000001200007c0c */ /* 0x000fe2000bf06270 */
[----:B------:R-:W-:Y:S01]  /*30160*/  VIADD R0, R198, 0x17 ;  /* 0x00000017c6007836 */ /* 0x000fe20000000000 */
        /* <DEDUP_REMOVED lines=8> */
[----:B------:R-:W-:Y:S01]  /*301f0*/  IADD3 R0, PT, PT, R198, 0x18, RZ ;  /* 0x00000018c6007810 */ /* 0x000fe20007ffe0ff */
[----:B------:R3:W-:Y:S01]  /*30200*/  @P6 STG.E desc[UR26][R72.64], R247 ;  /* 0x000000f748006986 */ /* 0x0007e2000c10191a */
[----:B------:R-:W-:Y:S01]  /*30210*/  ISETP.LT.AND P0, PT, R200, UR66, !P0 ;  /* 0x00000042c8007c0c */ /* 0x000fe2000c701270 */
[----:B------:R-:W-:Y:S01]  /*30220*/  VIADD R77, R77, UR30 ;  /* 0x0000001e4d4d7c36 */ /* 0x000fe20008000000 */
[----:B------:R-:W-:Y:S01]  /*30230*/  ISETP.LT.AND P6, PT, R199, UR55, !P3 ;  /* 0x00000037c7007c0c */ /* 0x000fe2000dfc1270 */
[----:B------:R3:W-:Y:S01]  /*30240*/  @P1 STG.E desc[UR26][R74.64], R88 ;  /* 0x000000584a001986 */ /* 0x0007e2000c10191a */
[----:B------:R-:W-:Y:S01]  /*30250*/  ISETP.GE.AND P1, PT, R0, UR44, PT ;  /* 0x0000002c00007c0c */ /* 0x000fe2000bf26270 */
[C---:B--2---:R-:W-:Y:S01]  /*30260*/  IMAD.WIDE R68, R77.reuse, 0x4, R2 ;  /* 0x000000044d447825 */ /* 0x044fe200078e0202 */
[----:B------:R-:W2:Y:S03]  /*30270*/  LDCU UR35, c[0x0][0x39c] ;  /* 0x00007380ff2377ac */ /* 0x000ea60008000800 */
[C---:B-1----:R-:W-:Y:S01]  /*30280*/  IMAD.WIDE R70, R77.reuse, 0x4, R196 ;  /* 0x000000044d467825 */ /* 0x042fe200078e02c4 */
[----:B------:R-:W-:Y:S01]  /*30290*/  ISETP.LT.AND P3, PT, R200, UR28, !P3 ;  /* 0x0000001cc8007c0c */ /* 0x000fe2000df61270 */
[----:B------:R-:W1:Y:S02]  /*302a0*/  LDCU UR45, c[0x0][0x398] ;  /* 0x00007300ff2d77ac */ /* 0x000e640008000800 */
[----:B------:R-:W-:-:S02]  /*302b0*/  VIADD R77, R77, UR30 ;  /* 0x0000001e4d4d7c36 */ /* 0x000fc40008000000 */
[----:B------:R-:W-:Y:S01]  /*302c0*/  VIADD R0, R198, 0x19 ;  /* 0x00000019c6007836 */ /* 0x000fe20000000000 */
[----:B------:R1:W-:Y:S01]  /*302d0*/  @P5 STG.E desc[UR26][R68.64], R246 ;  /* 0x000000f644005986 */ /* 0x0003e2000c10191a */
[C---:B---3--:R-:W-:Y:S01]  /*302e0*/  IMAD.WIDE R72, R77.reuse, 0x4, R2 ;  /* 0x000000044d487825 */ /* 0x048fe200078e0202 */
[----:B------:R-:W3:Y:S02]  /*302f0*/  LDCU UR69, c[0x0][0x398] ;  /* 0x00007300ff4577ac */ /* 0x000ee40008000800 */
[----:B------:R2:W-:Y:S01]  /*30300*/  @P2 STG.E desc[UR26][R70.64], R89 ;  /* 0x0000005946002986 */ /* 0x0005e2000c10191a */
[C---:B------:R-:W-:Y:S01]  /*30310*/  IMAD.WIDE R74, R77.reuse, 0x4, R196 ;  /* 0x000000044d4a7825 */ /* 0x040fe200078e02c4 */
[----:B------:R-:W-:Y:S01]  /*30320*/  IADD3 R77, PT, PT, R77, UR30, RZ ;  /* 0x0000001e4d4d7c10 */ /* 0x000fe2000fffe0ff */
[----:B------:R-:W3:Y:S01]  /*30330*/  LDCU UR56, c[0x0][0x398] ;  /* 0x00007300ff3877ac */ /* 0x000ee20008000800 */
        /* <DEDUP_REMOVED lines=9> */
[C---:B--2---:R-:W-:Y:S01]  /*303d0*/  IMAD.WIDE R70, R77.reuse, 0x4, R196 ;  /* 0x000000044d467825 */ /* 0x044fe200078e02c4 */
[----:B------:R-:W-:Y:S01]  /*303e0*/  IADD3 R0, PT, PT, R198, 0x1b, RZ ;  /* 0x0000001bc6007810 */ /* 0x000fe20007ffe0ff */
[----:B------:R2:W-:Y:S01]  /*303f0*/  @P6 STG.E desc[UR26][R68.64], R244 ;  /* 0x000000f444006986 */ /* 0x0005e2000c10191a */
[----:B------:R-:W-:Y:S01]  /*30400*/  ISETP.LT.AND P2, PT, R200, UR42, !P2 ;  /* 0x0000002ac8007c0c */ /* 0x000fe2000d741270 */
[----:B------:R-:W-:Y:S01]  /*30410*/  VIADD R77, R77, UR30 ;  /* 0x0000001e4d4d7c36 */ /* 0x000fe20008000000 */
[----:B------:R-:W-:Y:S01]  /*30420*/  ISETP.LT.AND P6, PT, R199, UR64, !P0 ;  /* 0x00000040c7007c0c */ /* 0x000fe2000c7c1270 */
[----:B------:R2:W-:Y:S01]  /*30430*/  @P3 STG.E desc[UR26][R70.64], R91 ;  /* 0x0000005b46003986 */ /* 0x0005e2000c10191a */
[----:B------:R-:W-:Y:S01]  /*30440*/  ISETP.GE.AND P3, PT, R0, UR10, PT ;  /* 0x0000000a00007c0c */ /* 0x000fe2000bf66270 */
[C---:B---3--:R-:W-:Y:S01]  /*30450*/  IMAD.WIDE R72, R77.reuse, 0x4, R2 ;  /* 0x000000044d487825 */ /* 0x048fe200078e0202 */
[----:B------:R-:W3:Y:S03]  /*30460*/  LDCU UR54, c[0x0][0x39c] ;  /* 0x00007380ff3677ac */ /* 0x000ee60008000800 */
[C---:B-1----:R-:W-:Y:S01]  /*30470*/  IMAD.WIDE R74, R77.reuse, 0x4, R196 ;  /* 0x000000044d4a7825 */ /* 0x042fe200078e02c4 */
[----:B------:R-:W-:Y:S01]  /*30480*/  ISETP.LT.AND P0, PT, R200, UR38, !P0 ;  /* 0x00000026c8007c0c */ /* 0x000fe2000c701270 */
[----:B------:R-:W1:Y:S02]  /*30490*/  LDCU UR14, c[0x0][0x398] ;  /* 0x00007300ff0e77ac */ /* 0x000e640008000800 */
[----:B------:R-:W-:-:S02]  /*304a0*/  VIADD R77, R77, UR30 ;  /* 0x0000001e4d4d7c36 */ /* 0x000fc40008000000 */
[----:B------:R-:W-:Y:S01]  /*304b0*/  VIADD R0, R198, 0x1c ;  /* 0x0000001cc6007836 */ /* 0x000fe20000000000 */
[----:B------:R1:W-:Y:S01]  /*304c0*/  @P5 STG.E desc[UR26][R72.64], R243 ;  /* 0x000000f348005986 */ /* 0x0003e2000c10191a */
[C---:B--2---:R-:W-:Y:S01]  /*304d0*/  IMAD.WIDE R68, R77.reuse, 0x4, R2 ;  /* 0x000000044d447825 */ /* 0x044fe200078e0202 */
[----:B------:R-:W2:Y:S02]  /*304e0*/  LDCU UR24, c[0x0][0x39c] ;  /* 0x00007380ff1877ac */ /* 0x000ea40008000800 */
[----:B------:R3:W-:Y:S01]  /*304f0*/  @P1 STG.E desc[UR26][R74.64], R92 ;  /* 0x0000005c4a001986 */ /* 0x0007e2000c10191a */
[C---:B------:R-:W-:Y:S01]  /*30500*/  IMAD.WIDE R70, R77.reuse, 0x4, R196 ;  /* 0x000000044d467825 */ /* 0x040fe200078e02c4 */
        /* <DEDUP_REMOVED lines=38> */
[C---:B-1----:R-:W-:Y:S01]  /*30770*/  IMAD.WIDE R68, R77.reuse, 0x4, R2 ;  /* 0x000000044d447825 */ /* 0x042fe200078e0202 */
[----:B------:R-:W1:Y:S01]  /*30780*/  LDCU UR46, c[0x0][0x398] ;  /* 0x00007300ff2e77ac */ /* 0x000e620008000800 */
[----:B------:R4:W-:Y:S01]  /*30790*/  @P1 STG.E desc[UR26][R74.64], R96 ;  /* 0x000000604a001986 */ /* 0x0009e2000c10191a */
[----:B------:R-:W-:Y:S01]  /*307a0*/  ISETP.GE.AND P1, PT, R0, UR6, PT ;  /* 0x0000000600007c0c */ /* 0x000fe2000bf26270 */
[----:B--2---:R-:W-:Y:S01]  /*307b0*/  IMAD.WIDE R70, R77, 0x4, R196 ;  /* 0x000000044d467825 */ /* 0x004fe200078e02c4 */
[----:B------:R-:W-:Y:S01]  /*307c0*/  IADD3 R0, PT, PT, R198, 0x21, RZ ;  /* 0x00000021c6007810 */ /* 0x000fe20007ffe0ff */
[----:B------:R2:W-:Y:S01]  /*307d0*/  @P6 STG.E desc[UR26][R68.64], R238 ;  /* 0x000000ee44006986 */ /* 0x0005e2000c10191a */
[----:B------:R-:W-:Y:S01]  /*307e0*/  ISETP.LT.AND P4, PT, R199, UR43, !P3 ;  /* 0x0000002bc7007c0c */ /* 0x000fe2000df81270 */
[----:B------:R-:W-:Y:S01]  /*307f0*/  VIADD R77, R77, UR30 ;  /* 0x0000001e4d4d7c36 */ /* 0x000fe20008000000 */
[----:B------:R-:W-:Y:S01]  /*30800*/  ISETP.LT.AND P3, PT, R200, UR32, !P3 ;  /* 0x00000020c8007c0c */ /* 0x000fe2000df61270 */
[----:B------:R1:W-:Y:S01]  /*30810*/  @P2 STG.E desc[UR26][R70.64], R97 ;  /* 0x0000006146002986 */ /* 0x0003e2000c10191a */
[----:B------:R-:W-:Y:S01]  /*30820*/  ISETP.GE.AND P2, PT, R0, UR71, PT ;  /* 0x0000004700007c0c */ /* 0x000fe2000bf46270 */
[----:B---3--:R-:W-:Y:S01]  /*30830*/  IMAD.WIDE R72, R77, 0x4, R2 ;  /* 0x000000044d487825 */ /* 0x008fe200078e0202 */
[----:B------:R-:W-:Y:S01]  /*30840*/  ISETP.LT.AND P6, PT, R199, UR73, !P1 ;  /* 0x00000049c7007c0c */ /* 0x000fe2000cfc1270 */
[----:B------:R-:W3:Y:S02]  /*30850*/  LDCU UR66, c[0x0][0x398] ;  /* 0x00007300ff4277ac */ /* 0x000ee40008000800 */
[C---:B----4-:R-:W-:Y:S01]  /*30860*/  IMAD.WIDE R74, R77.reuse, 0x4, R196 ;  /* 0x000000044d4a7825 */ /* 0x050fe200078e02c4 */
[----:B------:R-:W-:Y:S01]  /*30870*/  ISETP.LT.AND P1, PT, R200, UR22, !P1 ;  /* 0x00000016c8007c0c */ /* 0x000fe2000cf21270 */
[----:B------:R-:W4:Y:S02]  /*30880*/  LDCU UR76, c[0x0][0x39c] ;  /* 0x00007380ff4c77ac */ /* 0x000f240008000800 */
        /* <DEDUP_REMOVED lines=14> */
[C---:B---3--:R-:W-:Y:S01]  /*30970*/  IMAD.WIDE R72, R77.reuse, 0x4, R2 ;  /* 0x000000044d487825 */ /* 0x048fe200078e0202 */
[----:B------:R-:W-:Y:S01]  /*30980*/  ISETP.GE.AND P4, PT, R0, UR48, PT ;  /* 0x0000003000007c0c */ /* 0x000fe2000bf86270 */
[----:B------:R-:W3:Y:S02]  /*30990*/  LDCU UR44, c[0x0][0x39c] ;  /* 0x00007380ff2c77ac */ /* 0x000ee40008000800 */
[C---:B----4-:R-:W-:Y:S01]  /*309a0*/  IMAD.WIDE R74, R77.reuse, 0x4, R196 ;  /* 0x000000044d4a7825 */ /* 0x050fe200078e02c4 */
[----:B------:R4:W-:Y:S01]  /*309b0*/  @P3 STG.E desc[UR26][R70.64], R99 ;  /* 0x0000006346003986 */ /* 0x0009e2000c10191a */
[----:B------:R-:W-:Y:S01]  /*309c0*/  IADD3 R0, PT, PT, R198, 0x24, RZ ;  /* 0x00000024c6007810 */ /* 0x000fe20007ffe0ff */
[----:B------:R-:W2:Y:S01]  /*309d0*/  LDCU UR34, c[0x0][0x398] ;  /* 0x00007300ff2277ac */ /* 0x000ea20008000800 */
        /* <DEDUP_REMOVED lines=8> */
[----:B------:R-:W3:Y:S01]  /*30a60*/  LDCU UR33, c[0x0][0x39c] ;  /* 0x00007380ff2177ac */ /* 0x000ee20008000800 */
[C---:B----4-:R-:W-:Y:S01]  /*30a70*/  IMAD.WIDE R70, R77.reuse, 0x4, R196 ;  /* 0x000000044d467825 */ /* 0x050fe200078e02c4 */
[----:B------:R-:W-:Y:S01]  /*30a80*/  ISETP.LT.AND P4, PT, R200, UR4, !P4 ;  /* 0x00000004c8007c0c */ /* 0x000fe2000e781270 */
[----:B------:R4:W-:Y:S01]  /*30a90*/  @P5 STG.E desc[UR26][R68.64], R234 ;  /* 0x000000ea44005986 */ /* 0x0009e2000c10191a */
[----:B------:R-:W3:Y:S01]  /*30aa0*/  LDCU UR16, c[0x0][0x398] ;  /* 0x00007300ff1077ac */ /* 0x000ee20008000800 */
[----:B------:R-:W-:-:S02]  /*30ab0*/  VIADD R77, R77, UR30 ;  /* 0x0000001e4d4d7c36 */ /* 0x000fc40008000000 */
[----:B------:R-:W-:Y:S01]  /*30ac0*/  VIADD R0, R198, 0x25 ;  /* 0x00000025c6007836 */ /* 0x000fe20000000000 */
[----:B------:R-:W3:Y:S01]  /*30ad0*/  LDCU UR53, c[0x0][0x398] ;  /* 0x00007300ff3577ac */ /* 0x000ee20008000800 */
[C---:B--2---:R-:W-:Y:S01]  /*30ae0*/  IMAD.WIDE R72, R77.reuse, 0x4, R2 ;  /* 0x000000044d487825 */ /* 0x044fe200078e0202 */
[----:B------:R2:W-:Y:S01]  /*30af0*/  @P2 STG.E desc[UR26][R70.64], R101 ;  /* 0x0000006546002986 */ /* 0x0005e2000c10191a */
[----:B------:R-:W3:Y:S02]  /*30b00*/  LDCU UR63, c[0x0][0x39c] ;  /* 0x00007380ff3f77ac */ /* 0x000ee40008000800 */
[C---:B-1----:R-:W-:Y:S01]  /*30b10*/  IMAD.WIDE R74, R77.reuse, 0x4, R196 ;  /* 0x000000044d4a7825 */ /* 0x042fe200078e02c4 */
[----:B------:R-:W-:Y:S02]  /*30b20*/  IADD3 R77, PT, PT, R77, UR30, RZ ;  /* 0x0000001e4d4d7c10 */ /* 0x000fe4000fffe0ff */
[----:B------:R-:W-:Y:S01]  /*30b30*/  ISETP.GE.AND P2, PT, R0, UR37, PT ;  /* 0x0000002500007c0c */ /* 0x000fe2000bf46270 */
[----:B------:R-:W-:Y:S01]  /*30b40*/  VIADD R0, R198, 0x26 ;  /* 0x00000026c6007836 */ /* 0x000fe20000000000 */
[----:B------:R-:W-:Y:S01]  /*30b50*/  ISETP.LT.AND P5, PT, R199, UR77, !P1 ;  /* 0x0000004dc7007c0c */ /* 0x000fe2000cfa1270 */
[C---:B----4-:R-:W-:Y:S01]  /*30b60*/  IMAD.WIDE R68, R77.reuse, 0x4, R2 ;  /* 0x000000044d447825 */ /* 0x050fe200078e0202 */
[----:B------:R-:W-:Y:S01]  /*30b70*/  ISETP.LT.AND P1, PT, R200, UR70, !P1 ;  /* 0x00000046c8007c0c */ /* 0x000fe2000cf21270 */
[----:B------:R1:W-:Y:S01]  /*30b80*/  @P3 STG.E desc[UR26][R72.64], R233 ;  /* 0x000000e948003986 */ /* 0x0003e2000c10191a */
[----:B------:R-:W4:Y:S01]  /*30b90*/  LDCU UR42, c[0x0][0x398] ;  /* 0x00007300ff2a77ac */ /* 0x000f220008000800 */
[----:B--2---:R-:W-:-:S02]  /*30ba0*/  IMAD.WIDE R70, R77, 0x4, R196 ;  /* 0x000000044d467825 */ /* 0x004fc400078e02c4 */
[----:B------:R2:W-:Y:S01]  /*30bb0*/  @P0 STG.E desc[UR26][R74.64], R102 ;  /* 0x000000664a000986 */ /* 0x0005e2000c10191a */
[----:B------:R-:W3:Y:S01]  /*30bc0*/  LDCU UR64, c[0x0][0x398] ;  /* 0x00007300ff4077ac */ /* 0x000ee20008000800 */
[----:B------:R-:W-:Y:S01]  /*30bd0*/  VIADD R77, R77, UR30 ;  /* 0x0000001e4d4d7c36 */ /* 0x000fe20008000000 */
[----:B------:R-:W-:Y:S02]  /*30be0*/  ISETP.GE.AND P0, PT, R0, UR47, PT ;  /* 0x0000002f00007c0c */ /* 0x000fe4000bf06270 */
[----:B------:R-:W-:Y:S01]  /*30bf0*/  IADD3 R0, PT, PT, R198, 0x27, RZ ;  /* 0x00000027c6007810 */ /* 0x000fe20007ffe0ff */
[----:B------:R3:W-:Y:S01]  /*30c00*/  @P6 STG.E desc[UR26][R68.64], R232 ;  /* 0x000000e844006986 */ /* 0x0007e2000c10191a */
[----:B------:R-:W-:Y:S01]  /*30c10*/  ISETP.LT.AND P3, PT, R199, UR68, !P2 ;  /* 0x00000044c7007c0c */ /* 0x000fe2000d761270 */
[C---:B-1----:R-:W-:Y:S01]  /*30c20*/  IMAD.WIDE R72, R77.reuse, 0x4, R2 ;  /* 0x000000044d487825 */ /* 0x042fe200078e0202 */
[----:B------:R-:W-:Y:S01]  /*30c30*/  ISETP.LT.AND P2, PT, R200, UR57, !P2 ;  /* 0x00000039c8007c0c */ /* 0x000fe2000d741270 */
[----:B------:R1:W-:Y:S01]  /*30c40*/  @P4 STG.E desc[UR26][R70.64], R103 ;  /* 0x0000006746004986 */ /* 0x0003e2000c10191a */
[----:B------:R-:W4:Y:S01]  /*30c50*/  LDCU UR38, c[0x0][0x398] ;  /* 0x00007300ff2677ac */ /* 0x000f220008000800 */
[----:B--2---:R-:W-:Y:S01]  /*30c60*/  IMAD.WIDE R74, R77, 0x4, R196 ;  /* 0x000000044d4a7825 */ /* 0x004fe200078e02c4 */
[----:B------:R-:W-:-:S02]  /*30c70*/  ISETP.GE.AND P4, PT, R0, UR35, PT ;  /* 0x0000002300007c0c */ /* 0x000fc4000bf86270 */
[----:B------:R-:W-:Y:S01]  /*30c80*/  ISETP.LT.AND P6, PT, R199, UR45, !P0 ;  /* 0x0000002dc7007c0c */ /* 0x000fe2000c7c1270 */
[----:B------:R-:W-:Y:S01]  /*30c90*/  VIADD R77, R77, UR30 ;  /* 0x0000001e4d4d7c36 */ /* 0x000fe20008000000 */
[----:B------:R-:W-:Y:S01]  /*30ca0*/  ISETP.LT.AND P0, PT, R200, UR69, !P0 ;  /* 0x00000045c8007c0c */ /* 0x000fe2000c701270 */
[----:B------:R-:W-:Y:S01]  /*30cb0*/  VIADD R0, R198, 0x28 ;  /* 0x00000028c6007836 */ /* 0x000fe20000000000 */
[----:B------:R2:W-:Y:S01]  /*30cc0*/  @P5 STG.E desc[UR26][R72.64], R231 ;  /* 0x000000e748005986 */ /* 0x0005e2000c10191a */
[C---:B---3--:R-:W-:Y:S01]  /*30cd0*/  IMAD.WIDE R68, R77.reuse, 0x4, R2 ;  /* 0x000000044d447825 */ /* 0x048fe200078e0202 */
[----:B------:R-:W3:Y:S03]  /*30ce0*/  LDCU UR10, c[0x0][0x39c] ;  /* 0x00007380ff0a77ac */ /* 0x000ee60008000800 */
[C---:B-1----:R-:W-:Y:S01]  /*30cf0*/  IMAD.WIDE R70, R77.reuse, 0x4, R196 ;  /* 0x000000044d467825 */ /* 0x042fe200078e02c4 */
[----:B------:R-:W-:Y:S01]  /*30d00*/  IADD3 R77, PT, PT, R77, UR30, RZ ;  /* 0x0000001e4d4d7c10 */ /* 0x000fe2000fffe0ff */
[----:B------:R1:W-:Y:S01]  /*30d10*/  @P1 STG.E desc[UR26][R74.64], R104 ;  /* 0x000000684a001986 */ /* 0x0003e2000c10191a */
[----:B------:R-:W-:Y:S01]  /*30d20*/  ISETP.LT.AND P5, PT, R199, UR56, !P4 ;  /* 0x00000038c7007c0c */ /* 0x000fe2000e7a1270 */
[----:B------:R-:W3:Y:S01]  /*30d30*/  LDCU UR61, c[0x0][0x39c] ;  /* 0x00007380ff3d77ac */ /* 0x000ee20008000800 */
[----:B------:R-:W-:Y:S01]  /*30d40*/  ISETP.GE.AND P1, PT, R0, UR54, PT ;  /* 0x0000003600007c0c */ /* 0x000fe2000bf26270 */
[----:B------:R-:W-:Y:S01]  /*30d50*/  VIADD R0, R198, 0x29 ;  /* 0x00000029c6007836 */ /* 0x000fe20000000000 */
[----:B------:R-:W-:Y:S01]  /*30d60*/  ISETP.LT.AND P4, PT, R200, UR14, !P4 ;  /* 0x0000000ec8007c0c */ /* 0x000fe2000e781270 */
[C---:B--2---:R-:W-:Y:S01]  /*30d70*/  IMAD.WIDE R72, R77.reuse, 0x4, R2 ;  /* 0x000000044d487825 */ /* 0x044fe200078e0202 */
[----:B------:R2:W-:Y:S01]  /*30d80*/  @P3 STG.E desc[UR26][R68.64], R230 ;  /* 0x000000e644003986 */ /* 0x0005e2000c10191a */
[----:B------:R-:W3:Y:S02]  /*30d90*/  LDCU UR62, c[0x0][0x398] ;  /* 0x00007300ff3e77ac */ /* 0x000ee40008000800 */
[C---:B-1----:R-:W-:Y:S01]  /*30da0*/  IMAD.WIDE R74, R77.reuse, 0x4, R196 ;  /* 0x000000044d4a7825 */ /* 0x042fe200078e02c4 */
[----:B------:R1:W-:Y:S01]  /*30db0*/  @P2 STG.E desc[UR26][R70.64], R105 ;  /* 0x0000006946002986 */ /* 0x0003e2000c10191a */
[----:B------:R-:W3:Y:S02]  /*30dc0*/  LDCU UR36, c[0x0][0x398] ;  /* 0x00007300ff2477ac */ /* 0x000ee40008000800 */
[----:B------:R-:W-:Y:S01]  /*30dd0*/  VIADD R77, R77, UR30 ;  /* 0x0000001e4d4d7c36 */ /* 0x000fe20008000000 */
[----:B------:R-:W-:Y:S01]  /*30de0*/  ISETP.GE.AND P3, PT, R0, UR24, PT ;  /* 0x0000001800007c0c */ /* 0x000fe2000bf66270 */
[----:B------:R3:W-:Y:S01]  /*30df0*/  @P6 STG.E desc[UR26][R72.64], R229 ;  /* 0x000000e548006986 */ /* 0x0007e2000c10191a */
[----:B------:R-:W-:Y:S01]  /*30e00*/  IADD3 R0, PT, PT, R198, 0x2a, RZ ;  /* 0x0000002ac6007810 */ /* 0x000fe20007ffe0ff */
[----:B--2---:R-:W-:Y:S01]  /*30e10*/  IMAD.WIDE R68, R77, 0x4, R2 ;  /* 0x000000044d447825 */ /* 0x004fe200078e0202 */
[----:B------:R-:W-:Y:S01]  /*30e20*/  ISETP.LT.AND P2, PT, R199, UR40, !P1 ;  /* 0x00000028c7007c0c */ /* 0x000fe2000cf41270 */
[----:B------:R2:W-:Y:S01]  /*30e30*/  @P0 STG.E desc[UR26][R74.64], R106 ;  /* 0x0000006a4a000986 */ /* 0x0005e2000c10191a */
[----:B------:R-:W-:Y:S01]  /*30e40*/  ISETP.LT.AND P1, PT, R200, UR67, !P1 ;  /* 0x00000043c8007c0c */ /* 0x000fe2000cf21270 */
[----:B------:R-:W4:Y:S01]  /*30e50*/  LDCU UR51, c[0x0][0x398] ;  /* 0x00007300ff3377ac */ /* 0x000f220008000800 */
[----:B-1----:R-:W-:Y:S01]  /*30e60*/  IMAD.WIDE R70, R77, 0x4, R196 ;  /* 0x000000044d467825 */ /* 0x002fe200078e02c4 */
[----:B------:R-:W-:-:S02]  /*30e70*/  ISETP.LT.AND P0, PT, R199, UR65, !P3 ;  /* 0x00000041c7007c0c */ /* 0x000fc4000df01270 */
[----:B------:R-:W-:Y:S01]  /*30e80*/  ISETP.GE.AND P6, PT, R0, UR18, PT ;  /* 0x0000001200007c0c */ /* 0x000fe2000bfc6270 */
[----:B------:R-:W-:Y:S01]  /*30e90*/  VIADD R77, R77, UR30 ;  /* 0x0000001e4d4d7c36 */ /* 0x000fe20008000000 */
[----:B------:R1:W-:Y:S01]  /*30ea0*/  @P5 STG.E desc[UR26][R68.64], R228 ;  /* 0x000000e444005986 */ /* 0x0003e2000c10191a */
[----:B------:R-:W-:Y:S01]  /*30eb0*/  ISETP.LT.AND P3, PT, R200, UR39, !P3 ;  /* 0x00000027c8007c0c */ /* 0x000fe2000df61270 */
[----:B------:R-:W-:Y:S01]  /*30ec0*/  VIADD R0, R198, 0x2b ;  /* 0x0000002bc6007836 */ /* 0x000fe20000000000 */
[----:B------:R-:W4:Y:S01]  /*30ed0*/  LDCU UR74, c[0x0][0x39c] ;  /* 0x00007380ff4a77ac */ /* 0x000f220008000800 */
[----:B------:R-:W-:Y:S01]  /*30ee0*/  IADD3 R79, PT, PT, R77, UR30, RZ ;  /* 0x0000001e4d4f7c10 */ /* 0x000fe2000fffe0ff */
[----:B------:R1:W-:Y:S01]  /*30ef0*/  @P4 STG.E desc[UR26][R70.64], R107 ;  /* 0x0000006b46004986 */ /* 0x0003e2000c10191a */
[----:B------:R-:W-:Y:S01]  /*30f00*/  ISETP.LT.AND P4, PT, R199, UR46, !P6 ;  /* 0x0000002ec7007c0c */ /* 0x000fe2000f781270 */
[----:B---3--:R-:W-:Y:S01]  /*30f10*/  IMAD.WIDE R72, R77, 0x4, R2 ;  /* 0x000000044d487825 */ /* 0x008fe200078e0202 */
[----:B------:R-:W-:Y:S01]  /*30f20*/  ISETP.LT.AND P6, PT, R200, UR66, !P6 ;  /* 0x00000042c8007c0c */ /* 0x000fe2000f7c1270 */
[----:B------:R-:W3:Y:S02]  /*30f30*/  LDCU UR20, c[0x0][0x39c] ;  /* 0x00007380ff1477ac */ /* 0x000ee40008000800 */
[--C-:B--2---:R-:W-:Y:S01]  /*30f40*/  IMAD.WIDE R74, R79, 0x4, R196.reuse ;  /* 0x000000044f4a7825 */ /* 0x104fe200078e02c4 */
[----:B------:R-:W-:Y:S01]  /*30f50*/  ISETP.GE.AND P5, PT, R0, UR76, PT ;  /* 0x0000004c00007c0c */ /* 0x000fe2000bfa6270 */
[----:B------:R-:W2:Y:S02]  /*30f60*/  LDCU UR9, c[0x0][0x398] ;  /* 0x00007300ff0977ac */ /* 0x000ea40008000800 */
[----:B-1----:R-:W-:Y:S01]  /*30f70*/  IMAD.WIDE R68, R77, 0x4, R196 ;  /* 0x000000044d447825 */ /* 0x002fe200078e02c4 */
[----:B------:R-:W-:Y:S01]  /*30f80*/  @P2 STG.E desc[UR26][R72.64], R227 ;  /* 0x000000e348002986 */ /* 0x000fe2000c10191a */
[----:B------:R-:W1:Y:S02]  /*30f90*/  LDCU UR52, c[0x0][0x398] ;  /* 0x00007300ff3477ac */ /* 0x000e640008000800 */
[C---:B------:R-:W-:Y:S01]  /*30fa0*/  IMAD.WIDE R70, R79.reuse, 0x4, R2 ;  /* 0x000000044f467825 */ /* 0x040fe200078e0202 */
[----:B------:R2:W-:Y:S01]  /*30fb0*/  @P1 STG.E desc[UR26][R68.64], R108 ;  /* 0x0000006c44001986 */ /* 0x0005e2000c10191a */
[----:B------:R-:W1:Y:S02]  /*30fc0*/  LDCU UR59, c[0x0][0x398] ;  /* 0x00007300ff3b77ac */ /* 0x000e640008000800 */
[----:B------:R-:W-:-:S02]  /*30fd0*/  VIADD R79, R79, UR30 ;  /* 0x0000001e4f4f7c36 */ /* 0x000fc40008000000 */
[----:B------:R-:W-:Y:S01]  /*30fe0*/  VIADD R0, R198, 0x2c ;  /* 0x0000002cc6007836 */ /* 0x000fe20000000000 */
[----:B------:R3:W-:Y:S01]  /*30ff0*/  @P0 STG.E desc[UR26][R70.64], R226 ;  /* 0x000000e246000986 */ /* 0x0007e2000c10191a */
[----:B------:R-:W-:Y:S01]  /*31000*/  ISETP.LT.AND P1, PT, R199, UR55, !P5 ;  /* 0x00000037c7007c0c */ /* 0x000fe2000ef21270 */
[----:B------:R-:W1:Y:S01]  /*31010*/  LDCU UR75, c[0x0][0x398] ;  /* 0x00007300ff4b77ac */ /* 0x000e620008000800 */
[----:B------:R-:W-:Y:S01]  /*31020*/  ISETP.LT.AND P5, PT, R200, UR28, !P5 ;  /* 0x0000001cc8007c0c */ /* 0x000fe2000efa1270 */
[C---:B--2---:R-:W-:Y:S01]  /*31030*/  IMAD.WIDE R68, R79.reuse, 0x4, R2 ;  /* 0x000000044f447825 */ /* 0x044fe200078e0202 */
[----:B------:R-:W-:Y:S01]  /*31040*/  ISETP.GE.AND P2, PT, R0, UR44, PT ;  /* 0x0000002c00007c0c */ /* 0x000fe2000bf46270 */
[----:B------:R-:W-:Y:S01]  /*31050*/  @P3 STG.E desc[UR26][R74.64], R109 ;  /* 0x0000006d4a003986 */ /* 0x000fe2000c10191a */
[----:B------:R-:W2:Y:S01]  /*31060*/  LDCU UR12, c[0x0][0x398] ;  /* 0x00007300ff0c77ac */ /* 0x000ea20008000800 */
[C---:B---3--:R-:W-:Y:S01]  /*31070*/  IMAD.WIDE R70, R79.reuse, 0x4, R196 ;  /* 0x000000044f467825 */ /* 0x048fe200078e02c4 */
[----:B------:R-:W-:Y:S01]  /*31080*/  IADD3 R79, PT, PT, R79, UR30, RZ ;  /* 0x0000001e4f4f7c10 */ /* 0x000fe2000fffe0ff */
[----:B------:R3:W-:Y:S01]  /*31090*/  @P4 STG.E desc[UR26][R68.64], R225 ;  /* 0x000000e144004986 */ /* 0x0007e2000c10191a */
[----:B------:R-:W-:Y:S01]  /*310a0*/  ISETP.GE.AND P0, PT, R76, UR33, PT ;  /* 0x000000214c007c0c */ /* 0x000fe2000bf06270 */
[----:B------:R-:W1:Y:S02]  /*310b0*/  LDCU UR60, c[0x0][0x39c] ;  /* 0x00007380ff3c77ac */ /* 0x000e640008000800 */
[----:B------:R2:W-:Y:S01]  /*310c0*/  @P6 STG.E desc[UR26][R70.64], R110 ;  /* 0x0000006e46006986 */ /* 0x0005e2000c10191a */
[----:B------:R-:W-:Y:S01]  /*310d0*/  ISETP.LT.AND P6, PT, R199, UR34, !P2 ;  /* 0x00000022c7007c0c */ /* 0x000fe2000d7c1270 */
[C---:B------:R-:W-:Y:S01]  /*310e0*/  IMAD.WIDE R72, R79.reuse, 0x4, R2 ;  /* 0x000000044f487825 */ /* 0x040fe200078e0202 */
[----:B------:R-:W-:Y:S01]  /*310f0*/  IADD3 R0, PT, PT, R198, 0x2e, RZ ;  /* 0x0000002ec6007810 */ /* 0x000fe20007ffe0ff */
[----:B------:R-:W1:Y:S02]  /*31100*/  LDCU UR43, c[0x0][0x398] ;  /* 0x00007300ff2b77ac */ /* 0x000e640008000800 */
[----:B------:R-:W-:-:S02]  /*31110*/  VIADD R77, R79, UR30 ;  /* 0x0000001e4f4d7c36 */ /* 0x000fc40008000000 */
[----:B---3--:R-:W-:Y:S01]  /*31120*/  IMAD.WIDE R68, R79, 0x4, R196 ;  /* 0x000000044f447825 */ /* 0x008fe200078e02c4 */
[----:B------:R-:W-:Y:S01]  /*31130*/  @P1 STG.E desc[UR26][R72.64], R224 ;  /* 0x000000e048001986 */ /* 0x000fe2000c10191a */
[----:B------:R-:W-:Y:S01]  /*31140*/  ISETP.LT.AND P2, PT, R200, UR16, !P2 ;  /* 0x00000010c8007c0c */ /* 0x000fe2000d741270 */
[----:B------:R-:W3:Y:S01]  /*31150*/  LDCU UR32, c[0x0][0x398] ;  /* 0x00007300ff2077ac */ /* 0x000ee20008000800 */
[----:B--2---:R-:W-:Y:S01]  /*31160*/  IMAD.WIDE R70, R77, 0x4, R2 ;  /* 0x000000044d467825 */ /* 0x004fe200078e0202 */
[----:B------:R2:W-:Y:S01]  /*31170*/  @P5 STG.E desc[UR26][R68.64], R111 ;  /* 0x0000006f44005986 */ /* 0x0005e2000c10191a */
[----:B------:R-:W-:Y:S01]  /*31180*/  ISETP.LT.AND P5, PT, R199, UR53, !P0 ;  /* 0x00000035c7007c0c */ /* 0x000fe2000c7a1270 */
[----:B------:R-:W1:Y:S01]  /*31190*/  LDCU UR6, c[0x0][0x39c] ;  /* 0x00007380ff0677ac */ /* 0x000e620008000800 */
[----:B------:R-:W-:Y:S01]  /*311a0*/  ISETP.GE.AND P3, PT, R0, UR63, PT ;  /* 0x0000003f00007c0c */ /* 0x000fe2000bf66270 */
[C---:B------:R-:W-:Y:S01]  /*311b0*/  IMAD.WIDE R74, R77.reuse, 0x4, R196 ;  /* 0x000000044d4a7825 */ /* 0x040fe200078e02c4 */
[----:B------:R-:W-:Y:S01]  /*311c0*/  IADD3 R77, PT, PT, R77, UR30, RZ ;  /* 0x0000001e4d4d7c10 */ /* 0x000fe2000fffe0ff */
[----:B------:R3:W-:Y:S01]  /*311d0*/  @P6 STG.E desc[UR26][R70.64], R223 ;  /* 0x000000df46006986 */ /* 0x0007e2000c10191a */
[----:B----4-:R-:W-:Y:S01]  /*311e0*/  ISETP.LT.AND P0, PT, R200, UR42, !P0 ;  /* 0x0000002ac8007c0c */ /* 0x010fe2000c701270 */
[----:B------:R-:W-:Y:S01]  /*311f0*/  VIADD R0, R198, 0x2f ;  /* 0x0000002fc6007836 */ /* 0x000fe20000000000 */
[----:B------:R-:W-:Y:S01]  /*31200*/  ISETP.LT.AND P6, PT, R199, UR64, !P3 ;  /* 0x00000040c7007c0c */ /* 0x000fe2000dfc1270 */
[C---:B------:R-:W-:Y:S01]  /*31210*/  VIADD R79, R77.reuse, UR30 ;  /* 0x0000001e4d4f7c36 */ /* 0x040fe20008000000 */
[----:B------:R-:W-:Y:S01]  /*31220*/  ISETP.LT.AND P3, PT, R200, UR38, !P3 ;  /* 0x00000026c8007c0c */ /* 0x000fe2000df61270 */
[----:B--2---:R-:W-:Y:S01]  /*31230*/  IMAD.WIDE R68, R77, 0x4, R2 ;  /* 0x000000044d447825 */ /* 0x004fe200078e0202 */
[----:B------:R-:W-:Y:S01]  /*31240*/  ISETP.GE.AND P4, PT, R0, UR10, PT ;  /* 0x0000000a00007c0c */ /* 0x000fe2000bf86270 */
[----:B------:R-:W-:Y:S01]  /*31250*/  @P2 STG.E desc[UR26][R74.64], R112 ;  /* 0x000000704a002986 */ /* 0x000fe2000c10191a */
[----:B------:R-:W2:Y:S01]  /*31260*/  LDCU UR73, c[0x0][0x398] ;  /* 0x00007300ff4977ac */ /* 0x000ea20008000800 */
[----:B------:R-:W-:-:S02]  /*31270*/  VIADD R0, R198, 0x30 ;  /* 0x00000030c6007836 */ /* 0x000fc40000000000 */
[----:B---3--:R-:W-:Y:S01]  /*31280*/  IMAD.WIDE R70, R77, 0x4, R196 ;  /* 0x000000044d467825 */ /* 0x008fe200078e02c4 */
[----:B------:R3:W-:Y:S01]  /*31290*/  @P5 STG.E desc[UR26][R68.64], R222 ;  /* 0x000000de44005986 */ /* 0x0007e2000c10191a */
[----:B------:R-:W4:Y:S02]  /*312a0*/  LDCU UR71, c[0x0][0x39c] ;  /* 0x00007380ff4777ac */ /* 0x000f240008000800 */
[----:B------:R-:W-:Y:S01]  /*312b0*/  IMAD.WIDE R72, R79, 0x4, R2 ;  /* 0x000000044f487825 */ /* 0x000fe200078e0202 */
[----:B------:R-:W-:Y:S01]  /*312c0*/  ISETP.GE.AND P1, PT, R0, UR61, PT ;  /* 0x0000003d00007c0c */ /* 0x000fe2000bf26270 */
[----:B------:R1:W-:Y:S01]  /*312d0*/  @P0 STG.E desc[UR26][R70.64], R113 ;  /* 0x0000007146000986 */ /* 0x0003e2000c10191a */
[----:B------:R-:W-:Y:S01]  /*312e0*/  ISETP.LT.AND P0, PT, R199, UR62, !P4 ;  /* 0x0000003ec7007c0c */ /* 0x000fe2000e701270 */
[----:B------:R-:W2:Y:S01]  /*312f0*/  LDCU UR22, c[0x0][0x398] ;  /* 0x00007300ff1677ac */ /* 0x000ea20008000800 */
[----:B------:R-:W-:Y:S01]  /*31300*/  ISETP.LT.AND P4, PT, R200, UR36, !P4 ;  /* 0x00000024c8007c0c */ /* 0x000fe2000e781270 */
[----:B------:R-:W2:Y:S01]  /*31310*/  LDCU UR31, c[0x0][0x398] ;  /* 0x00007300ff1f77ac */ /* 0x000ea20008000800 */
[C---:B---3--:R-:W-:Y:S01]  /*31320*/  IMAD.WIDE R68, R79.reuse, 0x4, R196 ;  /* 0x000000044f447825 */ /* 0x048fe200078e02c4 */
[----:B------:R3:W-:Y:S01]  /*31330*/  @P6 STG.E desc[UR26][R72.64], R221 ;  /* 0x000000dd48006986 */ /* 0x0007e2000c10191a */
[----:B------:R-:W2:Y:S02]  /*31340*/  LDCU UR49, c[0x0][0x398] ;  /* 0x00007300ff3177ac */ /* 0x000ea40008000800 */
[----:B------:R-:W-:Y:S01]  /*31350*/  VIADD R0, R198, 0x31 ;  /* 0x00000031c6007836 */ /* 0x000fe20000000000 */
[----:B------:R2:W-:Y:S01]  /*31360*/  @P3 STG.E desc[UR26][R68.64], R114 ;  /* 0x0000007244003986 */ /* 0x0005e2000c10191a */
[----:B------:R-:W-:Y:S01]  /*31370*/  VIADD R79, R79, UR30 ;  /* 0x0000001e4f4f7c36 */ /* 0x000fe20008000000 */
[----:B------:R-:W-:Y:S01]  /*31380*/  ISETP.LT.AND P3, PT, R199, UR51, !P1 ;  /* 0x00000033c7007c0c */ /* 0x000fe2000cf61270 */
[----:B------:R-:W4:Y:S01]  /*31390*/  LDCU UR41, c[0x0][0x39c] ;  /* 0x00007380ff2977ac */ /* 0x000f220008000800 */
[----:B------:R-:W-:Y:S01]  /*313a0*/  ISETP.GE.AND P2, PT, R0, UR74, PT ;  /* 0x0000004a00007c0c */ /* 0x000fe2000bf46270 */
[C---:B------:R-:W-:Y:S01]  /*313b0*/  VIADD R77, R79.reuse, UR30 ;  /* 0x0000001e4f4d7c36 */ /* 0x040fe20008000000 */
[----:B------:R-:W-:Y:S01]  /*313c0*/  IADD3 R0, PT, PT, R198, 0x32, RZ ;  /* 0x00000032c6007810 */ /* 0x000fe20007ffe0ff */
[C---:B-1----:R-:W-:Y:S01]  /*313d0*/  IMAD.WIDE R70, R79.reuse, 0x4, R2 ;  /* 0x000000044f467825 */ /* 0x042fe200078e0202 */
[----:B------:R-:W1:Y:S03]  /*313e0*/  LDCU UR72, c[0x0][0x398] ;  /* 0x00007300ff4877ac */ /* 0x000e660008000800 */
[----:B---3--:R-:W-:Y:S01]  /*313f0*/  IMAD.WIDE R72, R79, 0x4, R196 ;  /* 0x000000044f487825 */ /* 0x008fe200078e02c4 */
[----:B------:R-:W-:Y:S01]  /*31400*/  ISETP.GE.AND P5, PT, R0, UR20, PT ;  /* 0x0000001400007c0c */ /* 0x000fe2000bfa6270 */
[----:B------:R3:W-:Y:S01]  /*31410*/  @P0 STG.E desc[UR26][R70.64], R220 ;  /* 0x000000dc46000986 */ /* 0x0007e2000c10191a */
[C---:B------:R-:W-:Y:S01]  /*31420*/  ISETP.LT.AND P1, PT, R200.reuse, UR9, !P1 ;  /* 0x00000009c8007c0c */ /* 0x040fe2000cf21270 */
[----:B--2---:R-:W-:Y:S01]  /*31430*/  IMAD.WIDE R68, R77, 0x4, R2 ;  /* 0x000000044d447825 */ /* 0x004fe200078e0202 */
[----:B------:R-:W2:Y:S01]  /*31440*/  LDCU UR58, c[0x0][0x398] ;  /* 0x00007300ff3a77ac */ /* 0x000ea20008000800 */
[----:B------:R-:W-:Y:S01]  /*31450*/  @P4 STG.E desc[UR26][R72.64], R115 ;  /* 0x0000007348004986 */ /* 0x000fe2000c10191a */
[----:B------:R-:W-:Y:S01]  /*31460*/  ISETP.LT.AND P4, PT, R199, UR52, !P2 ;  /* 0x00000034c7007c0c */ /* 0x000fe2000d781270 */
[----:B------:R-:W-:Y:S01]  /*31470*/  IMAD.WIDE R74, R77, 0x4, R196 ;  /* 0x000000044d4a7825 */ /* 0x000fe200078e02c4 */
[----:B------:R-:W-:Y:S01]  /*31480*/  ISETP.LT.AND P2, PT, R200, UR59, !P2 ;  /* 0x0000003bc8007c0c */ /* 0x000fe2000d741270 */
[----:B------:R1:W-:Y:S01]  /*31490*/  @P3 STG.E desc[UR26][R68.64], R219 ;  /* 0x000000db44003986 */ /* 0x0003e2000c10191a */
[----:B------:R-:W-:Y:S01]  /*314a0*/  ISETP.LT.AND P3, PT, R199, UR75, !P5 ;  /* 0x0000004bc7007c0c */ /* 0x000fe2000ef61270 */
[----:B------:R-:W-:Y:S01]  /*314b0*/  VIADD R77, R77, UR30 ;  /* 0x0000001e4d4d7c36 */ /* 0x000fe20008000000 */
[----:B------:R-:W2:Y:S01]  /*314c0*/  LDCU UR48, c[0x0][0x39c] ;  /* 0x00007380ff3077ac */ /* 0x000ea20008000800 */
[----:B------:R-:W-:-:S02]  /*314d0*/  VIADD R0, R198, 0x33 ;  /* 0x00000033c6007836 */ /* 0x000fc40000000000 */
[C---:B------:R-:W-:Y:S01]  /*314e0*/  VIADD R79, R77.reuse, UR30 ;  /* 0x0000001e4d4f7c36 */ /* 0x040fe20008000000 */
[----:B------:R-:W2:Y:S01]  /*314f0*/  LDCU UR50, c[0x0][0x398] ;  /* 0x00007300ff3277ac */ /* 0x000ea20008000800 */
[C---:B---3--:R-:W-:Y:S01]  /*31500*/  IMAD.WIDE R70, R77.reuse, 0x4, R2 ;  /* 0x000000044d467825 */ /* 0x048fe200078e0202 */
[----:B------:R-:W-:Y:S01]  /*31510*/  ISETP.LT.AND P5, PT, R200, UR12, !P5 ;  /* 0x0000000cc8007c0c */ /* 0x000fe2000efa1270 */
[----:B------:R-:W3:Y:S02]  /*31520*/  LDCU UR4, c[0x0][0x398] ;  /* 0x00007300ff0477ac */ /* 0x000ee40008000800 */
[----:B-1----:R-:W-:Y:S01]  /*31530*/  IMAD.WIDE R68, R77, 0x4, R196 ;  /* 0x000000044d447825 */ /* 0x002fe200078e02c4 */
[----:B------:R-:W-:Y:S01]  /*31540*/  ISETP.GE.AND P6, PT, R0, UR60, PT ;  /* 0x0000003c00007c0c */ /* 0x000fe2000bfc6270 */
[----:B------:R-:W-:Y:S01]  /*31550*/  @P1 STG.E desc[UR26][R74.64], R116 ;  /* 0x000000744a001986 */ /* 0x000fe2000c10191a */
[----:B------:R-:W1:Y:S01]  /*31560*/  LDCU UR15, c[0x0][0x39c] ;  /* 0x00007380ff0f77ac */ /* 0x000e620008000800 */
[----:B------:R-:W-:-:S02]  /*31570*/  IMAD.WIDE R72, R79, 0x4, R2 ;  /* 0x000000044f487825 */ /* 0x000fc400078e0202 */
[----:B------:R2:W-:Y:S01]  /*31580*/  @P4 STG.E desc[UR26][R70.64], R218 ;  /* 0x000000da46004986 */ /* 0x0005e2000c10191a */
[----:B------:R-:W-:Y:S01]  /*31590*/  IADD3 R0, PT, PT, R198, 0x34, RZ ;  /* 0x00000034c6007810 */ /* 0x000fe20007ffe0ff */
[----:B------:R-:W1:Y:S02]  /*315a0*/  LDCU UR77, c[0x0][0x398] ;  /* 0x00007300ff4d77ac */ /* 0x000e640008000800 */
[----:B------:R1:W-:Y:S01]  /*315b0*/  @P2 STG.E desc[UR26][R68.64], R117 ;  /* 0x0000007544002986 */ /* 0x0003e2000c10191a */
[----:B------:R-:W3:Y:S03]  /*315c0*/  LDCU UR37, c[0x0][0x39c] ;  /* 0x00007380ff2577ac */ /* 0x000ee60008000800 */
[----:B------:R1:W-:Y:S01]  /*315d0*/  @P3 STG.E desc[UR26][R72.64], R217 ;  /* 0x000000d948003986 */ /* 0x0003e2000c10191a */
[----:B------:R-:W-:Y:S01]  /*315e0*/  ISETP.LT.AND P3, PT, R199, UR43, !P6 ;  /* 0x0000002bc7007c0c */ /* 0x000fe2000f761270 */
[----:B------:R-:W3:Y:S01]  /*315f0*/  LDCU UR70, c[0x0][0x398] ;  /* 0x00007300ff4677ac */ /* 0x000ee20008000800 */
[----:B------:R-:W-:Y:S01]  /*31600*/  ISETP.LT.AND P6, PT, R200, UR32, !P6 ;  /* 0x00000020c8007c0c */ /* 0x000fe2000f7c1270 */
[C---:B--2---:R-:W-:Y:S01]  /*31610*/  IMAD.WIDE R70, R79.reuse, 0x4, R196 ;  /* 0x000000044f467825 */ /* 0x044fe200078e02c4 */
[----:B------:R-:W-:Y:S01]  /*31620*/  ISETP.GE.AND P0, PT, R0, UR6, PT ;  /* 0x0000000600007c0c */ /* 0x000fe2000bf06270 */
[----:B------:R-:W2:Y:S02]  /*31630*/  LDCU UR68, c[0x0][0x398] ;  /* 0x00007300ff4477ac */ /* 0x000ea40008000800 */
[----:B------:R-:W-:Y:S01]  /*31640*/  VIADD R79, R79, UR30 ;  /* 0x0000001e4f4f7c36 */ /* 0x000fe20008000000 */
[----:B------:R-:W-:Y:S01]  /*31650*/  IADD3 R0, PT, PT, R198, 0x35, RZ ;  /* 0x00000035c6007810 */ /* 0x000fe20007ffe0ff */
[----:B------:R2:W-:Y:S01]  /*31660*/  @P5 STG.E desc[UR26][R70.64], R118 ;  /* 0x0000007646005986 */ /* 0x0005e2000c10191a */
[----:B------:R-:W-:Y:S01]  /*31670*/  ISETP.LT.AND P5, PT, R199, UR73, !P0 ;  /* 0x00000049c7007c0c */ /* 0x000fe2000c7a1270 */
[C---:B-1----:R-:W-:Y:S01]  /*31680*/  IMAD.WIDE R68, R79.reuse, 0x4, R2 ;  /* 0x000000044f447825 */ /* 0x042fe200078e0202 */
[----:B----4-:R-:W-:Y:S01]  /*31690*/  ISETP.GE.AND P1, PT, R0, UR71, PT ;  /* 0x0000004700007c0c */ /* 0x010fe2000bf26270 */
[----:B------:R-:W1:Y:S02]  /*316a0*/  LDCU UR57, c[0x0][0x398] ;  /* 0x00007300ff3977ac */ /* 0x000e640008000800 */
[C---:B------:R-:W-:Y:S01]  /*316b0*/  IMAD.WIDE R72, R79.reuse, 0x4, R196 ;  /* 0x000000044f487825 */ /* 0x040fe200078e02c4 */
[----:B------:R-:W-:Y:S01]  /*316c0*/  IADD3 R77, PT, PT, R79, UR30, RZ ;  /* 0x0000001e4f4d7c10 */ /* 0x000fe2000fffe0ff */
[----:B------:R4:W-:Y:S01]  /*316d0*/  @P3 STG.E desc[UR26][R68.64], R216 ;  /* 0x000000d844003986 */ /* 0x0009e2000c10191a */
[----:B------:R-:W-:Y:S01]  /*316e0*/  ISETP.LT.AND P0, PT, R200, UR22, !P0 ;  /* 0x00000016c8007c0c */ /* 0x000fe2000c701270 */
[----:B------:R-:W-:Y:S01]  /*316f0*/  VIADD R0, R198, 0x36 ;  /* 0x00000036c6007836 */ /* 0x000fe20000000000 */
[----:B------:R-:W1:Y:S01]  /*31700*/  LDCU UR47, c[0x0][0x39c] ;  /* 0x00007380ff2f77ac */ /* 0x000e620008000800 */
[----:B------:R-:W-:Y:S01]  /*31710*/  @P6 STG.E desc[UR26][R72.64], R119 ;  /* 0x0000007748006986 */ /* 0x000fe2000c10191a */
[----:B------:R-:W-:Y:S01]  /*31720*/  ISETP.LT.AND P6, PT, R199, UR31, !P1 ;  /* 0x0000001fc7007c0c */ /* 0x000fe2000cfc1270 */
[C---:B--2---:R-:W-:Y:S01]  /*31730*/  IMAD.WIDE R70, R77.reuse, 0x4, R2 ;  /* 0x000000044d467825 */ /* 0x044fe200078e0202 */
[----:B------:R-:W-:Y:S01]  /*31740*/  ISETP.LT.AND P1, PT, R200, UR49, !P1 ;  /* 0x00000031c8007c0c */ /* 0x000fe2000cf21270 */
[----:B------:R-:W2:Y:S01]  /*31750*/  LDCU UR45, c[0x0][0x398] ;  /* 0x00007300ff2d77ac */ /* 0x000ea20008000800 */
[----:B------:R-:W-:Y:S01]  /*31760*/  ISETP.GE.AND P4, PT, R0, UR41, PT ;  /* 0x0000002900007c0c */ /* 0x000fe2000bf86270 */
[C---:B------:R-:W-:Y:S01]  /*31770*/  IMAD.WIDE R74, R77.reuse, 0x4, R196 ;  /* 0x000000044d4a7825 */ /* 0x040fe200078e02c4 */
[----:B------:R1:W-:Y:S01]  /*31780*/  @P5 STG.E desc[UR26][R70.64], R215 ;  /* 0x000000d746005986 */ /* 0x0003e2000c10191a */
[----:B------:R-:W-:Y:S01]  /*31790*/  IADD3 R0, PT, PT, R198, 0x37, RZ ;  /* 0x00000037c6007810 */ /* 0x000fe20007ffe0ff */
[----:B------:R-:W2:Y:S01]  /*317a0*/  LDCU UR69, c[0x0][0x398] ;  /* 0x00007300ff4577ac */ /* 0x000ea20008000800 */
[----:B------:R-:W-:Y:S01]  /*317b0*/  VIADD R77, R77, UR30 ;  /* 0x0000001e4d4d7c36 */ /* 0x000fe20008000000 */
[----:B------:R-:W-:-:S02]  /*317c0*/  ISETP.LT.AND P5, PT, R199, UR72, !P4 ;  /* 0x00000048c7007c0c */ /* 0x000fc4000e7a1270 */
[----:B------:R-:W-:Y:S01]  /*317d0*/  ISETP.LT.AND P4, PT, R200, UR58, !P4 ;  /* 0x0000003ac8007c0c */ /* 0x000fe2000e781270 */
[C---:B----4-:R-:W-:Y:S01]  /*317e0*/  IMAD.WIDE R68, R77.reuse, 0x4, R2 ;  /* 0x000000044d447825 */ /* 0x050fe200078e0202 */
[C---:B------:R-:W-:Y:S01]  /*317f0*/  IADD3 R79, PT, PT, R77.reuse, UR30, RZ ;  /* 0x0000001e4d4f7c10 */ /* 0x040fe2000fffe0ff */
[----:B------:R-:W-:Y:S01]  /*31800*/  @P0 STG.E desc[UR26][R74.64], R120 ;  /* 0x000000784a000986 */ /* 0x000fe2000c10191a */
[----:B------:R-:W-:Y:S01]  /*31810*/  ISETP.GE.AND P2, PT, R0, UR48, PT ;  /* 0x0000003000007c0c */ /* 0x000fe2000bf46270 */
[----:B------:R-:W4:Y:S01]  /*31820*/  LDCU UR35, c[0x0][0x39c] ;  /* 0x00007380ff2377ac */ /* 0x000f220008000800 */
[----:B-1----:R-:W-:Y:S01]  /*31830*/  IMAD.WIDE R70, R77, 0x4, R196 ;  /* 0x000000044d467825 */ /* 0x002fe200078e02c4 */
[----:B------:R1:W-:Y:S01]  /*31840*/  @P6 STG.E desc[UR26][R68.64], R214 ;  /* 0x000000d644006986 */ /* 0x0003e2000c10191a */
[----:B------:R-:W2:Y:S02]  /*31850*/  LDCU UR56, c[0x0][0x398] ;  /* 0x00007300ff3877ac */ /* 0x000ea40008000800 */
[----:B------:R-:W-:Y:S01]  /*31860*/  VIADD R0, R198, 0x38 ;  /* 0x00000038c6007836 */ /* 0x000fe20000000000 */
[----:B------:R2:W-:Y:S01]  /*31870*/  @P1 STG.E desc[UR26][R70.64], R121 ;  /* 0x0000007946001986 */ /* 0x0005e2000c10191a */
[----:B------:R-:W-:Y:S01]  /*31880*/  IMAD.WIDE R72, R79, 0x4, R2 ;  /* 0x000000044f487825 */ /* 0x000fe200078e0202 */
[----:B------:R-:W-:Y:S01]  /*31890*/  ISETP.LT.AND P1, PT, R199, UR50, !P2 ;  /* 0x00000032c7007c0c */ /* 0x000fe2000d721270 */
[----:B------:R-:W4:Y:S01]  /*318a0*/  LDCU UR14, c[0x0][0x398] ;  /* 0x00007300ff0e77ac */ /* 0x000f220008000800 */
[----:B---3--:R-:W-:-:S02]  /*318b0*/  ISETP.LT.AND P2, PT, R200, UR4, !P2 ;  /* 0x00000004c8007c0c */ /* 0x008fc4000d741270 */
[----:B------:R-:W-:Y:S01]  /*318c0*/  ISETP.GE.AND P3, PT, R0, UR15, PT ;  /* 0x0000000f00007c0c */ /* 0x000fe2000bf66270 */
[----:B------:R-:W3:Y:S01]  /*318d0*/  LDCU UR54, c[0x0][0x39c] ;  /* 0x00007380ff3677ac */ /* 0x000ee20008000800 */
[C---:B-1----:R-:W-:Y:S01]  /*318e0*/  IMAD.WIDE R68, R79.reuse, 0x4, R196 ;  /* 0x000000044f447825 */ /* 0x042fe200078e02c4 */
[----:B------:R-:W-:Y:S01]  /*318f0*/  IADD3 R79, PT, PT, R79, UR30, RZ ;  /* 0x0000001e4f4f7c10 */ /* 0x000fe2000fffe0ff */
[----:B------:R1:W-:Y:S01]  /*31900*/  @P5 STG.E desc[UR26][R72.64], R213 ;  /* 0x000000d548005986 */ /* 0x0003e2000c10191a */
[----:B------:R-:W3:Y:S01]  /*31910*/  LDCU UR40, c[0x0][0x398] ;  /* 0x00007300ff2877ac */ /* 0x000ee20008000800 */
[----:B------:R-:W-:Y:S02]  /*31920*/  VIADD R0, R198, 0x39 ;  /* 0x00000039c6007836 */ /* 0x000fe40000000000 */
[----:B------:R4:W-:Y:S01]  /*31930*/  @P4 STG.E desc[UR26][R68.64], R122 ;  /* 0x0000007a44004986 */ /* 0x0009e2000c10191a */
[----:B------:R-:W-:Y:S01]  /*31940*/  ISETP.LT.AND P4, PT, R199, UR77, !P3 ;  /* 0x0000004dc7007c0c */ /* 0x000fe2000df81270 */
[C---:B--2---:R-:W-:Y:S01]  /*31950*/  IMAD.WIDE R70, R79.reuse, 0x4, R2 ;  /* 0x000000044f467825 */ /* 0x044fe200078e0202 */
[----:B------:R-:W-:Y:S01]  /*31960*/  ISETP.GE.AND P0, PT, R0, UR37, PT ;  /* 0x0000002500007c0c */ /* 0x000fe2000bf06270 */
[----:B------:R-:W2:Y:S02]  /*31970*/  LDCU UR24, c[0x0][0x39c] ;  /* 0x00007380ff1877ac */ /* 0x000ea40008000800 */
[----:B------:R-:W-:-:S02]  /*31980*/  VIADD R77, R79, UR30 ;  /* 0x0000001e4f4d7c36 */ /* 0x000fc40008000000 */
[----:B-1----:R-:W-:Y:S01]  /*31990*/  IMAD.WIDE R72, R79, 0x4, R196 ;  /* 0x000000044f487825 */ /* 0x002fe200078e02c4 */
[----:B------:R1:W-:Y:S01]  /*319a0*/  @P1 STG.E desc[UR26][R70.64], R212 ;  /* 0x000000d446001986 */ /* 0x0003e2000c10191a */
[----:B------:R-:W-:Y:S01]  /*319b0*/  ISETP.LT.AND P3, PT, R200, UR70, !P3 ;  /* 0x00000046c8007c0c */ /* 0x000fe2000df61270 */
[----:B------:R-:W2:Y:S01]  /*319c0*/  LDCU UR67, c[0x0][0x398] ;  /* 0x00007300ff4377ac */ /* 0x000ea20008000800 */
[----:B------:R-:W-:Y:S01]  /*319d0*/  VIADD R0, R198, 0x3a ;  /* 0x0000003ac6007836 */ /* 0x000fe20000000000 */
[----:B------:R-:W-:Y:S01]  /*319e0*/  @P2 STG.E desc[UR26][R72.64], R123 ;  /* 0x0000007b48002986 */ /* 0x000fe2000c10191a */
[----:B----4-:R-:W-:Y:S01]  /*319f0*/  IMAD.WIDE R68, R77, 0x4, R2 ;  /* 0x000000044d447825 */ /* 0x010fe200078e0202 */
[----:B------:R-:W-:Y:S01]  /*31a00*/  ISETP.LT.AND P2, PT, R199, UR68, !P0 ;  /* 0x00000044c7007c0c */ /* 0x000fe2000c741270 */
[----:B------:R-:W4:Y:S01]  /*31a10*/  LDCU UR65, c[0x0][0x398] ;  /* 0x00007300ff4177ac */ /* 0x000f220008000800 */
[----:B------:R-:W-:Y:S01]  /*31a20*/  ISETP.LT.AND P0, PT, R200, UR57, !P0 ;  /* 0x00000039c8007c0c */ /* 0x000fe2000c701270 */
[C---:B------:R-:W-:Y:S01]  /*31a30*/  IMAD.WIDE R74, R77.reuse, 0x4, R196 ;  /* 0x000000044d4a7825 */ /* 0x040fe200078e02c4 */
[----:B------:R-:W-:Y:S01]  /*31a40*/  ISETP.GE.AND P6, PT, R0, UR47, PT ;  /* 0x0000002f00007c0c */ /* 0x000fe2000bfc6270 */
[----:B------:R2:W-:Y:S01]  /*31a50*/  @P4 STG.E desc[UR26][R68.64], R211 ;  /* 0x000000d344004986 */ /* 0x0005e2000c10191a */
[----:B------:R-:W-:Y:S01]  /*31a60*/  IADD3 R77, PT, PT, R77, UR30, RZ ;  /* 0x0000001e4d4d7c10 */ /* 0x000fe2000fffe0ff */
[----:B------:R-:W-:Y:S01]  /*31a70*/  VIADD R0, R198, 0x3b ;  /* 0x0000003bc6007836 */ /* 0x000fe20000000000 */
[----:B------:R-:W-:Y:S01]  /*31a80*/  ISETP.LT.AND P4, PT, R199, UR45, !P6 ;  /* 0x0000002dc7007c0c */ /* 0x000fe2000f781270 */
[----:B------:R-:W-:Y:S01]  /*31a90*/  @P3 STG.E desc[UR26][R74.64], R124 ;  /* 0x0000007c4a003986 */ /* 0x000fe2000c10191a */
[----:B------:R-:W-:Y:S01]  /*31aa0*/  ISETP.LT.AND P6, PT, R200, UR69, !P6 ;  /* 0x00000045c8007c0c */ /* 0x000fe2000f7c1270 */
[C---:B-1----:R-:W-:Y:S01]  /*31ab0*/  IMAD.WIDE R70, R77.reuse, 0x4, R2 ;  /* 0x000000044d467825 */ /* 0x042fe200078e0202 */
[----:B------:R-:W-:Y:S01]  /*31ac0*/  ISETP.GE.AND P5, PT, R0, UR35, PT ;  /* 0x0000002300007c0c */ /* 0x000fe2000bfa6270 */
[----:B------:R-:W1:Y:S02]  /*31ad0*/  LDCU UR18, c[0x0][0x39c] ;  /* 0x00007380ff1277ac */ /* 0x000e640008000800 */
[----:B------:R-:W-:-:S02]  /*31ae0*/  VIADD R79, R77, UR30 ;  /* 0x0000001e4d4f7c36 */ /* 0x000fc40008000000 */
[----:B--2---:R-:W-:Y:S01]  /*31af0*/  IMAD.WIDE R68, R77, 0x4, R196 ;  /* 0x000000044d447825 */ /* 0x004fe200078e02c4 */
[----:B------:R2:W-:Y:S01]  /*31b00*/  @P2 STG.E desc[UR26][R70.64], R210 ;  /* 0x000000d246002986 */ /* 0x0005e2000c10191a */
[----:B------:R-:W1:Y:S02]  /*31b10*/  LDCU UR39, c[0x0][0x398] ;  /* 0x00007300ff2777ac */ /* 0x000e640008000800 */
[----:B------:R-:W-:Y:S01]  /*31b20*/  VIADD R0, R198, 0x3c ;  /* 0x0000003cc6007836 */ /* 0x000fe20000000000 */
[----:B------:R1:W-:Y:S01]  /*31b30*/  @P0 STG.E desc[UR26][R68.64], R125 ;  /* 0x0000007d44000986 */ /* 0x0003e2000c10191a */
[----:B------:R-:W-:Y:S01]  /*31b40*/  IMAD.WIDE R72, R79, 0x4, R2 ;  /* 0x000000044f487825 */ /* 0x000fe200078e0202 */
[----:B------:R-:W-:Y:S01]  /*31b50*/  ISETP.LT.AND P0, PT, R199, UR56, !P5 ;  /* 0x00000038c7007c0c */ /* 0x000fe2000ef01270 */
[----:B------:R-:W4:Y:S01]  /*31b60*/  LDCU UR46, c[0x0][0x398] ;  /* 0x00007300ff2e77ac */ /* 0x000f220008000800 */
[----:B------:R-:W-:Y:S02]  /*31b70*/  ISETP.LT.AND P5, PT, R200, UR14, !P5 ;  /* 0x0000000ec8007c0c */ /* 0x000fe4000efa1270 */
[----:B---3--:R-:W-:Y:S01]  /*31b80*/  ISETP.GE.AND P1, PT, R0, UR54, PT ;  /* 0x0000003600007c0c */ /* 0x008fe2000bf26270 */
[----:B------:R-:W3:Y:S01]  /*31b90*/  LDCU UR66, c[0x0][0x398] ;  /* 0x00007300ff4277ac */ /* 0x000ee20008000800 */
[C---:B--2---:R-:W-:Y:S01]  /*31ba0*/  IMAD.WIDE R70, R79.reuse, 0x4, R196 ;  /* 0x000000044f467825 */ /* 0x044fe200078e02c4 */
[----:B------:R2:W-:Y:S01]  /*31bb0*/  @P4 STG.E desc[UR26][R72.64], R209 ;  /* 0x000000d148004986 */ /* 0x0005e2000c10191a */
[----:B------:R-:W3:Y:S02]  /*31bc0*/  LDCU UR76, c[0x0][0x39c] ;  /* 0x00007380ff4c77ac */ /* 0x000ee40008000800 */
[----:B------:R-:W-:Y:S01]  /*31bd0*/  VIADD R79, R79, UR30 ;  /* 0x0000001e4f4f7c36 */ /* 0x000fe20008000000 */
[----:B------:R4:W-:Y:S01]  /*31be0*/  @P6 STG.E desc[UR26][R70.64], R126 ;  /* 0x0000007e46006986 */ /* 0x0009e2000c10191a */
[----:B------:R-:W-:Y:S01]  /*31bf0*/  VIADD R0, R198, 0x3d ;  /* 0x0000003dc6007836 */ /* 0x000fe20000000000 */
[----:B------:R-:W-:Y:S01]  /*31c00*/  ISETP.LT.AND P6, PT, R199, UR40, !P1 ;  /* 0x00000028c7007c0c */ /* 0x000fe2000cfc1270 */
[C---:B-1----:R-:W-:Y:S01]  /*31c10*/  IMAD.WIDE R68, R79.reuse, 0x4, R2 ;  /* 0x000000044f447825 */ /* 0x042fe200078e0202 */
[----:B------:R-:W1:Y:S02]  /*31c20*/  LDCU UR33, c[0x0][0x39c] ;  /* 0x00007380ff2177ac */ /* 0x000e640008000800 */
[----:B------:R-:W-:Y:S01]  /*31c30*/  ISETP.GE.AND P3, PT, R0, UR24, PT ;  /* 0x0000001800007c0c */ /* 0x000fe2000bf66270 */
[C---:B------:R-:W-:Y:S01]  /*31c40*/  VIADD R77, R79.reuse, UR30 ;  /* 0x0000001e4f4d7c36 */ /* 0x040fe20008000000 */
[----:B------:R-:W1:Y:S01]  /*31c50*/  LDCU UR44, c[0x0][0x398] ;  /* 0x00007300ff2c77ac */ /* 0x000e620008000800 */
[----:B--2---:R-:W-:Y:S01]  /*31c60*/  IMAD.WIDE R72, R79, 0x4, R196 ;  /* 0x000000044f487825 */ /* 0x004fe200078e02c4 */
[----:B------:R-:W-:Y:S01]  /*31c70*/  IADD3 R0, PT, PT, R198, 0x3e, RZ ;  /* 0x0000003ec6007810 */ /* 0x000fe20007ffe0ff */
[----:B------:R2:W-:Y:S01]  /*31c80*/  @P0 STG.E desc[UR26][R68.64], R208 ;  /* 0x000000d044000986 */ /* 0x0005e2000c10191a */
[----:B------:R-:W-:Y:S01]  /*31c90*/  ISETP.LT.AND P1, PT, R200, UR67, !P1 ;  /* 0x00000043c8007c0c */ /* 0x000fe2000cf21270 */
[----:B----4-:R-:W-:Y:S01]  /*31ca0*/  IMAD.WIDE R70, R77, 0x4, R2 ;  /* 0x000000044d467825 */ /* 0x010fe200078e0202 */
[----:B------:R-:W4:Y:S01]  /*31cb0*/  LDCU UR55, c[0x0][0x398] ;  /* 0x00007300ff3777ac */ /* 0x000f220008000800 */
[----:B------:R-:W-:Y:S01]  /*31cc0*/  @P5 STG.E desc[UR26][R72.64], R127 ;  /* 0x0000007f48005986 */ /* 0x000fe2000c10191a */
[----:B------:R-:W-:-:S02]  /*31cd0*/  ISETP.LT.AND P5, PT, R199, UR65, !P3 ;  /* 0x00000041c7007c0c */ /* 0x000fc4000dfa1270 */
[----:B------:R-:W-:Y:S01]  /*31ce0*/  ISETP.GE.AND P2, PT, R0, UR18, PT ;  /* 0x0000001200007c0c */ /* 0x000fe2000bf46270 */
[----:B------:R-:W1:Y:S01]  /*31cf0*/  LDCU UR28, c[0x0][0x398] ;  /* 0x00007300ff1c77ac */ /* 0x000e620008000800 */
[----:B------:R-:W-:Y:S01]  /*31d00*/  IMAD.WIDE R74, R77, 0x4, R196 ;  /* 0x000000044d4a7825 */ /* 0x000fe200078e02c4 */
[----:B------:R-:W-:Y:S01]  /*31d10*/  ISETP.LT.AND P3, PT, R200, UR39, !P3 ;  /* 0x00000027c8007c0c */ /* 0x000fe2000df61270 */
[----:B------:R4:W-:Y:S01]  /*31d20*/  @P6 STG.E desc[UR26][R70.64], R207 ;  /* 0x000000cf46006986 */ /* 0x0009e2000c10191a */
[----:B------:R-:W-:Y:S01]  /*31d30*/  ISETP.LT.AND P6, PT, R199, UR46, !P2 ;  /* 0x0000002ec7007c0c */ /* 0x000fe2000d7c1270 */
[----:B------:R-:W-:Y:S01]  /*31d40*/  VIADD R77, R77, UR30 ;  /* 0x0000001e4d4d7c36 */ /* 0x000fe20008000000 */
[----:B------:R-:W1:Y:S01]  /*31d50*/  LDCU UR10, c[0x0][0x39c] ;  /* 0x00007380ff0a77ac */ /* 0x000e620008000800 */
[----:B------:R-:W-:Y:S01]  /*31d60*/  VIADD R0, R198, 0x3f ;  /* 0x0000003fc6007836 */ /* 0x000fe20000000000 */
[----:B---3--:R-:W-:Y:S01]  /*31d70*/  ISETP.LT.AND P2, PT, R200, UR66, !P2 ;  /* 0x00000042c8007c0c */ /* 0x008fe2000d741270 */
[C---:B--2---:R-:W-:Y:S01]  /*31d80*/  IMAD.WIDE R68, R77.reuse, 0x4, R2 ;  /* 0x000000044d447825 */ /* 0x044fe200078e0202 */
[----:B------:R-:W2:Y:S03]  /*31d90*/  LDCU UR53, c[0x0][0x39c] ;  /* 0x00007380ff3577ac */ /* 0x000ea60008000800 */
[C---:B------:R-:W-:Y:S01]  /*31da0*/  VIADD R79, R77.reuse, UR30 ;  /* 0x0000001e4d4f7c36 */ /* 0x040fe20008000000 */
[----:B------:R-:W-:Y:S01]  /*31db0*/  ISETP.GE.AND P4, PT, R0, UR76, PT ;  /* 0x0000004c00007c0c */ /* 0x000fe2000bf86270 */
[----:B----4-:R-:W-:Y:S01]  /*31dc0*/  IMAD.WIDE R70, R77, 0x4, R196 ;  /* 0x000000044d467825 */ /* 0x010fe200078e02c4 */
[----:B------:R-:W-:Y:S01]  /*31dd0*/  IADD3 R0, PT, PT, R198, 0x40, RZ ;  /* 0x00000040c6007810 */ /* 0x000fe20007ffe0ff */
[----:B------:R-:W-:Y:S01]  /*31de0*/  @P1 STG.E desc[UR26][R74.64], R128 ;  /* 0x000000804a001986 */ /* 0x000fe2000c10191a */
[----:B------:R-:W3:Y:S01]  /*31df0*/  LDCU UR63, c[0x0][0x398] ;  /* 0x00007300ff3f77ac */ /* 0x000ee20008000800 */
[----:B------:R-:W-:-:S02]  /*31e00*/  IMAD.WIDE R72, R79, 0x4, R2 ;  /* 0x000000044f487825 */ /* 0x000fc400078e0202 */
[----:B------:R4:W-:Y:S01]  /*31e10*/  @P5 STG.E desc[UR26][R68.64], R206 ;  /* 0x000000ce44005986 */ /* 0x0009e2000c10191a */
[----:B------:R-:W2:Y:S01]  /*31e20*/  LDCU UR16, c[0x0][0x398] ;  /* 0x00007300ff1077ac */ /* 0x000ea20008000800 */
[----:B-1----:R-:W-:Y:S02]  /*31e30*/  ISETP.GE.AND P0, PT, R0, UR33, PT ;  /* 0x0000002100007c0c */ /* 0x002fe4000bf06270 */
[----:B------:R1:W-:Y:S01]  /*31e40*/  @P3 STG.E desc[UR26][R70.64], R129 ;  /* 0x0000008146003986 */ /* 0x0003e2000c10191a */
[----:B------:R-:W1:Y:S01]  /*31e50*/  LDCU UR34, c[0x0][0x398] ;  /* 0x00007300ff2277ac */ /* 0x000e620008000800 */
[----:B------:R-:W-:Y:S01]  /*31e60*/  ISETP.LT.AND P3, PT, R199, UR44, !P4 ;  /* 0x0000002cc7007c0c */ /* 0x000fe2000e761270 */
[----:B------:R-:W2:Y:S01]  /*31e70*/  LDCU UR42, c[0x0][0x398] ;  /* 0x00007300ff2a77ac */ /* 0x000ea20008000800 */
[C---:B----4-:R-:W-:Y:S01]  /*31e80*/  IMAD.WIDE R68, R79.reuse, 0x4, R196 ;  /* 0x000000044f447825 */ /* 0x050fe200078e02c4 */
[----:B------:R4:W-:Y:S01]  /*31e90*/  @P6 STG.E desc[UR26][R72.64], R205 ;  /* 0x000000cd48006986 */ /* 0x0009e2000c10191a */
[----:B------:R-:W-:Y:S01]  /*31ea0*/  ISETP.LT.AND P4, PT, R200, UR55, !P4 ;  /* 0x00000037c8007c0c */ /* 0x000fe2000e781270 */
[----:B------:R-:W2:Y:S01]  /*31eb0*/  LDCU UR61, c[0x0][0x398] ;  /* 0x00007300ff3d77ac */ /* 0x000ea20008000800 */
[----:B------:R-:W-:Y:S01]  /*31ec0*/  VIADD R79, R79, UR30 ;  /* 0x0000001e4f4f7c36 */ /* 0x000fe20008000000 */
[----:B------:R2:W-:Y:S01]  /*31ed0*/  @P2 STG.E desc[UR26][R68.64], R130 ;  /* 0x0000008244002986 */ /* 0x0005e2000c10191a */
[----:B------:R-:W-:Y:S01]  /*31ee0*/  IADD3 R0, PT, PT, R198, 0x41, RZ ;  /* 0x00000041c6007810 */ /* 0x000fe20007ffe0ff */
[----:B------:R-:W3:Y:S01]  /*31ef0*/  LDCU UR64, c[0x0][0x39c] ;  /* 0x00007380ff4077ac */ /* 0x000ee20008000800 */
[----:B------:R-:W-:-:S02]  /*31f00*/  ISETP.LT.AND P2, PT, R199, UR28, !P0 ;  /* 0x0000001cc7007c0c */ /* 0x000fc4000c741270 */
[C---:B------:R-:W-:Y:S01]  /*31f10*/  IADD3 R77, PT, PT, R79.reuse, UR30, RZ ;  /* 0x0000001e4f4d7c10 */ /* 0x040fe2000fffe0ff */
[C---:B-1----:R-:W-:Y:S01]  /*31f20*/  IMAD.WIDE R70, R79.reuse, 0x4, R2 ;  /* 0x000000044f467825 */ /* 0x042fe200078e0202 */
[----:B------:R-:W-:Y:S01]  /*31f30*/  ISETP.GE.AND P1, PT, R0, UR10, PT ;  /* 0x0000000a00007c0c */ /* 0x000fe2000bf26270 */
[----:B------:R-:W1:Y:S02]  /*31f40*/  LDCU UR38, c[0x0][0x398] ;  /* 0x00007300ff2677ac */ /* 0x000e640008000800 */
[----:B------:R-:W-:Y:S02]  /*31f50*/  VIADD R0, R198, 0x42 ;  /* 0x00000042c6007836 */ /* 0x000fe40000000000 */
[----:B----4-:R-:W-:Y:S01]  /*31f60*/  IMAD.WIDE R72, R79, 0x4, R196 ;  /* 0x000000044f487825 */ /* 0x010fe200078e02c4 */
[----:B------:R4:W-:Y:S01]  /*31f70*/  @P3 STG.E desc[UR26][R70.64], R204 ;  /* 0x000000cc46003986 */ /* 0x0009e2000c10191a */
[----:B------:R-:W1:Y:S02]  /*31f80*/  LDCU UR20, c[0x0][0x398] ;  /* 0x00007300ff1477ac */ /* 0x000e640008000800 */
[C---:B--2---:R-:W-:Y:S01]  /*31f90*/  IMAD.WIDE R68, R77.reuse, 0x4, R2 ;  /* 0x000000044d447825 */ /* 0x044fe200078e0202 */
[----:B------:R-:W-:Y:S01]  /*31fa0*/  ISETP.GE.AND P5, PT, R0, UR53, PT ;  /* 0x0000003500007c0c */ /* 0x000fe2000bfa6270 */
[----:B------:R-:W-:Y:S01]  /*31fb0*/  @P4 STG.E desc[UR26][R72.64], R131 ;  /* 0x0000008348004986 */ /* 0x000fe2000c10191a */
[C---:B---3--:R-:W-:Y:S01]  /*31fc0*/  ISETP.LT.AND P0, PT, R200.reuse, UR63, !P0 ;  /* 0x0000003fc8007c0c */ /* 0x048fe2000c701270 */
[----:B------:R-:W-:Y:S01]  /*31fd0*/  IMAD.WIDE R74, R77, 0x4, R196 ;  /* 0x000000044d4a7825 */ /* 0x000fe200078e02c4 */
[----:B------:R-:W-:Y:S01]  /*31fe0*/  ISETP.LT.AND P4, PT, R199, UR16, !P1 ;  /* 0x00000010c7007c0c */ /* 0x000fe2000cf81270 */
[----:B------:R2:W-:Y:S01]  /*31ff0*/  @P2 STG.E desc[UR26][R68.64], R132 ;  /* 0x0000008444002986 */ /* 0x0005e2000c10191a */
[----:B------:R-:W-:Y:S01]  /*32000*/  ISETP.LT.AND P1, PT, R200, UR34, !P1 ;  /* 0x00000022c8007c0c */ /* 0x000fe2000cf21270 */
[----:B------:R-:W-:Y:S01]  /*32010*/  VIADD R77, R77, UR30 ;  /* 0x0000001e4d4d7c36 */ /* 0x000fe20008000000 */
[----:B------:R-:W-:Y:S01]  /*32020*/  ISETP.LT.AND P2, PT, R199, UR42, !P5 ;  /* 0x0000002ac7007c0c */ /* 0x000fe2000ef41270 */
[----:B------:R-:W3:Y:S03]  /*32030*/  LDCU UR60, c[0x0][0x39c] ;  /* 0x00007380ff3c77ac */ /* 0x000ee60008000800 */
[C---:B------:R-:W-:Y:S01]  /*32040*/  IADD3 R79, PT, PT, R77.reuse, UR30, RZ ;  /* 0x0000001e4d4f7c10 */ /* 0x040fe2000fffe0ff */
[----:B------:R-:W1:Y:S01]  /*32050*/  LDCU UR36, c[0x0][0x398] ;  /* 0x00007300ff2477ac */ /* 0x000e620008000800 */
[----:B------:R-:W-:Y:S01]  /*32060*/  IADD3 R0, PT, PT, R198, 0x43, RZ ;  /* 0x00000043c6007810 */ /* 0x000fe20007ffe0ff */
[C---:B----4-:R-:W-:Y:S01]  /*32070*/  IMAD.WIDE R70, R77.reuse, 0x4, R2 ;  /* 0x000000044d467825 */ /* 0x050fe200078e0202 */
[----:B------:R-:W4:Y:S03]  /*32080*/  LDCU UR9, c[0x0][0x39c] ;  /* 0x00007380ff0977ac */ /* 0x000f260008000800 */
[----:B--2---:R-:W-:Y:S01]  /*32090*/  IMAD.WIDE R68, R77, 0x4, R196 ;  /* 0x000000044d447825 */ /* 0x004fe200078e02c4 */
[----:B------:R-:W-:Y:S01]  /*320a0*/  ISETP.GE.AND P6, PT, R0, UR64, PT ;  /* 0x0000004000007c0c */ /* 0x000fe2000bfc6270 */
[----:B------:R-:W2:Y:S02]  /*320b0*/  LDCU UR6, c[0x0][0x398] ;  /* 0x00007300ff0677ac */ /* 0x000ea40008000800 */
[----:B------:R-:W-:Y:S01]  /*320c0*/  IMAD.WIDE R72, R79, 0x4, R2 ;  /* 0x000000044f487825 */ /* 0x000fe200078e0202 */
[----:B------:R-:W-:Y:S01]  /*320d0*/  @P0 STG.E desc[UR26][R74.64], R4 ;  /* 0x000000044a000986 */ /* 0x000fe2000c10191a */
[----:B------:R-:W-:Y:S01]  /*320e0*/  ISETP.LT.AND P5, PT, R200, UR61, !P5 ;  /* 0x0000003dc8007c0c */ /* 0x000fe2000efa1270 */
[----:B------:R-:W2:Y:S02]  /*320f0*/  LDCU UR51, c[0x0][0x398] ;  /* 0x00007300ff3377ac */ /* 0x000ea40008000800 */
[----:B------:R3:W-:Y:S01]  /*32100*/  @P4 STG.E desc[UR26][R70.64], R133 ;  /* 0x0000008546004986 */ /* 0x0007e2000c10191a */
[----:B------:R-:W-:Y:S01]  /*32110*/  VIADD R0, R198, 0x44 ;  /* 0x00000044c6007836 */ /* 0x000fe20000000000 */
[----:B------:R-:W2:Y:S02]  /*32120*/  LDCU UR59, c[0x0][0x39c] ;  /* 0x00007380ff3b77ac */ /* 0x000ea40008000800 */
[----:B------:R4:W-:Y:S01]  /*32130*/  @P1 STG.E desc[UR26][R68.64], R5 ;  /* 0x0000000544001986 */ /* 0x0009e2000c10191a */
[----:B------:R-:W2:Y:S03]  /*32140*/  LDCU UR52, c[0x0][0x398] ;  /* 0x00007300ff3477ac */ /* 0x000ea60008000800 */
[----:B------:R-:W-:Y:S01]  /*32150*/  @P2 STG.E desc[UR26][R72.64], R134 ;  /* 0x0000008648002986 */ /* 0x000fe2000c10191a */
[----:B-1----:R-:W-:Y:S01]  /*32160*/  ISETP.LT.AND P2, PT, R199, UR38, !P6 ;  /* 0x00000026c7007c0c */ /* 0x002fe2000f741270 */
[----:B------:R-:W1:Y:S01]  /*32170*/  LDCU UR41, c[0x0][0x398] ;  /* 0x00007300ff2977ac */ /* 0x000e620008000800 */
[----:B------:R-:W-:Y:S01]  /*32180*/  ISETP.LT.AND P6, PT, R200, UR20, !P6 ;  /* 0x00000014c8007c0c */ /* 0x000fe2000f7c1270 */
[C---:B---3--:R-:W-:Y:S01]  /*32190*/  IMAD.WIDE R70, R79.reuse, 0x4, R196 ;  /* 0x000000044f467825 */ /* 0x048fe200078e02c4 */
[----:B------:R-:W-:Y:S01]  /*321a0*/  IADD3 R79, PT, PT, R79, UR30, RZ ;  /* 0x0000001e4f4f7c10 */ /* 0x000fe2000fffe0ff */
[----:B------:R-:W3:Y:S01]  /*321b0*/  LDCU UR12, c[0x0][0x398] ;  /* 0x00007300ff0c77ac */ /* 0x000ee20008000800 */
[----:B------:R-:W-:Y:S01]  /*321c0*/  ISETP.GE.AND P3, PT, R0, UR60, PT ;  /* 0x0000003c00007c0c */ /* 0x000fe2000bf66270 */
[----:B------:R-:W-:Y:S01]  /*321d0*/  VIADD R0, R198, 0x45 ;  /* 0x00000045c6007836 */ /* 0x000fe20000000000 */
[----:B------:R1:W-:Y:S01]  /*321e0*/  @P5 STG.E desc[UR26][R70.64], R6 ;  /* 0x0000000646005986 */ /* 0x0003e2000c10191a */
[----:B----4-:R-:W-:Y:S01]  /*321f0*/  IMAD.WIDE R4, R79, 0x4, R2 ;  /* 0x000000044f047825 */ /* 0x010fe200078e0202 */
[----:B------:R-:W-:Y:S01]  /*32200*/  ISETP.LT.AND P5, PT, R199, UR36, !P3 ;  /* 0x00000024c7007c0c */ /* 0x000fe2000dfa1270 */
[----:B------:R-:W4:Y:S02]  /*32210*/  LDCU UR43, c[0x0][0x39c] ;  /* 0x00007380ff2b77ac */ /* 0x000f240008000800 */
[C---:B------:R-:W-:Y:S01]  /*32220*/  IMAD.WIDE R68, R79.reuse, 0x4, R196 ;  /* 0x000000044f447825 */ /* 0x040fe200078e02c4 */
[----:B------:R-:W-:Y:S01]  /*32230*/  ISETP.GE.AND P0, PT, R0, UR9, PT ;  /* 0x0000000900007c0c */ /* 0x000fe2000bf06270 */
[----:B------:R3:W-:Y:S01]  /*32240*/  @P2 STG.E desc[UR26][R4.64], R135 ;  /* 0x0000008704002986 */ /* 0x0007e2000c10191a */
[----:B--2---:R-:W-:Y:S01]  /*32250*/  ISETP.LT.AND P3, PT, R200, UR6, !P3 ;  /* 0x00000006c8007c0c */ /* 0x004fe2000df61270 */
[----:B------:R-:W-:Y:S01]  /*32260*/  VIADD R75, R79, UR30 ;  /* 0x0000001e4f4b7c36 */ /* 0x000fe20008000000 */
[----:B------:R-:W2:Y:S01]  /*32270*/  LDCU UR32, c[0x0][0x398] ;  /* 0x00007300ff2077ac */ /* 0x000ea20008000800 */
[----:B------:R2:W-:Y:S01]  /*32280*/  @P6 STG.E desc[UR26][R68.64], R7 ;  /* 0x0000000744006986 */ /* 0x0005e2000c10191a */
[----:B------:R-:W-:Y:S01]  /*32290*/  VIADD R0, R198, 0x46 ;  /* 0x00000046c6007836 */ /* 0x000fe20000000000 */
[----:B------:R-:W-:Y:S01]  /*322a0*/  ISETP.LT.AND P6, PT, R199, UR51, !P0 ;  /* 0x00000033c7007c0c */ /* 0x000fe2000c7c1270 */
[C---:B-1----:R-:W-:Y:S01]  /*322b0*/  IMAD.WIDE R70, R75.reuse, 0x4, R2 ;  /* 0x000000044b467825 */ /* 0x042fe200078e0202 */
[----:B------:R-:W1:Y:S03]  /*322c0*/  LDCU UR15, c[0x0][0x398] ;  /* 0x00007300ff0f77ac */ /* 0x000e660008000800 */
[C---:B------:R-:W-:Y:S01]  /*322d0*/  IMAD.WIDE R72, R75.reuse, 0x4, R196 ;  /* 0x000000044b487825 */ /* 0x040fe200078e02c4 */
[----:B------:R-:W-:Y:S01]  /*322e0*/  IADD3 R75, PT, PT, R75, UR30, RZ ;  /* 0x0000001e4b4b7c10 */ /* 0x000fe2000fffe0ff */
[----:B------:R-:W1:Y:S01]  /*322f0*/  LDCU UR31, c[0x0][0x39c] ;  /* 0x00007380ff1f77ac */ /* 0x000e620008000800 */
[----:B------:R-:W-:Y:S01]  /*32300*/  ISETP.GE.AND P4, PT, R0, UR59, PT ;  /* 0x0000003b00007c0c */ /* 0x000fe2000bf86270 */
[----:B------:R-:W-:Y:S01]  /*32310*/  @P5 STG.E desc[UR26][R70.64], R136 ;  /* 0x0000008846005986 */ /* 0x000fe2000c10191a */
[----:B------:R-:W-:Y:S01]  /*32320*/  ISETP.LT.AND P0, PT, R200, UR52, !P0 ;  /* 0x00000034c8007c0c */ /* 0x000fe2000c701270 */
[----:B---3--:R-:W-:Y:S01]  /*32330*/  IMAD.WIDE R4, R75, 0x4, R2 ;  /* 0x000000044b047825 */ /* 0x008fe200078e0202 */
[----:B------:R-:W-:Y:S01]  /*32340*/  ISETP.LT.AND P5, PT, R199, UR41, !P4 ;  /* 0x00000029c7007c0c */ /* 0x000fe2000e7a1270 */
[----:B------:R-:W3:Y:S01]  /*32350*/  LDCU UR22, c[0x0][0x398] ;  /* 0x00007300ff1677ac */ /* 0x000ee20008000800 */
[----:B------:R-:W-:Y:S01]  /*32360*/  @P3 STG.E desc[UR26][R72.64], R8 ;  /* 0x0000000848003986 */ /* 0x000fe2000c10191a */
[----:B------:R-:W-:-:S02]  /*32370*/  VIADD R0, R198, 0x47 ;  /* 0x00000047c6007836 */ /* 0x000fc40000000000 */
[C---:B------:R-:W-:Y:S01]  /*32380*/  VIADD R77, R75.reuse, UR30 ;  /* 0x0000001e4b4d7c36 */ /* 0x040fe20008000000 */
[----:B------:R1:W-:Y:S01]  /*32390*/  @P6 STG.E desc[UR26][R4.64], R137 ;  /* 0x0000008904006986 */ /* 0x0003e2000c10191a */
[----:B------:R-:W-:Y:S01]  /*323a0*/  ISETP.LT.AND P6, PT, R200, UR12, !P4 ;  /* 0x0000000cc8007c0c */ /* 0x000fe2000e7c1270 */
[----:B------:R-:W3:Y:S01]  /*323b0*/  LDCU UR37, c[0x0][0x39c] ;  /* 0x00007380ff2577ac */ /* 0x000ee20008000800 */
[----:B--2---:R-:W-:Y:S01]  /*323c0*/  IMAD.WIDE R6, R75, 0x4, R196 ;  /* 0x000000044b067825 */ /* 0x004fe200078e02c4 */
[----:B----4-:R-:W-:Y:S01]  /*323d0*/  ISETP.GE.AND P1, PT, R0, UR43, PT ;  /* 0x0000002b00007c0c */ /* 0x010fe2000bf26270 */
[----:B------:R-:W2:Y:S02]  /*323e0*/  LDCU UR48, c[0x0][0x398] ;  /* 0x00007300ff3077ac */ /* 0x000ea40008000800 */
[C---:B------:R-:W-:Y:S01]  /*323f0*/  IMAD.WIDE R68, R77.reuse, 0x4, R2 ;  /* 0x000000044d447825 */ /* 0x040fe200078e0202 */
[----:B------:R4:W-:Y:S01]  /*32400*/  @P0 STG.E desc[UR26][R6.64], R9 ;  /* 0x0000000906000986 */ /* 0x0009e2000c10191a */
[----:B------:R-:W2:Y:S02]  /*32410*/  LDCU UR49, c[0x0][0x398] ;  /* 0x00007300ff3177ac */ /* 0x000ea40008000800 */
[----:B------:R-:W-:Y:S01]  /*32420*/  VIADD R0, R198, 0x48 ;  /* 0x00000048c6007836 */ /* 0x000fe20000000000 */
[----:B------:R-:W-:Y:S01]  /*32430*/  @P5 STG.E desc[UR26][R68.64], R138 ;  /* 0x0000008a44005986 */ /* 0x000fe2000c10191a */
[----:B------:R-:W2:Y:S01]  /*32440*/  LDCU UR35, c[0x0][0x39c] ;  /* 0x00007380ff2377ac */ /* 0x000ea20008000800 */
[----:B-1----:R-:W-:Y:S01]  /*32450*/  IMAD.WIDE R4, R77, 0x4, R196 ;  /* 0x000000044d047825 */ /* 0x002fe200078e02c4 */
[----:B------:R-:W-:Y:S01]  /*32460*/  ISETP.LT.AND P5, PT, R199, UR32, !P1 ;  /* 0x00000020c7007c0c */ /* 0x000fe2000cfa1270 */
[----:B------:R-:W1:Y:S01]  /*32470*/  LDCU UR47, c[0x0][0x398] ;  /* 0x00007300ff2f77ac */ /* 0x000e620008000800 */
[----:B------:R-:W-:-:S02]  /*32480*/  ISETP.GE.AND P2, PT, R0, UR31, PT ;  /* 0x0000001f00007c0c */ /* 0x000fc4000bf46270 */
[----:B------:R-:W-:Y:S01]  /*32490*/  ISETP.LT.AND P1, PT, R200, UR15, !P1 ;  /* 0x0000000fc8007c0c */ /* 0x000fe2000cf21270 */
[----:B------:R-:W1:Y:S01]  /*324a0*/  LDCU UR4, c[0x0][0x398] ;  /* 0x00007300ff0477ac */ /* 0x000e620008000800 */
[----:B------:R-:W-:Y:S01]  /*324b0*/  VIADD R77, R77, UR30 ;  /* 0x0000001e4d4d7c36 */ /* 0x000fe20008000000 */
[----:B------:R2:W-:Y:S01]  /*324c0*/  @P6 STG.E desc[UR26][R4.64], R10 ;  /* 0x0000000a04006986 */ /* 0x0005e2000c10191a */
[----:B------:R-:W1:Y:S01]  /*324d0*/  LDCU UR50, c[0x0][0x398] ;  /* 0x00007300ff3277ac */ /* 0x000e620008000800 */
[----:B------:R-:W-:Y:S01]  /*324e0*/  VIADD R0, R198, 0x49 ;  /* 0x00000049c6007836 */ /* 0x000fe20000000000 */
[----:B---3--:R-:W-:Y:S01]  /*324f0*/  ISETP.LT.AND P6, PT, R199, UR22, !P2 ;  /* 0x00000016c7007c0c */ /* 0x008fe2000d7c1270 */
[C---:B----4-:R-:W-:Y:S01]  /*32500*/  IMAD.WIDE R6, R77.reuse, 0x4, R2 ;  /* 0x000000044d067825 */ /* 0x050fe200078e0202 */
[----:B------:R-:W3:Y:S02]  /*32510*/  LDCU UR54, c[0x0][0x39c] ;  /* 0x00007380ff3677ac */ /* 0x000ee40008000800 */
[----:B------:R-:W-:Y:S01]  /*32520*/  ISETP.GE.AND P3, PT, R0, UR37, PT ;  /* 0x0000002500007c0c */ /* 0x000fe2000bf66270 */
[C---:B------:R-:W-:Y:S01]  /*32530*/  VIADD R71, R77.reuse, UR30 ;  /* 0x0000001e4d477c36 */ /* 0x040fe20008000000 */
[----:B------:R-:W4:Y:S01]  /*32540*/  LDCU UR24, c[0x0][0x39c] ;  /* 0x00007380ff1877ac */ /* 0x000f220008000800 */
[----:B------:R-:W-:Y:S01]  /*32550*/  IMAD.WIDE R8, R77, 0x4, R196 ;  /* 0x000000044d087825 */ /* 0x000fe200078e02c4 */
[----:B------:R-:W-:Y:S01]  /*32560*/  IADD3 R0, PT, PT, R198, 0x4a, RZ ;  /* 0x0000004ac6007810 */ /* 0x000fe20007ffe0ff */
[----:B------:R3:W-:Y:S01]  /*32570*/  @P5 STG.E desc[UR26][R6.64], R139 ;  /* 0x0000008b06005986 */ /* 0x0007e2000c10191a */
[----:B--2---:R-:W-:Y:S01]  /*32580*/  ISETP.LT.AND P2, PT, R200, UR48, !P2 ;  /* 0x00000030c8007c0c */ /* 0x004fe2000d741270 */
[----:B------:R-:W-:Y:S01]  /*32590*/  IMAD.WIDE R4, R71, 0x4, R2 ;  /* 0x0000000447047825 */ /* 0x000fe200078e0202 */
[----:B------:R-:W2:Y:S01]  /*325a0*/  LDCU UR58, c[0x0][0x398] ;  /* 0x00007300ff3a77ac */ /* 0x000ea20008000800 */
[----:B------:R2:W-:Y:S01]  /*325b0*/  @P1 STG.E desc[UR26][R8.64], R11 ;  /* 0x0000000b08001986 */ /* 0x0005e2000c10191a */
[----:B------:R-:W-:-:S02]  /*325c0*/  ISETP.GE.AND P4, PT, R0, UR35, PT ;  /* 0x0000002300007c0c */ /* 0x000fc4000bf86270 */
[----:B------:R-:W-:Y:S01]  /*325d0*/  ISETP.LT.AND P1, PT, R199, UR49, !P3 ;  /* 0x00000031c7007c0c */ /* 0x000fe2000df21270 */
[----:B------:R-:W4:Y:S01]  /*325e0*/  LDCU UR45, c[0x0][0x398] ;  /* 0x00007300ff2d77ac */ /* 0x000f220008000800 */
[C---:B------:R-:W-:Y:S01]  /*325f0*/  IMAD.WIDE R68, R71.reuse, 0x4, R196 ;  /* 0x0000000447447825 */ /* 0x040fe200078e02c4 */
[----:B------:R2:W-:Y:S01]  /*32600*/  @P6 STG.E desc[UR26][R4.64], R140 ;  /* 0x0000008c04006986 */ /* 0x0005e2000c10191a */
[----:B-1----:R-:W-:Y:S01]  /*32610*/  ISETP.LT.AND P3, PT, R200, UR47, !P3 ;  /* 0x0000002fc8007c0c */ /* 0x002fe2000df61270 */
[----:B------:R-:W1:Y:S01]  /*32620*/  LDCU UR18, c[0x0][0x398] ;  /* 0x00007300ff1277ac */ /* 0x000e620008000800 */
[----:B------:R-:W-:Y:S01]  /*32630*/  VIADD R71, R71, UR30 ;  /* 0x0000001e47477c36 */ /* 0x000fe20008000000 */
[----:B------:R-:W-:Y:S01]  /*32640*/  ISETP.LT.AND P6, PT, R199, UR4, !P4 ;  /* 0x00000004c7007c0c */ /* 0x000fe2000e7c1270 */
[----:B------:R-:W1:Y:S01]  /*32650*/  LDCU UR57, c[0x0][0x398] ;  /* 0x00007300ff3977ac */ /* 0x000e620008000800 */
[----:B------:R-:W-:Y:S01]  /*32660*/  VIADD R0, R198, 0x4b ;  /* 0x0000004bc6007836 */ /* 0x000fe20000000000 */
[----:B------:R-:W-:Y:S01]  /*32670*/  ISETP.LT.AND P4, PT, R200, UR50, !P4 ;  /* 0x00000032c8007c0c */ /* 0x000fe2000e781270 */
[C---:B---3--:R-:W-:Y:S01]  /*32680*/  IMAD.WIDE R6, R71.reuse, 0x4, R2 ;  /* 0x0000000447067825 */ /* 0x048fe200078e0202 */
[----:B------:R-:W3:Y:S03]  /*32690*/  LDCU UR56, c[0x0][0x39c] ;  /* 0x00007380ff3877ac */ /* 0x000ee60008000800 */
[C---:B--2---:R-:W-:Y:S01]  /*326a0*/  VIADD R11, R71.reuse, UR30 ;  /* 0x0000001e470b7c36 */ /* 0x044fe20008000000 */
[----:B------:R-:W-:Y:S01]  /*326b0*/  ISETP.GE.AND P0, PT, R0, UR54, PT ;  /* 0x0000003600007c0c */ /* 0x000fe2000bf06270 */
[----:B------:R-:W-:Y:S01]  /*326c0*/  IMAD.WIDE R4, R71, 0x4, R196 ;  /* 0x0000000447047825 */ /* 0x000fe200078e02c4 */
[----:B------:R-:W-:Y:S01]  /*326d0*/  IADD3 R0, PT, PT, R198, 0x4c, RZ ;  /* 0x0000004cc6007810 */ /* 0x000fe20007ffe0ff */
[----:B------:R-:W-:Y:S01]  /*326e0*/  @P2 STG.E desc[UR26][R68.64], R12 ;  /* 0x0000000c44002986 */ /* 0x000fe2000c10191a */
[----:B------:R-:W2:Y:S01]  /*326f0*/  LDCU UR62, c[0x0][0x39c] ;  /* 0x00007380ff3e77ac */ /* 0x000ea20008000800 */
[----:B------:R-:W-:-:S02]  /*32700*/  IMAD.WIDE R8, R11, 0x4, R2 ;  /* 0x000000040b087825 */ /* 0x000fc400078e0202 */
[----:B------:R1:W-:Y:S01]  /*32710*/  @P1 STG.E desc[UR26][R6.64], R141 ;  /* 0x0000008d06001986 */ /* 0x0003e2000c10191a */
[----:B------:R-:W2:Y:S01]  /*32720*/  LDCU UR14, c[0x0][0x398] ;  /* 0x00007300ff0e77ac */ /* 0x000ea20008000800 */
[----:B----4-:R-:W-:Y:S02]  /*32730*/  ISETP.GE.AND P5, PT, R0, UR24, PT ;  /* 0x0000001800007c0c */ /* 0x010fe4000bfa6270 */
[----:B------:R4:W-:Y:S01]  /*32740*/  @P3 STG.E desc[UR26][R4.64], R13 ;  /* 0x0000000d04003986 */ /* 0x0009e2000c10191a */
[----:B------:R-:W2:Y:S03]  /*32750*/  LDCU UR33, c[0x0][0x398] ;  /* 0x00007300ff2177ac */ /* 0x000ea60008000800 */
[----:B------:R2:W-:Y:S01]  /*32760*/  @P6 STG.E desc[UR26][R8.64], R142 ;  /* 0x0000008e08006986 */ /* 0x0005e2000c10191a */
[----:B------:R-:W2:Y:S01]  /*32770*/  LDCU UR40, c[0x0][0x398] ;  /* 0x00007300ff2877ac */ /* 0x000ea20008000800 */
[----:B-1----:R-:W-:Y:S01]  /*32780*/  IMAD.WIDE R6, R11, 0x4, R196 ;  /* 0x000000040b067825 */ /* 0x002fe200078e02c4 */
[----:B------:R-:W-:Y:S01]  /*32790*/  ISETP.LT.AND P6, PT, R199, UR58, !P0 ;  /* 0x0000003ac7007c0c */ /* 0x000fe2000c7c1270 */
[----:B------:R-:W1:Y:S01]  /*327a0*/  LDCU UR10, c[0x0][0x39c] ;  /* 0x00007380ff0a77ac */ /* 0x000e620008000800 */
[----:B------:R-:W-:Y:S01]  /*327b0*/  ISETP.LT.AND P0, PT, R200, UR45, !P0 ;  /* 0x0000002dc8007c0c */ /* 0x000fe2000c701270 */
[----:B------:R-:W-:Y:S01]  /*327c0*/  VIADD R11, R11, UR30 ;  /* 0x0000001e0b0b7c36 */ /* 0x000fe20008000000 */
[----:B------:R1:W-:Y:S01]  /*327d0*/  @P4 STG.E desc[UR26][R6.64], R14 ;  /* 0x0000000e06004986 */ /* 0x0003e2000c10191a */
[----:B------:R-:W-:Y:S01]  /*327e0*/  ISETP.LT.AND P4, PT, R199, UR18, !P5 ;  /* 0x00000012c7007c0c */ /* 0x000fe2000ef81270 */
[----:B------:R-:W1:Y:S01]  /*327f0*/  LDCU UR39, c[0x0][0x398] ;  /* 0x00007300ff2777ac */ /* 0x000e620008000800 */
[----:B------:R-:W-:-:S02]  /*32800*/  IADD3 R0, PT, PT, R198, 0x4d, RZ ;  /* 0x0000004dc6007810 */ /* 0x000fc40007ffe0ff */
[----:B------:R-:W-:Y:S01]  /*32810*/  ISETP.LT.AND P5, PT, R200, UR57, !P5 ;  /* 0x00000039c8007c0c */ /* 0x000fe2000efa1270 */
[----:B------:R-:W1:Y:S01]  /*32820*/  LDCU UR46, c[0x0][0x398] ;  /* 0x00007300ff2e77ac */ /* 0x000e620008000800 */
[C---:B----4-:R-:W-:Y:S01]  /*32830*/  IADD3 R13, PT, PT, R11.reuse, UR30, RZ ;  /* 0x0000001e0b0d7c10 */ /* 0x050fe2000fffe0ff */
[C---:B------:R-:W-:Y:S01]  /*32840*/  IMAD.WIDE R4, R11.reuse, 0x4, R2 ;  /* 0x000000040b047825 */ /* 0x040fe200078e0202 */
[----:B---3--:R-:W-:Y:S01]  /*32850*/  ISETP.GE.AND P2, PT, R0, UR56, PT ;  /* 0x0000003800007c0c */ /* 0x008fe2000bf46270 */
[----:B------:R-:W3:Y:S02]  /*32860*/  LDCU UR53, c[0x0][0x398] ;  /* 0x00007300ff3577ac */ /* 0x000ee40008000800 */
[----:B------:R-:W-:Y:S02]  /*32870*/  VIADD R0, R198, 0x4e ;  /* 0x0000004ec6007836 */ /* 0x000fe40000000000 */
[----:B--2---:R-:W-:Y:S01]  /*32880*/  IMAD.WIDE R8, R11, 0x4, R196 ;  /* 0x000000040b087825 */ /* 0x004fe200078e02c4 */
[----:B------:R-:W-:Y:S01]  /*32890*/  @P6 STG.E desc[UR26][R4.64], R143 ;  /* 0x0000008f04006986 */ /* 0x000fe2000c10191a */
[----:B------:R-:W2:Y:S02]  /*328a0*/  LDCU UR44, c[0x0][0x39c] ;  /* 0x00007380ff2c77ac */ /* 0x000ea40008000800 */
[C---:B-1----:R-:W-:Y:S01]  /*328b0*/  IMAD.WIDE R6, R13.reuse, 0x4, R2 ;  /* 0x000000040d067825 */ /* 0x042fe200078e0202 */
[----:B------:R-:W-:Y:S01]  /*328c0*/  ISETP.GE.AND P1, PT, R0, UR62, PT ;  /* 0x0000003e00007c0c */ /* 0x000fe2000bf26270 */
[----:B------:R-:W1:Y:S02]  /*328d0*/  LDCU UR16, c[0x0][0x39c] ;  /* 0x00007380ff1077ac */ /* 0x000e640008000800 */
[----:B------:R-:W-:Y:S01]  /*328e0*/  IMAD.WIDE R10, R13, 0x4, R196 ;  /* 0x000000040d0a7825 */ /* 0x000fe200078e02c4 */
[----:B------:R4:W-:Y:S01]  /*328f0*/  @P0 STG.E desc[UR26][R8.64], R15 ;  /* 0x0000000f08000986 */ /* 0x0009e2000c10191a */
[----:B------:R-:W-:Y:S01]  /*32900*/  ISETP.LT.AND P0, PT, R199, UR14, !P2 ;  /* 0x0000000ec7007c0c */ /* 0x000fe2000d701270 */
[----:B------:R-:W1:Y:S01]  /*32910*/  LDCU UR55, c[0x0][0x398] ;  /* 0x00007300ff3777ac */ /* 0x000e620008000800 */
[----:B------:R-:W-:Y:S01]  /*32920*/  VIADD R13, R13, UR30 ;  /* 0x0000001e0d0d7c36 */ /* 0x000fe20008000000 */
[----:B------:R2:W-:Y:S01]  /*32930*/  @P4 STG.E desc[UR26][R6.64], R144 ;  /* 0x0000009006004986 */ /* 0x0005e2000c10191a */
[----:B------:R-:W-:Y:S01]  /*32940*/  ISETP.LT.AND P2, PT, R200, UR33, !P2 ;  /* 0x00000021c8007c0c */ /* 0x000fe2000d741270 */
[----:B------:R-:W1:Y:S02]  /*32950*/  LDCU UR28, c[0x0][0x398] ;  /* 0x00007300ff1c77ac */ /* 0x000e640008000800 */
[----:B------:R-:W-:Y:S01]  /*32960*/  @P5 STG.E desc[UR26][R10.64], R16 ;  /* 0x000000100a005986 */ /* 0x000fe2000c10191a */
[----:B------:R-:W-:Y:S01]  /*32970*/  ISETP.LT.AND P5, PT, R199, UR40, !P1 ;  /* 0x00000028c7007c0c */ /* 0x000fe2000cfa1270 */
[----:B------:R-:W1:Y:S01]  /*32980*/  LDCU UR60, c[0x0][0x398] ;  /* 0x00007300ff3c77ac */ /* 0x000e620008000800 */
[C---:B----4-:R-:W-:Y:S01]  /*32990*/  IADD3 R15, PT, PT, R13.reuse, UR30, RZ ;  /* 0x0000001e0d0f7c10 */ /* 0x050fe2000fffe0ff */
[C---:B------:R-:W-:Y:S01]  /*329a0*/  IMAD.WIDE R4, R13.reuse, 0x4, R2 ;  /* 0x000000040d047825 */ /* 0x040fe200078e0202 */
[----:B------:R-:W-:Y:S01]  /*329b0*/  IADD3 R0, PT, PT, R198, 0x4f, RZ ;  /* 0x0000004fc6007810 */ /* 0x000fe20007ffe0ff */
[----:B------:R-:W4:Y:S02]  /*329c0*/  LDCU UR9, c[0x0][0x39c] ;  /* 0x00007380ff0977ac */ /* 0x000f240008000800 */
[----:B--2---:R-:W-:Y:S01]  /*329d0*/  IMAD.WIDE R6, R13, 0x4, R196 ;  /* 0x000000040d067825 */ /* 0x004fe200078e02c4 */
[----:B------:R-:W-:Y:S01]  /*329e0*/  ISETP.GE.AND P3, PT, R0, UR10, PT ;  /* 0x0000000a00007c0c */ /* 0x000fe2000bf66270 */
[----:B------:R-:W2:Y:S02]  /*329f0*/  LDCU UR34, c[0x0][0x398] ;  /* 0x00007300ff2277ac */ /* 0x000ea40008000800 */
[----:B------:R-:W-:Y:S01]  /*32a00*/  IMAD.WIDE R8, R15, 0x4, R2 ;  /* 0x000000040f087825 */ /* 0x000fe200078e0202 */
[----:B------:R1:W-:Y:S01]  /*32a10*/  @P0 STG.E desc[UR26][R4.64], R145 ;  /* 0x0000009104000986 */ /* 0x0003e2000c10191a */
[----:B------:R-:W-:Y:S01]  /*32a20*/  ISETP.LT.AND P1, PT, R200, UR39, !P1 ;  /* 0x00000027c8007c0c */ /* 0x000fe2000cf21270 */
[----:B------:R-:W2:Y:S02]  /*32a30*/  LDCU UR42, c[0x0][0x398] ;  /* 0x00007300ff2a77ac */ /* 0x000ea40008000800 */
[----:B------:R4:W-:Y:S01]  /*32a40*/  @P2 STG.E desc[UR26][R6.64], R17 ;  /* 0x0000001106002986 */ /* 0x0009e2000c10191a */
[----:B------:R-:W-:Y:S01]  /*32a50*/  VIADD R0, R198, 0x50 ;  /* 0x00000050c6007836 */ /* 0x000fe20000000000 */
[----:B------:R-:W2:Y:S02]  /*32a60*/  LDCU UR59, c[0x0][0x398] ;  /* 0x00007300ff3b77ac */ /* 0x000ea40008000800 */
[----:B------:R2:W-:Y:S01]  /*32a70*/  @P5 STG.E desc[UR26][R8.64], R146 ;  /* 0x0000009208005986 */ /* 0x0005e2000c10191a */
[----:B------:R-:W-:Y:S01]  /*32a80*/  ISETP.LT.AND P5, PT, R199, UR46, !P3 ;  /* 0x0000002ec7007c0c */ /* 0x000fe2000dfa1270 */
[----:B------:R-:W2:Y:S01]  /*32a90*/  LDCU UR38, c[0x0][0x39c] ;  /* 0x00007380ff2677ac */ /* 0x000ea20008000800 */
[----:B---3--:R-:W-:Y:S01]  /*32aa0*/  ISETP.LT.AND P3, PT, R200, UR53, !P3 ;  /* 0x00000035c8007c0c */ /* 0x008fe2000df61270 */
[C---:B-1----:R-:W-:Y:S01]  /*32ab0*/  IMAD.WIDE R4, R15.reuse, 0x4, R196 ;  /* 0x000000040f047825 */ /* 0x042fe200078e02c4 */
[----:B------:R-:W-:Y:S01]  /*32ac0*/  IADD3 R15, PT, PT, R15, UR30, RZ ;  /* 0x0000001e0f0f7c10 */ /* 0x000fe2000fffe0ff */
[----:B------:R-:W1:Y:S01]  /*32ad0*/  LDCU UR36, c[0x0][0x39c] ;  /* 0x00007380ff2477ac */ /* 0x000e620008000800 */
[----:B------:R-:W-:Y:S01]  /*32ae0*/  ISETP.GE.AND P6, PT, R0, UR44, PT ;  /* 0x0000002c00007c0c */ /* 0x000fe2000bfc6270 */
[----:B------:R-:W-:-:S02]  /*32af0*/  VIADD R0, R198, 0x51 ;  /* 0x00000051c6007836 */ /* 0x000fc40000000000 */
[C---:B----4-:R-:W-:Y:S01]  /*32b00*/  IMAD.WIDE R6, R15.reuse, 0x4, R2 ;  /* 0x000000040f067825 */ /* 0x050fe200078e0202 */
[----:B------:R3:W-:Y:S01]  /*32b10*/  @P1 STG.E desc[UR26][R4.64], R18 ;  /* 0x0000001204001986 */ /* 0x0007e2000c10191a */
[----:B------:R-:W4:Y:S02]  /*32b20*/  LDCU UR20, c[0x0][0x398] ;  /* 0x00007300ff1477ac */ /* 0x000f240008000800 */
[--C-:B--2---:R-:W-:Y:S01]  /*32b30*/  IMAD.WIDE R8, R15, 0x4, R196.reuse ;  /* 0x000000040f087825 */ /* 0x104fe200078e02c4 */
[----:B------:R-:W-:Y:S01]  /*32b40*/  ISETP.GE.AND P4, PT, R0, UR16, PT ;  /* 0x0000001000007c0c */ /* 0x000fe2000bf86270 */
[----:B------:R2:W-:Y:S01]  /*32b50*/  @P5 STG.E desc[UR26][R6.64], R147 ;  /* 0x0000009306005986 */ /* 0x0005e2000c10191a */
[----:B------:R-:W-:Y:S01]  /*32b60*/  ISETP.LT.AND P1, PT, R199, UR55, !P6 ;  /* 0x00000037c7007c0c */ /* 0x000fe2000f721270 */
[----:B------:R-:W-:Y:S01]  /*32b70*/  VIADD R13, R15, UR30 ;  /* 0x0000001e0f0d7c36 */ /* 0x000fe20008000000 */
[----:B------:R-:W-:Y:S01]  /*32b80*/  ISETP.LT.AND P6, PT, R200, UR28, !P6 ;  /* 0x0000001cc8007c0c */ /* 0x000fe2000f7c1270 */
[----:B------:R-:W-:Y:S01]  /*32b90*/  @P3 STG.E desc[UR26][R8.64], R19 ;  /* 0x0000001308003986 */ /* 0x000fe2000c10191a */
[----:B------:R-:W-:Y:S01]  /*32ba0*/  ISETP.LT.AND P3, PT, R199, UR60, !P4 ;  /* 0x0000003cc7007c0c */ /* 0x000fe2000e761270 */
[C---:B------:R-:W-:Y:S01]  /*32bb0*/  IMAD.WIDE R10, R13.reuse, 0x4, R196 ;  /* 0x000000040d0a7825 */ /* 0x040fe200078e02c4 */
[----:B------:R-:W1:Y:S03]  /*32bc0*/  LDCU UR6, c[0x0][0x398] ;  /* 0x00007300ff0677ac */ /* 0x000e660008000800 */
[C---:B---3--:R-:W-:Y:S01]  /*32bd0*/  IMAD.WIDE R4, R13.reuse, 0x4, R2 ;  /* 0x000000040d047825 */ /* 0x048fe200078e0202 */
[----:B------:R-:W-:Y:S01]  /*32be0*/  IADD3 R13, PT, PT, R13, UR30, RZ ;  /* 0x0000001e0d0d7c10 */ /* 0x000fe2000fffe0ff */
[----:B------:R-:W3:Y:S02]  /*32bf0*/  LDCU UR31, c[0x0][0x398] ;  /* 0x00007300ff1f77ac */ /* 0x000ee40008000800 */
[----:B------:R-:W-:-:S02]  /*32c00*/  VIADD R0, R198, 0x52 ;  /* 0x00000052c6007836 */ /* 0x000fc40000000000 */
[----:B--2---:R-:W-:Y:S01]  /*32c10*/  IMAD.WIDE R6, R13, 0x4, R2 ;  /* 0x000000040d067825 */ /* 0x004fe200078e0202 */
[----:B------:R2:W-:Y:S01]  /*32c20*/  @P1 STG.E desc[UR26][R4.64], R148 ;  /* 0x0000009404001986 */ /* 0x0005e2000c10191a */
[----:B------:R-:W1:Y:S01]  /*32c30*/  LDCU UR41, c[0x0][0x398] ;  /* 0x00007300ff2977ac */ /* 0x000e620008000800 */
[----:B------:R-:W-:Y:S02]  /*32c40*/  ISETP.GE.AND P0, PT, R0, UR9, PT ;  /* 0x0000000900007c0c */ /* 0x000fe4000bf06270 */
[----:B------:R-:W-:Y:S01]  /*32c50*/  @P6 STG.E desc[UR26][R10.64], R20 ;  /* 0x000000140a006986 */ /* 0x000fe2000c10191a */
[----:B------:R-:W-:Y:S01]  /*32c60*/  ISETP.LT.AND P4, PT, R200, UR34, !P4 ;  /* 0x00000022c8007c0c */ /* 0x000fe2000e781270 */
[----:B------:R-:W-:Y:S01]  /*32c70*/  VIADD R0, R198, 0x53 ;  /* 0x00000053c6007836 */ /* 0x000fe20000000000 */
[----:B------:R-:W-:Y:S01]  /*32c80*/  ISETP.LT.AND P6, PT, R199, UR42, !P0 ;  /* 0x0000002ac7007c0c */ /* 0x000fe2000c7c1270 */
[----:B------:R1:W-:Y:S01]  /*32c90*/  @P3 STG.E desc[UR26][R6.64], R149 ;  /* 0x0000009506003986 */ /* 0x0003e2000c10191a */
[----:B------:R-:W-:Y:S01]  /*32ca0*/  ISETP.LT.AND P3, PT, R200, UR59, !P0 ;  /* 0x0000003bc8007c0c */ /* 0x000fe2000c761270 */
[----:B------:R-:W3:Y:S01]  /*32cb0*/  LDCU UR37, c[0x0][0x39c] ;  /* 0x00007380ff2577ac */ /* 0x000ee20008000800 */
[C---:B------:R-:W-:Y:S01]  /*32cc0*/  VIADD R15, R13.reuse, UR30 ;  /* 0x0000001e0d0f7c36 */ /* 0x040fe20008000000 */
[----:B------:R-:W-:Y:S01]  /*32cd0*/  ISETP.GE.AND P2, PT, R0, UR38, PT ;  /* 0x0000002600007c0c */ /* 0x000fe2000bf46270 */
[----:B------:R-:W-:Y:S01]  /*32ce0*/  VIADD R0, R198, 0x54 ;  /* 0x00000054c6007836 */ /* 0x000fe20000000000 */
[----:B------:R-:W3:Y:S01]  /*32cf0*/  LDCU UR32, c[0x0][0x39c] ;  /* 0x00007380ff2077ac */ /* 0x000ee20008000800 */
[----:B--2---:R-:W-:Y:S01]  /*32d00*/  IMAD.WIDE R4, R13, 0x4, R196 ;  /* 0x000000040d047825 */ /* 0x004fe200078e02c4 */
[----:B------:R-:W2:Y:S03]  /*32d10*/  LDCU UR35, c[0x0][0x398] ;  /* 0x00007300ff2377ac */ /* 0x000ea60008000800 */
[C---:B------:R-:W-:Y:S01]  /*32d20*/  IMAD.WIDE R8, R15.reuse, 0x4, R2 ;  /* 0x000000040f087825 */ /* 0x040fe200078e0202 */
[----:B-1----:R-:W-:Y:S01]  /*32d30*/  ISETP.GE.AND P5, PT, R0, UR36, PT ;  /* 0x0000002400007c0c */ /* 0x002fe2000bfa6270 */
[----:B------:R1:W-:Y:S01]  /*32d40*/  @P4 STG.E desc[UR26][R4.64], R21 ;  /* 0x0000001504004986 */ /* 0x0003e2000c10191a */
[----:B------:R-:W2:Y:S01]  /*32d50*/  LDCU UR12, c[0x0][0x398] ;  /* 0x00007300ff0c77ac */ /* 0x000ea20008000800 */
[----:B------:R-:W-:-:S02]  /*32d60*/  IMAD.WIDE R6, R15, 0x4, R196 ;  /* 0x000000040f067825 */ /* 0x000fc400078e02c4 */
[----:B------:R1:W-:Y:S01]  /*32d70*/  @P6 STG.E desc[UR26][R8.64], R150 ;  /* 0x0000009608006986 */ /* 0x0003e2000c10191a */
[----:B------:R-:W2:Y:S01]  /*32d80*/  LDCU UR15, c[0x0][0x398] ;  /* 0x00007300ff0f77ac */ /* 0x000ea20008000800 */
[----:B----4-:R-:W-:Y:S01]  /*32d90*/  ISETP.LT.AND P6, PT, R199, UR20, !P2 ;  /* 0x00000014c7007c0c */ /* 0x010fe2000d7c1270 */
[----:B------:R-:W-:Y:S01]  /*32da0*/  VIADD R15, R15, UR30 ;  /* 0x0000001e0f0f7c36 */ /* 0x000fe20008000000 */
[----:B------:R-:W-:Y:S01]  /*32db0*/  ISETP.LT.AND P2, PT, R200, UR6, !P2 ;  /* 0x00000006c8007c0c */ /* 0x000fe2000d741270 */
[----:B------:R4:W-:Y:S01]  /*32dc0*/  @P3 STG.E desc[UR26][R6.64], R22 ;  /* 0x0000001606003986 */ /* 0x0009e2000c10191a */
[----:B---3--:R-:W-:Y:S01]  /*32dd0*/  ISETP.LT.AND P3, PT, R199, UR31, !P5 ;  /* 0x0000001fc7007c0c */ /* 0x008fe2000ef61270 */
[----:B------:R-:W3:Y:S01]  /*32de0*/  LDCU UR22, c[0x0][0x398] ;  /* 0x00007300ff1677ac */ /* 0x000ee20008000800 */
[----:B------:R-:W-:Y:S01]  /*32df0*/  VIADD R0, R198, 0x55 ;  /* 0x00000055c6007836 */ /* 0x000fe20000000000 */
[----:B------:R-:W-:Y:S01]  /*32e00*/  ISETP.LT.AND P5, PT, R200, UR41, !P5 ;  /* 0x00000029c8007c0c */ /* 0x000fe2000efa1270 */
[C---:B------:R-:W-:Y:S01]  /*32e10*/  VIADD R13, R15.reuse, UR30 ;  /* 0x0000001e0f0d7c36 */ /* 0x040fe20008000000 */
[----:B------:R-:W2:Y:S01]  /*32e20*/  LDCU UR43, c[0x0][0x39c] ;  /* 0x00007380ff2b77ac */ /* 0x000ea20008000800 */
[----:B-1----:R-:W-:Y:S01]  /*32e30*/  IMAD.WIDE R4, R15, 0x4, R2 ;  /* 0x000000040f047825 */ /* 0x002fe200078e0202 */
[----:B------:R-:W-:-:S02]  /*32e40*/  ISETP.GE.AND P1, PT, R0, UR37, PT ;  /* 0x0000002500007c0c */ /* 0x000fc4000bf26270 */
[----:B------:R-:W-:Y:S01]  /*32e50*/  IADD3 R0, PT, PT, R198, 0x56, RZ ;  /* 0x00000056c6007810 */ /* 0x000fe20007ffe0ff */
[----:B------:R-:W-:Y:S01]  /*32e60*/  IMAD.WIDE R8, R15, 0x4, R196 ;  /* 0x000000040f087825 */ /* 0x000fe200078e02c4 */
[----:B------:R-:W1:Y:S03]  /*32e70*/  LDCU UR24, c[0x0][0x398] ;  /* 0x00007300ff1877ac */ /* 0x000e660008000800 */
[C---:B----4-:R-:W-:Y:S01]  /*32e80*/  IMAD.WIDE R6, R13.reuse, 0x4, R2 ;  /* 0x000000040d067825 */ /* 0x050fe200078e0202 */
[----:B------:R-:W4:Y:S01]  /*32e90*/  LDCU UR49, c[0x0][0x39c] ;  /* 0x00007380ff3177ac */ /* 0x000f220008000800 */
[----:B------:R-:W-:Y:S02]  /*32ea0*/  ISETP.GE.AND P0, PT, R0, UR32, PT ;  /* 0x0000002000007c0c */ /* 0x000fe4000bf06270 */
[----:B------:R-:W-:Y:S01]  /*32eb0*/  IMAD.WIDE R10, R13, 0x4, R196 ;  /* 0x000000040d0a7825 */ /* 0x000fe200078e02c4 */
[----:B------:R1:W-:Y:S01]  /*32ec0*/  @P6 STG.E desc[UR26][R4.64], R151 ;  /* 0x0000009704006986 */ /* 0x0003e2000c10191a */
[----:B------:R-:W4:Y:S03]  /*32ed0*/  LDCU UR4, c[0x0][0x398] ;  /* 0x00007300ff0477ac */ /* 0x000f260008000800 */
[----:B------:R-:W-:Y:S01]  /*32ee0*/  @P2 STG.E desc[UR26][R8.64], R23 ;  /* 0x0000001708002986 */ /* 0x000fe2000c10191a */
[----:B--2---:R-:W-:Y:S01]  /*32ef0*/  ISETP.LT.AND P2, PT, R199, UR35, !P1 ;  /* 0x00000023c7007c0c */ /* 0x004fe2000cf41270 */
[----:B------:R-:W2:Y:S01]  /*32f00*/  LDCU UR47, c[0x0][0x398] ;  /* 0x00007300ff2f77ac */ /* 0x000ea20008000800 */
[----:B------:R-:W-:Y:S01]  /*32f10*/  ISETP.LT.AND P1, PT, R200, UR12, !P1 ;  /* 0x0000000cc8007c0c */ /* 0x000fe2000cf21270 */
[----:B------:R4:W-:Y:S01]  /*32f20*/  @P3 STG.E desc[UR26][R6.64], R152 ;  /* 0x0000009806003986 */ /* 0x0009e2000c10191a */
[----:B------:R-:W-:Y:S01]  /*32f30*/  VIADD R13, R13, UR30 ;  /* 0x0000001e0d0d7c36 */ /* 0x000fe20008000000 */
[----:B------:R-:W2:Y:S02]  /*32f40*/  LDCU UR48, c[0x0][0x398] ;  /* 0x00007300ff3077ac */ /* 0x000ea40008000800 */
[----:B------:R-:W-:Y:S01]  /*32f50*/  @P5 STG.E desc[UR26][R10.64], R24 ;  /* 0x000000180a005986 */ /* 0x000fe2000c10191a */
[----:B------:R-:W-:Y:S01]  /*32f60*/  ISETP.LT.AND P5, PT, R199, UR15, !P0 ;  /* 0x0000000fc7007c0c */ /* 0x000fe2000c7a1270 */
[----:B------:R-:W-:Y:S01]  /*32f70*/  VIADD R0, R198, 0x57 ;  /* 0x00000057c6007836 */ /* 0x000fe20000000000 */
[----:B---3--:R-:W-:Y:S01]  /*32f80*/  ISETP.LT.AND P0, PT, R200, UR22, !P0 ;  /* 0x00000016c8007c0c */ /* 0x008fe2000c701270 */
[C---:B------:R-:W-:Y:S01]  /*32f90*/  VIADD R15, R13.reuse, UR30 ;  /* 0x0000001e0d0f7c36 */ /* 0x040fe20008000000 */
[----:B------:R-:W3:Y:S01]  /*32fa0*/  LDCU UR50, c[0x0][0x39c] ;  /* 0x00007380ff3277ac */ /* 0x000ee20008000800 */
[C---:B-1----:R-:W-:Y:S01]  /*32fb0*/  IMAD.WIDE R4, R13.reuse, 0x4, R2 ;  /* 0x000000040d047825 */ /* 0x042fe200078e0202 */
[----:B------:R-:W-:Y:S01]  /*32fc0*/  ISETP.GE.AND P4, PT, R0, UR43, PT ;  /* 0x0000002b00007c0c */ /* 0x000fe2000bf86270 */
[----:B------:R-:W1:Y:S02]  /*32fd0*/  LDCU UR10, c[0x0][0x398] ;  /* 0x00007300ff0a77ac */ /* 0x000e640008000800 */
[----:B----4-:R-:W-:Y:S01]  /*32fe0*/  IMAD.WIDE R6, R13, 0x4, R196 ;  /* 0x000000040d067825 */ /* 0x010fe200078e02c4 */
[----:B------:R-:W-:Y:S01]  /*32ff0*/  IADD3 R0, PT, PT, R198, 0x58, RZ ;  /* 0x00000058c6007810 */ /* 0x000fe20007ffe0ff */
[----:B------:R-:W4:Y:S02]  /*33000*/  LDCU UR44, c[0x0][0x39c] ;  /* 0x00007380ff2c77ac */ /* 0x000f240008000800 */
[----:B------:R-:W-:Y:S01]  /*33010*/  IMAD.WIDE R8, R15, 0x4, R2 ;  /* 0x000000040f087825 */ /* 0x000fe200078e0202 */
[----:B------:R1:W-:Y:S01]  /*33020*/  @P2 STG.E desc[UR26][R4.64], R153 ;  /* 0x0000009904002986 */ /* 0x0003e2000c10191a */
[----:B------:R-:W-:Y:S01]  /*33030*/  ISETP.GE.AND P6, PT, R0, UR49, PT ;  /* 0x0000003100007c0c */ /* 0x000fe2000bfc6270 */
[----:B------:R-:W3:Y:S02]  /*33040*/  LDCU UR18, c[0x0][0x398] ;  /* 0x00007300ff1277ac */ /* 0x000ee40008000800 */
[----:B------:R2:W-:Y:S01]  /*33050*/  @P1 STG.E desc[UR26][R6.64], R25 ;  /* 0x0000001906001986 */ /* 0x0005e2000c10191a */
[----:B------:R-:W3:Y:S03]  /*33060*/  LDCU UR14, c[0x0][0x398] ;  /* 0x00007300ff0e77ac */ /* 0x000ee60008000800 */
[----:B------:R3:W-:Y:S01]  /*33070*/  @P5 STG.E desc[UR26][R8.64], R154 ;  /* 0x0000009a08005986 */ /* 0x0007e2000c10191a */
[----:B------:R-:W-:Y:S01]  /*33080*/  ISETP.LT.AND P5, PT, R199, UR24, !P4 ;  /* 0x00000018c7007c0c */ /* 0x000fe2000e7a1270 */
[----:B------:R-:W4:Y:S01]  /*33090*/  LDCU UR33, c[0x0][0x398] ;  /* 0x00007300ff2177ac */ /* 0x000f220008000800 */
[C---:B-1----:R-:W-:Y:S01]  /*330a0*/  IMAD.WIDE R4, R15.reuse, 0x4, R196 ;  /* 0x000000040f047825 */ /* 0x042fe200078e02c4 */
[----:B------:R-:W-:Y:S01]  /*330b0*/  ISETP.LT.AND P4, PT, R200, UR4, !P4 ;  /* 0x00000004c8007c0c */ /* 0x000fe2000e781270 */
[----:B------:R-:W1:Y:S02]  /*330c0*/  LDCU UR40, c[0x0][0x39c] ;  /* 0x00007380ff2877ac */ /* 0x000e640008000800 */
[----:B------:R-:W-:Y:S01]  /*330d0*/  VIADD R15, R15, UR30 ;  /* 0x0000001e0f0f7c36 */ /* 0x000fe20008000000 */
[----:B------:R1:W-:Y:S01]  /*330e0*/  @P0 STG.E desc[UR26][R4.64], R26 ;  /* 0x0000001a04000986 */ /* 0x0003e2000c10191a */
[----:B--2---:R-:W-:Y:S01]  /*330f0*/  ISETP.LT.AND P0, PT, R199, UR47, !P6 ;  /* 0x0000002fc7007c0c */ /* 0x004fe2000f701270 */
[----:B------:R-:W2:Y:S01]  /*33100*/  LDCU UR39, c[0x0][0x39c] ;  /* 0x00007380ff2777ac */ /* 0x000ea20008000800 */
[----:B------:R-:W-:-:S02]  /*33110*/  IADD3 R0, PT, PT, R198, 0x59, RZ ;  /* 0x00000059c6007810 */ /* 0x000fc40007ffe0ff */
[----:B------:R-:W-:Y:S01]  /*33120*/  ISETP.LT.AND P6, PT, R200, UR48, !P6 ;  /* 0x00000030c8007c0c */ /* 0x000fe2000f7c1270 */
[C---:B------:R-:W-:Y:S01]  /*33130*/  IMAD.WIDE R6, R15.reuse, 0x4, R2 ;  /* 0x000000040f067825 */ /* 0x040fe200078e0202 */
[C---:B------:R-:W-:Y:S01]  /*33140*/  IADD3 R13, PT, PT, R15.reuse, UR30, RZ ;  /* 0x0000001e0f0d7c10 */ /* 0x040fe2000fffe0ff */
[----:B------:R-:W2:Y:S01]  /*33150*/  LDCU UR16, c[0x0][0x398] ;  /* 0x00007300ff1077ac */ /* 0x000ea20008000800 */
[----:B---3--:R-:W-:Y:S01]  /*33160*/  ISETP.GE.AND P3, PT, R0, UR50, PT ;  /* 0x0000003200007c0c */ /* 0x008fe2000bf66270 */
[----:B------:R-:W-:Y:S01]  /*33170*/  IMAD.WIDE R8, R15, 0x4, R196 ;  /* 0x000000040f087825 */ /* 0x000fe200078e02c4 */
[----:B------:R3:W-:Y:S01]  /*33180*/  @P5 STG.E desc[UR26][R6.64], R155 ;  /* 0x0000009b06005986 */ /* 0x0007e2000c10191a */
[----:B------:R-:W2:Y:S02]  /*33190*/  LDCU UR9, c[0x0][0x398] ;  /* 0x00007300ff0977ac */ /* 0x000ea40008000800 */
[----:B------:R-:W-:Y:S02]  /*331a0*/  VIADD R0, R198, 0x5a ;  /* 0x0000005ac6007836 */ /* 0x000fe40000000000 */
[----:B-1----:R-:W-:Y:S01]  /*331b0*/  IMAD.WIDE R4, R13, 0x4, R2 ;  /* 0x000000040d047825 */ /* 0x002fe200078e0202 */
[----:B------:R-:W-:Y:S01]  /*331c0*/  @P4 STG.E desc[UR26][R8.64], R27 ;  /* 0x0000001b08004986 */ /* 0x000fe2000c10191a */
[----:B------:R-:W-:Y:S01]  /*331d0*/  ISETP.LT.AND P4, PT, R199, UR10, !P3 ;  /* 0x0000000ac7007c0c */ /* 0x000fe2000df81270 */
[----:B------:R-:W1:Y:S01]  /*331e0*/  LDCU UR38, c[0x0][0x398] ;  /* 0x00007300ff2677ac */ /* 0x000e620008000800 */
[C---:B------:R-:W-:Y:S01]  /*331f0*/  IMAD.WIDE R10, R13.reuse, 0x4, R196 ;  /* 0x000000040d0a7825 */ /* 0x040fe200078e02c4 */
[----:B----4-:R-:W-:Y:S01]  /*33200*/  ISETP.GE.AND P2, PT, R0, UR44, PT ;  /* 0x0000002c00007c0c */ /* 0x010fe2000bf46270 */
[----:B------:R4:W-:Y:S01]  /*33210*/  @P0 STG.E desc[UR26][R4.64], R156 ;  /* 0x0000009c04000986 */ /* 0x0009e2000c10191a */
[----:B------:R-:W1:Y:S01]  /*33220*/  LDCU UR36, c[0x0][0x398] ;  /* 0x00007300ff2477ac */ /* 0x000e620008000800 */
[----:B------:R-:W-:Y:S01]  /*33230*/  VIADD R13, R13, UR30 ;  /* 0x0000001e0d0d7c36 */ /* 0x000fe20008000000 */
[----:B------:R-:W-:Y:S01]  /*33240*/  ISETP.LT.AND P3, PT, R200, UR18, !P3 ;  /* 0x00000012c8007c0c */ /* 0x000fe2000df61270 */
[----:B------:R-:W-:Y:S01]  /*33250*/  @P6 STG.E desc[UR26][R10.64], R28 ;  /* 0x0000001c0a006986 */ /* 0x000fe2000c10191a */
[----:B------:R-:W-:Y:S01]  /*33260*/  ISETP.LT.AND P6, PT, R199, UR14, !P2 ;  /* 0x0000000ec7007c0c */ /* 0x000fe2000d7c1270 */
[----:B------:R-:W1:Y:S01]  /*33270*/  LDCU UR28, c[0x0][0x39c] ;  /* 0x00007380ff1c77ac */ /* 0x000e620008000800 */
[----:B------:R-:W-:-:S02]  /*33280*/  IADD3 R0, PT, PT, R198, 0x5b, RZ ;  /* 0x0000005bc6007810 */ /* 0x000fc40007ffe0ff */
[----:B------:R-:W-:Y:S01]  /*33290*/  ISETP.LT.AND P2, PT, R200, UR33, !P2 ;  /* 0x00000021c8007c0c */ /* 0x000fe2000d741270 */
[C---:B---3--:R-:W-:Y:S01]  /*332a0*/  IMAD.WIDE R6, R13.reuse, 0x4, R2 ;  /* 0x000000040d067825 */ /* 0x048fe200078e0202 */
[C---:B------:R-:W-:Y:S01]  /*332b0*/  IADD3 R15, PT, PT, R13.reuse, UR30, RZ ;  /* 0x0000001e0d0f7c10 */ /* 0x040fe2000fffe0ff */
[----:B------:R-:W3:Y:S01]  /*332c0*/  LDCU UR34, c[0x0][0x39c] ;  /* 0x00007380ff2277ac */ /* 0x000ee20008000800 */
[----:B------:R-:W-:Y:S01]  /*332d0*/  ISETP.GE.AND P1, PT, R0, UR40, PT ;  /* 0x0000002800007c0c */ /* 0x000fe2000bf26270 */
[----:B------:R-:W-:Y:S02]  /*332e0*/  VIADD R0, R198, 0x5c ;  /* 0x0000005cc6007836 */ /* 0x000fe40000000000 */
[----:B----4-:R-:W-:Y:S01]  /*332f0*/  IMAD.WIDE R4, R13, 0x4, R196 ;  /* 0x000000040d047825 */ /* 0x010fe200078e02c4 */
[----:B------:R4:W-:Y:S01]  /*33300*/  @P4 STG.E desc[UR26][R6.64], R157 ;  /* 0x0000009d06004986 */ /* 0x0009e2000c10191a */
[----:B------:R-:W1:Y:S02]  /*33310*/  LDCU UR45, c[0x0][0x398] ;  /* 0x00007300ff2d77ac */ /* 0x000e640008000800 */
[C---:B------:R-:W-:Y:S01]  /*33320*/  IMAD.WIDE R8, R15.reuse, 0x4, R2 ;  /* 0x000000040f087825 */ /* 0x040fe200078e0202 */
[----:B--2---:R-:W-:Y:S01]  /*33330*/  ISETP.GE.AND P5, PT, R0, UR39, PT ;  /* 0x0000002700007c0c */ /* 0x004fe2000bfa6270 */
[----:B------:R-:W2:Y:S01]  /*33340*/  LDCU UR42, c[0x0][0x398] ;  /* 0x00007300ff2a77ac */ /* 0x000ea20008000800 */
[----:B------:R1:W-:Y:S01]  /*33350*/  @P3 STG.E desc[UR26][R4.64], R29 ;  /* 0x0000001d04003986 */ /* 0x0003e2000c10191a */
[----:B------:R-:W2:Y:S01]  /*33360*/  LDCU UR32, c[0x0][0x398] ;  /* 0x00007300ff2077ac */ /* 0x000ea20008000800 */
[----:B----4-:R-:W-:-:S02]  /*33370*/  IMAD.WIDE R6, R15, 0x4, R196 ;  /* 0x000000040f067825 */ /* 0x010fc400078e02c4 */
[----:B------:R4:W-:Y:S01]  /*33380*/  @P6 STG.E desc[UR26][R8.64], R158 ;  /* 0x0000009e08006986 */ /* 0x0009e2000c10191a */
[----:B------:R-:W-:Y:S01]  /*33390*/  ISETP.LT.AND P6, PT, R199, UR16, !P1 ;  /* 0x00000010c7007c0c */ /* 0x000fe2000cfc1270 */
[----:B------:R-:W2:Y:S01]  /*333a0*/  LDCU UR37, c[0x0][0x398] ;  /* 0x00007300ff2577ac */ /* 0x000ea20008000800 */
[----:B------:R-:W-:Y:S01]  /*333b0*/  IADD3 R15, PT, PT, R15, UR30, RZ ;  /* 0x0000001e0f0f7c10 */ /* 0x000fe2000fffe0ff */
[----:B------:R2:W-:Y:S01]  /*333c0*/  @P2 STG.E desc[UR26][R6.64], R30 ;  /* 0x0000001e06002986 */ /* 0x0005e2000c10191a */
[----:B------:R-:W-:Y:S01]  /*333d0*/  ISETP.LT.AND P1, PT, R200, UR9, !P1 ;  /* 0x00000009c8007c0c */ /* 0x000fe2000cf21270 */
[----:B------:R-:W-:Y:S01]  /*333e0*/  VIADD R0, R198, 0x5d ;  /* 0x0000005dc6007836 */ /* 0x000fe20000000000 */
[----:B-1----:R-:W-:Y:S01]  /*333f0*/  ISETP.LT.AND P2, PT, R199, UR38, !P5 ;  /* 0x00000026c7007c0c */ /* 0x002fe2000ef41270 */
[----:B------:R-:W-:Y:S01]  /*33400*/  VIADD R13, R15, UR30 ;  /* 0x0000001e0f0d7c36 */ /* 0x000fe20008000000 */
[----:B------:R-:W-:Y:S01]  /*33410*/  ISETP.LT.AND P5, PT, R200, UR36, !P5 ;  /* 0x00000024c8007c0c */ /* 0x000fe2000efa1270 */
[----:B------:R-:W1:Y:S01]  /*33420*/  LDCU UR20, c[0x0][0x39c] ;  /* 0x00007380ff1477ac */ /* 0x000e620008000800 */
[----:B------:R-:W-:Y:S01]  /*33430*/  ISETP.GE.AND P0, PT, R0, UR28, PT ;  /* 0x0000001c00007c0c */ /* 0x000fe2000bf06270 */
[----:B------:R-:W-:-:S02]  /*33440*/  VIADD R0, R198, 0x5e ;  /* 0x0000005ec6007836 */ /* 0x000fc40000000000 */
[C---:B------:R-:W-:Y:S01]  /*33450*/  IMAD.WIDE R4, R15.reuse, 0x4, R2 ;  /* 0x000000040f047825 */ /* 0x040fe200078e0202 */
[----:B------:R-:W1:Y:S03]  /*33460*/  LDCU UR43, c[0x0][0x398] ;  /* 0x00007300ff2b77ac */ /* 0x000e660008000800 */
[----:B----4-:R-:W-:Y:S01]  /*33470*/  IMAD.WIDE R8, R15, 0x4, R196 ;  /* 0x000000040f087825 */ /* 0x010fe200078e02c4 */
[----:B------:R-:W4:Y:S03]  /*33480*/  LDCU UR6, c[0x0][0x39c] ;  /* 0x00007380ff0677ac */ /* 0x000f260008000800 */
[C---:B--2---:R-:W-:Y:S01]  /*33490*/  IMAD.WIDE R6, R13.reuse, 0x4, R2 ;  /* 0x000000040d067825 */ /* 0x044fe200078e0202 */
[----:B---3--:R-:W-:Y:S01]  /*334a0*/  ISETP.GE.AND P4, PT, R0, UR34, PT ;  /* 0x0000002200007c0c */ /* 0x008fe2000bf86270 */
[----:B------:R2:W-:Y:S01]  /*334b0*/  @P6 STG.E desc[UR26][R4.64], R159 ;  /* 0x0000009f04006986 */ /* 0x0005e2000c10191a */
[----:B------:R-:W3:Y:S01]  /*334c0*/  LDCU UR31, c[0x0][0x398] ;  /* 0x00007300ff1f77ac */ /* 0x000ee20008000800 */
[----:B------:R-:W-:-:S02]  /*334d0*/  IMAD.WIDE R10, R13, 0x4, R196 ;  /* 0x000000040d0a7825 */ /* 0x000fc400078e02c4 */
[----:B------:R-:W-:Y:S01]  /*334e0*/  @P1 STG.E desc[UR26][R8.64], R31 ;  /* 0x0000001f08001986 */ /* 0x000fe2000c10191a */
[----:B------:R-:W-:Y:S01]  /*334f0*/  ISETP.LT.AND P1, PT, R199, UR45, !P0 ;  /* 0x0000002dc7007c0c */ /* 0x000fe2000c721270 */
[----:B------:R-:W3:Y:S01]  /*33500*/  LDCU UR35, c[0x0][0x398] ;  /* 0x00007300ff2377ac */ /* 0x000ee20008000800 */
[----:B------:R-:W-:Y:S01]  /*33510*/  IADD3 R13, PT, PT, R13, UR30, RZ ;  /* 0x0000001e0d0d7c10 */ /* 0x000fe2000fffe0ff */
[----:B------:R4:W-:Y:S01]  /*33520*/  @P2 STG.E desc[UR26][R6.64], R160 ;  /* 0x000000a006002986 */ /* 0x0009e2000c10191a */
[----:B------:R-:W-:Y:S01]  /*33530*/  ISETP.LT.AND P2, PT, R200, UR42, !P0 ;  /* 0x0000002ac8007c0c */ /* 0x000fe2000c741270 */
[----:B------:R-:W3:Y:S02]  /*33540*/  LDCU UR41, c[0x0][0x398] ;  /* 0x00007300ff2977ac */ /* 0x000ee40008000800 */
[----:B------:R-:W-:Y:S01]  /*33550*/  @P5 STG.E desc[UR26][R10.64], R32 ;  /* 0x000000200a005986 */ /* 0x000fe2000c10191a */
[----:B------:R-:W-:Y:S01]  /*33560*/  ISETP.LT.AND P5, PT, R199, UR32, !P4 ;  /* 0x00000020c7007c0c */ /* 0x000fe2000e7a1270 */
[----:B------:R-:W-:Y:S01]  /*33570*/  VIADD R0, R198, 0x5f ;  /* 0x0000005fc6007836 */ /* 0x000fe20000000000 */
[----:B------:R-:W-:Y:S01]  /*33580*/  ISETP.LT.AND P4, PT, R200, UR37, !P4 ;  /* 0x00000025c8007c0c */ /* 0x000fe2000e781270 */
[C---:B------:R-:W-:Y:S01]  /*33590*/  VIADD R15, R13.reuse, UR30 ;  /* 0x0000001e0d0f7c36 */ /* 0x040fe20008000000 */
[----:B------:R-:W3:Y:S01]  /*335a0*/  LDCU UR12, c[0x0][0x39c] ;  /* 0x00007380ff0c77ac */ /* 0x000ee20008000800 */
[C---:B--2---:R-:W-:Y:S01]  /*335b0*/  IMAD.WIDE R4, R13.reuse, 0x4, R2 ;  /* 0x000000040d047825 */ /* 0x044fe200078e0202 */
[----:B-1----:R-:W-:Y:S01]  /*335c0*/  ISETP.GE.AND P3, PT, R0, UR20, PT ;  /* 0x0000001400007c0c */ /* 0x002fe2000bf66270 */
[----:B------:R-:W1:Y:S02]  /*335d0*/  LDCU UR22, c[0x0][0x398] ;  /* 0x00007300ff1677ac */ /* 0x000e640008000800 */
[----:B----4-:R-:W-:Y:S01]  /*335e0*/  IMAD.WIDE R6, R13, 0x4, R196 ;  /* 0x000000040d067825 */ /* 0x010fe200078e02c4 */
[----:B------:R2:W-:Y:S01]  /*335f0*/  @P1 STG.E desc[UR26][R4.64], R161 ;  /* 0x000000a104001986 */ /* 0x0005e2000c10191a */
[----:B------:R-:W4:Y:S02]  /*33600*/  LDCU UR15, c[0x0][0x39c] ;  /* 0x00007380ff0f77ac */ /* 0x000f240008000800 */
[----:B------:R-:W-:Y:S01]  /*33610*/  IMAD.WIDE R8, R15, 0x4, R2 ;  /* 0x000000040f087825 */ /* 0x000fe200078e0202 */
[----:B------:R1:W-:Y:S01]  /*33620*/  @P2 STG.E desc[UR26][R6.64], R33 ;  /* 0x0000002106002986 */ /* 0x0003e2000c10191a */
[----:B------:R-:W4:Y:S02]  /*33630*/  LDCU UR44, c[0x0][0x398] ;  /* 0x00007300ff2c77ac */ /* 0x000f240008000800 */
[----:B------:R-:W-:Y:S01]  /*33640*/  VIADD R0, R198, 0x60 ;  /* 0x00000060c6007836 */ /* 0x000fe20000000000 */
[----:B------:R1:W-:Y:S01]  /*33650*/  @P5 STG.E desc[UR26][R8.64], R162 ;  /* 0x000000a208005986 */ /* 0x0003e2000c10191a */
[----:B------:R-:W-:Y:S01]  /*33660*/  ISETP.LT.AND P5, PT, R199, UR43, !P3 ;  /* 0x0000002bc7007c0c */ /* 0x000fe2000dfa1270 */
[----:B------:R-:W4:Y:S01]  /*33670*/  LDCU UR24, c[0x0][0x398] ;  /* 0x00007300ff1877ac */ /* 0x000f220008000800 */
[C---:B--2---:R-:W-:Y:S01]  /*33680*/  IMAD.WIDE R4, R15.reuse, 0x4, R196 ;  /* 0x000000040f047825 */ /* 0x044fe200078e02c4 */
[----:B------:R-:W-:Y:S01]  /*33690*/  ISETP.GE.AND P6, PT, R0, UR6, PT ;  /* 0x0000000600007c0c */ /* 0x000fe2000bfc6270 */
[----:B------:R-:W2:Y:S01]  /*336a0*/  LDCU UR39, c[0x0][0x398] ;  /* 0x00007300ff2777ac */ /* 0x000ea20008000800 */
[----:B---3--:R-:W-:Y:S01]  /*336b0*/  ISETP.LT.AND P3, PT, R200, UR31, !P3 ;  /* 0x0000001fc8007c0c */ /* 0x008fe2000df61270 */
[----:B------:R-:W-:Y:S01]  /*336c0*/  VIADD R15, R15, UR30 ;  /* 0x0000001e0f0f7c36 */ /* 0x000fe20008000000 */
[----:B------:R3:W-:Y:S01]  /*336d0*/  @P4 STG.E desc[UR26][R4.64], R34 ;  /* 0x0000002204004986 */ /* 0x0007e2000c10191a */
[----:B------:R-:W-:Y:S01]  /*336e0*/  ISETP.LT.AND P4, PT, R199, UR35, !P6 ;  /* 0x00000023c7007c0c */ /* 0x000fe2000f781270 */
[----:B------:R-:W-:Y:S01]  /*336f0*/  VIADD R0, R198, 0x61 ;  /* 0x00000061c6007836 */ /* 0x000fe20000000000 */
[----:B------:R-:W-:Y:S01]  /*33700*/  ISETP.LT.AND P6, PT, R200, UR41, !P6 ;  /* 0x00000029c8007c0c */ /* 0x000fe2000f7c1270 */
[----:B------:R-:W2:Y:S01]  /*33710*/  LDCU UR4, c[0x0][0x39c] ;  /* 0x00007380ff0477ac */ /* 0x000ea20008000800 */
[----:B-1----:R-:W-:-:S02]  /*33720*/  IMAD.WIDE R6, R15, 0x4, R2 ;  /* 0x000000040f067825 */ /* 0x002fc400078e0202 */
[----:B------:R-:W-:Y:S01]  /*33730*/  ISETP.GE.AND P0, PT, R0, UR12, PT ;  /* 0x0000000c00007c0c */ /* 0x000fe2000bf06270 */
[----:B------:R-:W1:Y:S01]  /*33740*/  LDCU UR10, c[0x0][0x39c] ;  /* 0x00007380ff0a77ac */ /* 0x000e620008000800 */
[C---:B------:R-:W-:Y:S02]  /*33750*/  VIADD R13, R15.reuse, UR30 ;  /* 0x0000001e0f0d7c36 */ /* 0x040fe40008000000 */
[----:B------:R-:W-:Y:S01]  /*33760*/  IMAD.WIDE R8, R15, 0x4, R196 ;  /* 0x000000040f087825 */ /* 0x000fe200078e02c4 */
[----:B------:R-:W-:Y:S01]  /*33770*/  IADD3 R0, PT, PT, R198, 0x62, RZ ;  /* 0x00000062c6007810 */ /* 0x000fe20007ffe0ff */
[----:B------:R1:W-:Y:S01]  /*33780*/  @P5 STG.E desc[UR26][R6.64], R163 ;  /* 0x000000a306005986 */ /* 0x0003e2000c10191a */
[----:B------:R-:W1:Y:S01]  /*33790*/  LDCU UR40, c[0x0][0x398] ;  /* 0x00007300ff2877ac */ /* 0x000e620008000800 */
[C---:B---3--:R-:W-:Y:S01]  /*337a0*/  IMAD.WIDE R4, R13.reuse, 0x4, R2 ;  /* 0x000000040d047825 */ /* 0x048fe200078e0202 */
[----:B----4-:R-:W-:Y:S01]  /*337b0*/  ISETP.GE.AND P1, PT, R0, UR15, PT ;  /* 0x0000000f00007c0c */ /* 0x010fe2000bf26270 */
[----:B------:R-:W-:Y:S01]  /*337c0*/  @P3 STG.E desc[UR26][R8.64], R35 ;  /* 0x0000002308003986 */ /* 0x000fe2000c10191a */
[----:B------:R-:W3:Y:S01]  /*337d0*/  LDCU UR18, c[0x0][0x398] ;  /* 0x00007300ff1277ac */ /* 0x000ee20008000800 */
[----:B------:R-:W-:Y:S01]  /*337e0*/  IMAD.WIDE R10, R13, 0x4, R196 ;  /* 0x000000040d0a7825 */ /* 0x000fe200078e02c4 */
[----:B------:R-:W-:Y:S01]  /*337f0*/  ISETP.LT.AND P3, PT, R199, UR22, !P0 ;  /* 0x00000016c7007c0c */ /* 0x000fe2000c761270 */
[----:B------:R4:W-:Y:S01]  /*33800*/  @P4 STG.E desc[UR26][R4.64], R164 ;  /* 0x000000a404004986 */ /* 0x0009e2000c10191a */
[----:B------:R-:W3:Y:S01]  /*33810*/  LDCU UR28, c[0x0][0x398] ;  /* 0x00007300ff1c77ac */ /* 0x000ee20008000800 */
[----:B------:R-:W-:Y:S01]  /*33820*/  ISETP.LT.AND P0, PT, R200, UR44, !P0 ;  /* 0x0000002cc8007c0c */ /* 0x000fe2000c701270 */
[----:B------:R-:W-:Y:S01]  /*33830*/  VIADD R13, R13, UR30 ;  /* 0x0000001e0d0d7c36 */ /* 0x000fe20008000000 */
[----:B------:R-:W-:Y:S01]  /*33840*/  @P6 STG.E desc[UR26][R10.64], R36 ;  /* 0x000000240a006986 */ /* 0x000fe2000c10191a */
[----:B------:R-:W3:Y:S01]  /*33850*/  LDCU UR33, c[0x0][0x398] ;  /* 0x00007300ff2177ac */ /* 0x000ee20008000800 */
[----:B------:R-:W-:Y:S01]  /*33860*/  ISETP.LT.AND P6, PT, R199, UR24, !P1 ;  /* 0x00000018c7007c0c */ /* 0x000fe2000cfc1270 */
[----:B------:R-:W-:Y:S01]  /*33870*/  VIADD R0, R198, 0x63 ;  /* 0x00000063c6007836 */ /* 0x000fe20000000000 */
[----:B--2---:R-:W-:Y:S01]  /*33880*/  ISETP.LT.AND P1, PT, R200, UR39, !P1 ;  /* 0x00000027c8007c0c */ /* 0x004fe2000cf21270 */
[----:B------:R-:W2:Y:S01]  /*33890*/  LDCU UR14, c[0x0][0x39c] ;  /* 0x00007380ff0e77ac */ /* 0x000ea20008000800 */
[C---:B-1----:R-:W-:Y:S01]  /*338a0*/  IMAD.WIDE R6, R13.reuse, 0x4, R2 ;  /* 0x000000040d067825 */ /* 0x042fe200078e0202 */
[----:B------:R-:W1:Y:S03]  /*338b0*/  LDCU UR6, c[0x0][0x39c] ;  /* 0x00007380ff0677ac */ /* 0x000e660008000800 */
[C---:B------:R-:W-:Y:S01]  /*338c0*/  VIADD R15, R13.reuse, UR30 ;  /* 0x0000001e0d0f7c36 */ /* 0x040fe20008000000 */
[----:B------:R-:W-:Y:S01]  /*338d0*/  ISETP.GE.AND P2, PT, R0, UR4, PT ;  /* 0x0000000400007c0c */ /* 0x000fe2000bf46270 */
[----:B----4-:R-:W-:Y:S01]  /*338e0*/  IMAD.WIDE R4, R13, 0x4, R196 ;  /* 0x000000040d047825 */ /* 0x010fe200078e02c4 */
[----:B------:R-:W-:Y:S01]  /*338f0*/  IADD3 R0, PT, PT, R198, 0x64, RZ ;  /* 0x00000064c6007810 */ /* 0x000fe20007ffe0ff */
[----:B------:R4:W-:Y:S01]  /*33900*/  @P3 STG.E desc[UR26][R6.64], R165 ;  /* 0x000000a506003986 */ /* 0x0009e2000c10191a */
[----:B------:R-:W1:Y:S01]  /*33910*/  LDCU UR16, c[0x0][0x398] ;  /* 0x00007300ff1077ac */ /* 0x000e620008000800 */
[C---:B------:R-:W-:Y:S01]  /*33920*/  IMAD.WIDE R8, R15.reuse, 0x4, R2 ;  /* 0x000000040f087825 */ /* 0x040fe200078e0202 */
[----:B------:R-:W-:Y:S01]  /*33930*/  ISETP.GE.AND P5, PT, R0, UR10, PT ;  /* 0x0000000a00007c0c */ /* 0x000fe2000bfa6270 */
[----:B------:R1:W-:Y:S01]  /*33940*/  @P0 STG.E desc[UR26][R4.64], R37 ;  /* 0x0000002504000986 */ /* 0x0003e2000c10191a */
[----:B------:R-:W1:Y:S03]  /*33950*/  LDCU UR20, c[0x0][0x398] ;  /* 0x00007300ff1477ac */ /* 0x000e660008000800 */
[----:B------:R1:W-:Y:S01]  /*33960*/  @P6 STG.E desc[UR26][R8.64], R166 ;  /* 0x000000a608006986 */ /* 0x0003e2000c10191a */
[----:B------:R-:W2:Y:S01]  /*33970*/  LDCU UR34, c[0x0][0x398] ;  /* 0x00007300ff2277ac */ /* 0x000ea20008000800 */
[----:B----4-:R-:W-:Y:S01]  /*33980*/  IMAD.WIDE R6, R15, 0x4, R196 ;  /* 0x000000040f067825 */ /* 0x010fe200078e02c4 */
[----:B------:R-:W-:Y:S01]  /*33990*/  ISETP.LT.AND P6, PT, R199, UR40, !P2 ;  /* 0x00000028c7007c0c */ /* 0x000fe2000d7c1270 */
[----:B------:R-:W4:Y:S01]  /*339a0*/  LDCU UR32, c[0x0][0x398] ;  /* 0x00007300ff2077ac */ /* 0x000f220008000800 */
[----:B---3--:R-:W-:Y:S01]  /*339b0*/  ISETP.LT.AND P2, PT, R200, UR18, !P2 ;  /* 0x00000012c8007c0c */ /* 0x008fe2000d741270 */
[----:B------:R-:W-:Y:S01]  /*339c0*/  VIADD R15, R15, UR30 ;  /* 0x0000001e0f0f7c36 */ /* 0x000fe20008000000 */
[----:B------:R3:W-:Y:S01]  /*339d0*/  @P1 STG.E desc[UR26][R6.64], R38 ;  /* 0x0000002606001986 */ /* 0x0007e2000c10191a */
[----:B------:R-:W-:Y:S01]  /*339e0*/  ISETP.LT.AND P1, PT, R199, UR28, !P5 ;  /* 0x0000001cc7007c0c */ /* 0x000fe2000ef21270 */
[----:B------:R-:W4:Y:S01]  /*339f0*/  LDCU UR9, c[0x0][0x39c] ;  /* 0x00007380ff0977ac */ /* 0x000f220008000800 */
[----:B------:R-:W-:-:S02]  /*33a00*/  IADD3 R0, PT, PT, R198, 0x65, RZ ;  /* 0x00000065c6007810 */ /* 0x000fc40007ffe0ff */
[----:B------:R-:W-:Y:S01]  /*33a10*/  ISETP.LT.AND P5, PT, R200, UR33, !P5 ;  /* 0x00000021c8007c0c */ /* 0x000fe2000efa1270 */
[----:B------:R-:W4:Y:S01]  /*33a20*/  LDCU UR4, c[0x0][0x39c] ;  /* 0x00007380ff0477ac */ /* 0x000f220008000800 */
[C---:B------:R-:W-:Y:S01]  /*33a30*/  IADD3 R13, PT, PT, R15.reuse, UR30, RZ ;  /* 0x0000001e0f0d7c10 */ /* 0x040fe2000fffe0ff */
[C---:B-1----:R-:W-:Y:S01]  /*33a40*/  IMAD.WIDE R4, R15.reuse, 0x4, R2 ;  /* 0x000000040f047825 */ /* 0x042fe200078e0202 */
[----:B--2---:R-:W-:Y:S01]  /*33a50*/  ISETP.GE.AND P4, PT, R0, UR14, PT ;  /* 0x0000000e00007c0c */ /* 0x004fe2000bf86270 */
[----:B------:R-:W1:Y:S02]  /*33a60*/  LDCU UR15, c[0x0][0x398] ;  /* 0x00007300ff0f77ac */ /* 0x000e640008000800 */
[----:B------:R-:W-:Y:S02]  /*33a70*/  VIADD R0, R198, 0x66 ;  /* 0x00000066c6007836 */ /* 0x000fe40000000000 */
[----:B------:R-:W-:Y:S01]  /*33a80*/  IMAD.WIDE R8, R15, 0x4, R196 ;  /* 0x000000040f087825 */ /* 0x000fe200078e02c4 */
[----:B------:R2:W-:Y:S01]  /*33a90*/  @P6 STG.E desc[UR26][R4.64], R167 ;  /* 0x000000a704006986 */ /* 0x0005e2000c10191a */
[----:B------:R-:W1:Y:S02]  /*33aa0*/  LDCU UR36, c[0x0][0x398] ;  /* 0x00007300ff2477ac */ /* 0x000e640008000800 */
[C---:B---3--:R-:W-:Y:S01]  /*33ab0*/  IMAD.WIDE R6, R13.reuse, 0x4, R2 ;  /* 0x000000040d067825 */ /* 0x048fe200078e0202 */
[----:B------:R-:W-:Y:S01]  /*33ac0*/  ISETP.GE.AND P3, PT, R0, UR6, PT ;  /* 0x0000000600007c0c */ /* 0x000fe2000bf66270 */
[----:B------:R-:W3:Y:S02]  /*33ad0*/  LDCU UR31, c[0x0][0x398] ;  /* 0x00007300ff1f77ac */ /* 0x000ee40008000800 */
[----:B------:R-:W-:Y:S01]  /*33ae0*/  IMAD.WIDE R10, R13, 0x4, R196 ;  /* 0x000000040d0a7825 */ /* 0x000fe200078e02c4 */
[----:B------:R-:W-:Y:S01]  /*33af0*/  @P2 STG.E desc[UR26][R8.64], R39 ;  /* 0x0000002708002986 */ /* 0x000fe2000c10191a */
        /* <DEDUP_REMOVED lines=9> */
[----:B------:R-:W-:-:S02]  /*33b90*/  IADD3 R0, PT, PT, R198, 0x67, RZ ;  /* 0x00000067c6007810 */ /* 0x000fc40007ffe0ff */
[C---:B------:R-:W-:Y:S01]  /*33ba0*/  IADD3 R15, PT, PT, R13.reuse, UR30, RZ ;  /* 0x0000001e0d0f7c10 */ /* 0x040fe2000fffe0ff */
[C---:B--2---:R-:W-:Y:S01]  /*33bb0*/  IMAD.WIDE R4, R13.reuse, 0x4, R2 ;  /* 0x000000040d047825 */ /* 0x044fe200078e0202 */
[----:B----4-:R-:W-:Y:S01]  /*33bc0*/  ISETP.LT.AND P3, PT, R200, UR32, !P3 ;  /* 0x00000020c8007c0c */ /* 0x010fe2000df61270 */
[----:B------:R-:W2:Y:S01]  /*33bd0*/  LDCU UR22, c[0x0][0x398] ;  /* 0x00007300ff1677ac */ /* 0x000ea20008000800 */
[----:B------:R-:W-:Y:S01]  /*33be0*/  ISETP.GE.AND P0, PT, R0, UR9, PT ;  /* 0x0000000900007c0c */ /* 0x000fe2000bf06270 */
[----:B---3--:R-:W-:Y:S01]  /*33bf0*/  IMAD.WIDE R6, R13, 0x4, R196 ;  /* 0x000000040d067825 */ /* 0x008fe200078e02c4 */
[----:B------:R3:W-:Y:S01]  /*33c00*/  @P2 STG.E desc[UR26][R4.64], R169 ;  /* 0x000000a904002986 */ /* 0x0007e2000c10191a */
[----:B------:R-:W4:Y:S02]  /*33c10*/  LDCU UR6, c[0x0][0x39c] ;  /* 0x00007380ff0677ac */ /* 0x000f240008000800 */
[----:B------:R-:W-:Y:S02]  /*33c20*/  VIADD R0, R198, 0x68 ;  /* 0x00000068c6007836 */ /* 0x000fe40000000000 */
[C---:B------:R-:W-:Y:S01]  /*33c30*/  IMAD.WIDE R8, R15.reuse, 0x4, R2 ;  /* 0x000000040f087825 */ /* 0x040fe200078e0202 */
[----:B------:R2:W-:Y:S01]  /*33c40*/  @P4 STG.E desc[UR26][R6.64], R41 ;  /* 0x0000002906004986 */ /* 0x0005e2000c10191a */
[----:B------:R-:W4:Y:S01]  /*33c50*/  LDCU UR24, c[0x0][0x398] ;  /* 0x00007300ff1877ac */ /* 0x000f220008000800 */
[----:B------:R-:W-:Y:S01]  /*33c60*/  ISETP.GE.AND P6, PT, R0, UR4, PT ;  /* 0x0000000400007c0c */ /* 0x000fe2000bfc6270 */
[----:B------:R-:W-:Y:S01]  /*33c70*/  VIADD R0, R198, 0x69 ;  /* 0x00000069c6007836 */ /* 0x000fe20000000000 */
[----:B------:R2:W-:Y:S01]  /*33c80*/  @P5 STG.E desc[UR26][R8.64], R170 ;  /* 0x000000aa08005986 */ /* 0x0005e2000c10191a */
[----:B------:R-:W4:Y:S01]  /*33c90*/  LDCU UR14, c[0x0][0x398] ;  /* 0x00007300ff0e77ac */ /* 0x000f220008000800 */
[----:B---3--:R-:W-:Y:S01]  /*33ca0*/  IMAD.WIDE R4, R15, 0x4, R196 ;  /* 0x000000040f047825 */ /* 0x008fe200078e02c4 */
[----:B-1----:R-:W-:-:S02]  /*33cb0*/  ISETP.LT.AND P5, PT, R199, UR15, !P0 ;  /* 0x0000000fc7007c0c */ /* 0x002fc4000c7a1270 */
[----:B------:R-:W-:Y:S01]  /*33cc0*/  ISETP.LT.AND P0, PT, R200, UR36, !P0 ;  /* 0x00000024c8007c0c */ /* 0x000fe2000c701270 */
[----:B------:R-:W1:Y:S01]  /*33cd0*/  LDCU UR37, c[0x0][0x398] ;  /* 0x00007300ff2577ac */ /* 0x000e620008000800 */
[----:B------:R-:W-:Y:S01]  /*33ce0*/  IADD3 R15, PT, PT, R15, UR30, RZ ;  /* 0x0000001e0f0f7c10 */ /* 0x000fe2000fffe0ff */
[----:B------:R3:W-:Y:S01]  /*33cf0*/  @P3 STG.E desc[UR26][R4.64], R42 ;  /* 0x0000002a04003986 */ /* 0x0007e2000c10191a */
[----:B------:R-:W-:Y:S01]  /*33d00*/  ISETP.LT.AND P3, PT, R199, UR31, !P6 ;  /* 0x0000001fc7007c0c */ /* 0x000fe2000f761270 */
[----:B------:R-:W1:Y:S01]  /*33d10*/  LDCU UR4, c[0x0][0x39c] ;  /* 0x00007380ff0477ac */ /* 0x000e620008000800 */
[----:B------:R-:W-:Y:S01]  /*33d20*/  ISETP.GE.AND P1, PT, R0, UR10, PT ;  /* 0x0000000a00007c0c */ /* 0x000fe2000bf26270 */
[----:B------:R-:W-:Y:S01]  /*33d30*/  VIADD R0, R198, 0x6a ;  /* 0x0000006ac6007836 */ /* 0x000fe20000000000 */
[----:B------:R-:W-:Y:S01]  /*33d40*/  ISETP.LT.AND P6, PT, R200, UR35, !P6 ;  /* 0x00000023c8007c0c */ /* 0x000fe2000f7c1270 */
[C---:B--2---:R-:W-:Y:S01]  /*33d50*/  IMAD.WIDE R6, R15.reuse, 0x4, R2 ;  /* 0x000000040f067825 */ /* 0x044fe200078e0202 */
[----:B------:R-:W2:Y:S03]  /*33d60*/  LDCU UR9, c[0x0][0x39c] ;  /* 0x00007380ff0977ac */ /* 0x000ea60008000800 */
[C---:B------:R-:W-:Y:S01]  /*33d70*/  VIADD R13, R15.reuse, UR30 ;  /* 0x0000001e0f0d7c36 */ /* 0x040fe20008000000 */
[----:B------:R-:W1:Y:S01]  /*33d80*/  LDCU UR18, c[0x0][0x398] ;  /* 0x00007300ff1277ac */ /* 0x000e620008000800 */
[----:B------:R-:W-:Y:S01]  /*33d90*/  IMAD.WIDE R8, R15, 0x4, R196 ;  /* 0x000000040f087825 */ /* 0x000fe200078e02c4 */
[----:B------:R-:W-:Y:S01]  /*33da0*/  ISETP.GE.AND P2, PT, R0, UR12, PT ;  /* 0x0000000c00007c0c */ /* 0x000fe2000bf46270 */
[----:B------:R1:W-:Y:S01]  /*33db0*/  @P5 STG.E desc[UR26][R6.64], R171 ;  /* 0x000000ab06005986 */ /* 0x0003e2000c10191a */
[----:B------:R-:W1:Y:S01]  /*33dc0*/  LDCU UR28, c[0x0][0x398] ;  /* 0x00007300ff1c77ac */ /* 0x000e620008000800 */
[----:B------:R-:W-:-:S02]  /*33dd0*/  VIADD R0, R198, 0x6b ;  /* 0x0000006bc6007836 */ /* 0x000fc40000000000 */
[----:B---3--:R-:W-:Y:S01]  /*33de0*/  IMAD.WIDE R4, R13, 0x4, R2 ;  /* 0x000000040d047825 */ /* 0x008fe200078e0202 */
[----:B------:R-:W-:Y:S01]  /*33df0*/  @P0 STG.E desc[UR26][R8.64], R43 ;  /* 0x0000002b08000986 */ /* 0x000fe2000c10191a */
[----:B------:R-:W-:Y:S01]  /*33e00*/  ISETP.LT.AND P0, PT, R199, UR22, !P1 ;  /* 0x00000016c7007c0c */ /* 0x000fe2000cf01270 */
[----:B------:R-:W3:Y:S01]  /*33e10*/  LDCU UR16, c[0x0][0x398] ;  /* 0x00007300ff1077ac */ /* 0x000ee20008000800 */
[C---:B------:R-:W-:Y:S01]  /*33e20*/  IMAD.WIDE R10, R13.reuse, 0x4, R196 ;  /* 0x000000040d0a7825 */ /* 0x040fe200078e02c4 */
[----:B----4-:R-:W-:Y:S01]  /*33e30*/  ISETP.GE.AND P4, PT, R0, UR6, PT ;  /* 0x0000000600007c0c */ /* 0x010fe2000bf86270 */
[----:B------:R4:W-:Y:S01]  /*33e40*/  @P3 STG.E desc[UR26][R4.64], R172 ;  /* 0x000000ac04003986 */ /* 0x0009e2000c10191a */
[----:B------:R-:W2:Y:S01]  /*33e50*/  LDCU UR20, c[0x0][0x398] ;  /* 0x00007300ff1477ac */ /* 0x000ea20008000800 */
[----:B------:R-:W-:Y:S01]  /*33e60*/  VIADD R0, R198, 0x6c ;  /* 0x0000006cc6007836 */ /* 0x000fe20000000000 */
[----:B------:R-:W-:Y:S01]  /*33e70*/  IADD3 R13, PT, PT, R13, UR30, RZ ;  /* 0x0000001e0d0d7c10 */ /* 0x000fe2000fffe0ff */
[----:B------:R-:W-:Y:S01]  /*33e80*/  @P6 STG.E desc[UR26][R10.64], R44 ;  /* 0x0000002c0a006986 */ /* 0x000fe2000c10191a */
[----:B------:R-:W3:Y:S01]  /*33e90*/  LDCU UR6, c[0x0][0x39c] ;  /* 0x00007380ff0677ac */ /* 0x000ee20008000800 */
[----:B------:R-:W-:-:S02]  /*33ea0*/  ISETP.LT.AND P3, PT, R200, UR24, !P1 ;  /* 0x00000018c8007c0c */ /* 0x000fc4000cf61270 */
[----:B------:R-:W-:Y:S01]  /*33eb0*/  ISETP.LT.AND P6, PT, R199, UR14, !P2 ;  /* 0x0000000ec7007c0c */ /* 0x000fe2000d7c1270 */
[C---:B-1----:R-:W-:Y:S01]  /*33ec0*/  IMAD.WIDE R6, R13.reuse, 0x4, R2 ;  /* 0x000000040d067825 */ /* 0x042fe200078e0202 */
[----:B------:R-:W-:Y:S01]  /*33ed0*/  ISETP.LT.AND P2, PT, R200, UR37, !P2 ;  /* 0x00000025c8007c0c */ /* 0x000fe2000d741270 */
[----:B------:R-:W1:Y:S01]  /*33ee0*/  LDCU UR10, c[0x0][0x398] ;  /* 0x00007300ff0a77ac */ /* 0x000e620008000800 */
[----:B------:R-:W-:Y:S01]  /*33ef0*/  ISETP.GE.AND P5, PT, R0, UR4, PT ;  /* 0x0000000400007c0c */ /* 0x000fe2000bfa6270 */
[C---:B------:R-:W-:Y:S01]  /*33f00*/  VIADD R15, R13.reuse, UR30 ;  /* 0x0000001e0d0f7c36 */ /* 0x040fe20008000000 */
[----:B------:R-:W1:Y:S01]  /*33f10*/  LDCU UR4, c[0x0][0x39c] ;  /* 0x00007380ff0477ac */ /* 0x000e620008000800 */
[----:B------:R-:W-:Y:S02]  /*33f20*/  VIADD R0, R198, 0x6d ;  /* 0x0000006dc6007836 */ /* 0x000fe40000000000 */
[----:B----4-:R-:W-:Y:S01]  /*33f30*/  IMAD.WIDE R4, R13, 0x4, R196 ;  /* 0x000000040d047825 */ /* 0x010fe200078e02c4 */
[----:B------:R4:W-:Y:S01]  /*33f40*/  @P0 STG.E desc[UR26][R6.64], R173 ;  /* 0x000000ad06000986 */ /* 0x0009e2000c10191a */
[----:B------:R-:W1:Y:S02]  /*33f50*/  LDCU UR12, c[0x0][0x398] ;  /* 0x00007300ff0c77ac */ /* 0x000e640008000800 */
[----:B------:R-:W-:Y:S01]  /*33f60*/  IMAD.WIDE R8, R15, 0x4, R2 ;  /* 0x000000040f087825 */ /* 0x000fe200078e0202 */
[----:B--2---:R-:W-:Y:S01]  /*33f70*/  ISETP.GE.AND P1, PT, R0, UR9, PT ;  /* 0x0000000900007c0c */ /* 0x004fe2000bf26270 */
[----:B------:R2:W-:Y:S01]  /*33f80*/  @P3 STG.E desc[UR26][R4.64], R45 ;  /* 0x0000002d04003986 */ /* 0x0005e2000c10191a */
[----:B------:R-:W1:Y:S01]  /*33f90*/  LDCU UR15, c[0x0][0x398] ;  /* 0x00007300ff0f77ac */ /* 0x000e620008000800 */
[----:B------:R-:W-:-:S02]  /*33fa0*/  IADD3 R0, PT, PT, R198, 0x6e, RZ ;  /* 0x0000006ec6007810 */ /* 0x000fc40007ffe0ff */
[----:B------:R1:W-:Y:S01]  /*33fb0*/  @P6 STG.E desc[UR26][R8.64], R174 ;  /* 0x000000ae08006986 */ /* 0x0003e2000c10191a */
[----:B------:R-:W1:Y:S01]  /*33fc0*/  LDCU UR31, c[0x0][0x398] ;  /* 0x00007300ff1f77ac */ /* 0x000e620008000800 */
[----:B----4-:R-:W-:Y:S01]  /*33fd0*/  IMAD.WIDE R6, R15, 0x4, R196 ;  /* 0x000000040f067825 */ /* 0x010fe200078e02c4 */
[----:B------:R-:W-:Y:S01]  /*33fe0*/  ISETP.LT.AND P6, PT, R199, UR18, !P4 ;  /* 0x00000012c7007c0c */ /* 0x000fe2000e7c1270 */
[----:B------:R-:W4:Y:S01]  /*33ff0*/  LDCU UR9, c[0x0][0x39c] ;  /* 0x00007380ff0977ac */ /* 0x000f220008000800 */
[----:B------:R-:W-:Y:S01]  /*34000*/  ISETP.LT.AND P4, PT, R200, UR28, !P4 ;  /* 0x0000001cc8007c0c */ /* 0x000fe2000e781270 */
[----:B------:R-:W-:Y:S01]  /*34010*/  VIADD R15, R15, UR30 ;  /* 0x0000001e0f0f7c36 */ /* 0x000fe20008000000 */
[----:B------:R4:W-:Y:S01]  /*34020*/  @P2 STG.E desc[UR26][R6.64], R46 ;  /* 0x0000002e06002986 */ /* 0x0009e2000c10191a */
[----:B---3--:R-:W-:Y:S01]  /*34030*/  ISETP.LT.AND P2, PT, R199, UR16, !P5 ;  /* 0x00000010c7007c0c */ /* 0x008fe2000ef41270 */
[----:B------:R-:W3:Y:S01]  /*34040*/  LDCU UR22, c[0x0][0x398] ;  /* 0x00007300ff1677ac */ /* 0x000ee20008000800 */
[----:B------:R-:W-:Y:S01]  /*34050*/  ISETP.GE.AND P0, PT, R0, UR6, PT ;  /* 0x0000000600007c0c */ /* 0x000fe2000bf06270 */
[----:B------:R-:W-:Y:S01]  /*34060*/  VIADD R0, R198, 0x6f ;  /* 0x0000006fc6007836 */ /* 0x000fe20000000000 */
[----:B------:R-:W-:Y:S01]  /*34070*/  ISETP.LT.AND P5, PT, R200, UR20, !P5 ;  /* 0x00000014c8007c0c */ /* 0x000fe2000efa1270 */
[C---:B------:R-:W-:Y:S01]  /*34080*/  VIADD R13, R15.reuse, UR30 ;  /* 0x0000001e0f0d7c36 */ /* 0x040fe20008000000 */
[----:B------:R-:W3:Y:S01]  /*34090*/  LDCU UR14, c[0x0][0x398] ;  /* 0x00007300ff0e77ac */ /* 0x000ee20008000800 */
[C---:B--2---:R-:W-:Y:S01]  /*340a0*/  IMAD.WIDE R4, R15.reuse, 0x4, R2 ;  /* 0x000000040f047825 */ /* 0x044fe200078e0202 */
[----:B-1----:R-:W-:Y:S01]  /*340b0*/  ISETP.GE.AND P3, PT, R0, UR4, PT ;  /* 0x0000000400007c0c */ /* 0x002fe2000bf66270 */
[----:B------:R-:W1:Y:S02]  /*340c0*/  LDCU UR4, c[0x0][0x39c] ;  /* 0x00007380ff0477ac */ /* 0x000e640008000800 */
[----:B------:R-:W-:Y:S01]  /*340d0*/  IMAD.WIDE R8, R15, 0x4, R196 ;  /* 0x000000040f087825 */ /* 0x000fe200078e02c4 */
[----:B------:R2:W-:Y:S01]  /*340e0*/  @P6 STG.E desc[UR26][R4.64], R175 ;  /* 0x000000af04006986 */ /* 0x0005e2000c10191a */
[----:B------:R-:W1:Y:S02]  /*340f0*/  LDCU UR24, c[0x0][0x398] ;  /* 0x00007300ff1877ac */ /* 0x000e640008000800 */
[C---:B----4-:R-:W-:Y:S01]  /*34100*/  IMAD.WIDE R6, R13.reuse, 0x4, R2 ;  /* 0x000000040d067825 */ /* 0x050fe200078e0202 */
[----:B------:R-:W-:Y:S01]  /*34110*/  @P4 STG.E desc[UR26][R8.64], R47 ;  /* 0x0000002f08004986 */ /* 0x000fe2000c10191a */
[----:B------:R-:W4:Y:S02]  /*34120*/  LDCU UR32, c[0x0][0x398] ;  /* 0x00007300ff2077ac */ /* 0x000f240008000800 */
[----:B------:R-:W-:Y:S01]  /*34130*/  IMAD.WIDE R10, R13, 0x4, R196 ;  /* 0x000000040d0a7825 */ /* 0x000fe200078e02c4 */
[----:B------:R-:W-:Y:S01]  /*34140*/  ISETP.LT.AND P4, PT, R199, UR10, !P1 ;  /* 0x0000000ac7007c0c */ /* 0x000fe2000cf81270 */
[----:B------:R1:W-:Y:S01]  /*34150*/  @P2 STG.E desc[UR26][R6.64], R176 ;  /* 0x000000b006002986 */ /* 0x0003e2000c10191a */
[----:B------:R-:W-:Y:S01]  /*34160*/  ISETP.LT.AND P1, PT, R200, UR12, !P1 ;  /* 0x0000000cc8007c0c */ /* 0x000fe2000cf21270 */
[----:B------:R-:W-:Y:S01]  /*34170*/  VIADD R13, R13, UR30 ;  /* 0x0000001e0d0d7c36 */ /* 0x000fe20008000000 */
[----:B------:R-:W-:Y:S01]  /*34180*/  IADD3 R0, PT, PT, R198, 0x70, RZ ;  /* 0x00000070c6007810 */ /* 0x000fe20007ffe0ff */
[----:B------:R-:W-:Y:S01]  /*34190*/  @P5 STG.E desc[UR26][R10.64], R48 ;  /* 0x000000300a005986 */ /* 0x000fe2000c10191a */
[----:B------:R-:W-:Y:S01]  /*341a0*/  ISETP.LT.AND P5, PT, R199, UR15, !P0 ;  /* 0x0000000fc7007c0c */ /* 0x000fe2000c7a1270 */
[----:B------:R-:W3:Y:S01]  /*341b0*/  LDCU UR6, c[0x0][0x39c] ;  /* 0x00007380ff0677ac */ /* 0x000ee20008000800 */
[C---:B------:R-:W-:Y:S01]  /*341c0*/  VIADD R15, R13.reuse, UR30 ;  /* 0x0000001e0d0f7c36 */ /* 0x040fe20008000000 */
[----:B------:R-:W-:Y:S01]  /*341d0*/  ISETP.LT.AND P0, PT, R200, UR31, !P0 ;  /* 0x0000001fc8007c0c */ /* 0x000fe2000c701270 */
[C---:B--2---:R-:W-:Y:S01]  /*341e0*/  IMAD.WIDE R4, R13.reuse, 0x4, R2 ;  /* 0x000000040d047825 */ /* 0x044fe200078e0202 */
[----:B------:R-:W-:Y:S01]  /*341f0*/  ISETP.GE.AND P6, PT, R0, UR9, PT ;  /* 0x0000000900007c0c */ /* 0x000fe2000bfc6270 */
[----:B------:R-:W2:Y:S01]  /*34200*/  LDCU UR9, c[0x0][0x39c] ;  /* 0x00007380ff0977ac */ /* 0x000ea20008000800 */
[----:B------:R-:W-:Y:S01]  /*34210*/  IADD3 R0, PT, PT, R198, 0x71, RZ ;  /* 0x00000071c6007810 */ /* 0x000fe20007ffe0ff */
[----:B-1----:R-:W-:Y:S01]  /*34220*/  IMAD.WIDE R6, R13, 0x4, R196 ;  /* 0x000000040d067825 */ /* 0x002fe200078e02c4 */
[----:B------:R1:W-:Y:S01]  /*34230*/  @P4 STG.E desc[UR26][R4.64], R177 ;  /* 0x000000b104004986 */ /* 0x0003e2000c10191a */
[----:B------:R-:W2:Y:S02]  /*34240*/  LDCU UR18, c[0x0][0x398] ;  /* 0x00007300ff1277ac */ /* 0x000ea40008000800 */
[C---:B------:R-:W-:Y:S01]  /*34250*/  IMAD.WIDE R8, R15.reuse, 0x4, R2 ;  /* 0x000000040f087825 */ /* 0x040fe200078e0202 */
[----:B------:R-:W-:Y:S01]  /*34260*/  ISETP.GE.AND P2, PT, R0, UR4, PT ;  /* 0x0000000400007c0c */ /* 0x000fe2000bf46270 */
[----:B------:R-:W2:Y:S01]  /*34270*/  LDCU UR4, c[0x0][0x39c] ;  /* 0x00007380ff0477ac */ /* 0x000ea20008000800 */
[----:B------:R4:W-:Y:S01]  /*34280*/  @P1 STG.E desc[UR26][R6.64], R49 ;  /* 0x0000003106001986 */ /* 0x0009e2000c10191a */
[----:B------:R-:W-:Y:S01]  /*34290*/  VIADD R0, R198, 0x72 ;  /* 0x00000072c6007836 */ /* 0x000fe20000000000 */
[----:B------:R-:W2:Y:S02]  /*342a0*/  LDCU UR16, c[0x0][0x398] ;  /* 0x00007300ff1077ac */ /* 0x000ea40008000800 */
[----:B------:R2:W-:Y:S01]  /*342b0*/  @P5 STG.E desc[UR26][R8.64], R178 ;  /* 0x000000b208005986 */ /* 0x0005e2000c10191a */
[----:B-1----:R-:W-:Y:S01]  /*342c0*/  IMAD.WIDE R4, R15, 0x4, R196 ;  /* 0x000000040f047825 */ /* 0x002fe200078e02c4 */
[----:B---3--:R-:W-:Y:S01]  /*342d0*/  ISETP.LT.AND P5, PT, R199, UR22, !P3 ;  /* 0x00000016c7007c0c */ /* 0x008fe2000dfa1270 */
[----:B------:R-:W1:Y:S01]  /*342e0*/  LDCU UR10, c[0x0][0x398] ;  /* 0x00007300ff0a77ac */ /* 0x000e620008000800 */
[----:B------:R-:W-:Y:S01]  /*342f0*/  ISETP.LT.AND P3, PT, R200, UR14, !P3 ;  /* 0x0000000ec8007c0c */ /* 0x000fe2000df61270 */
[----:B------:R-:W-:Y:S01]  /*34300*/  VIADD R15, R15, UR30 ;  /* 0x0000001e0f0f7c36 */ /* 0x000fe20008000000 */
[----:B------:R3:W-:Y:S01]  /*34310*/  @P0 STG.E desc[UR26][R4.64], R50 ;  /* 0x0000003204000986 */ /* 0x0007e2000c10191a */
[----:B------:R-:W1:Y:S01]  /*34320*/  LDCU UR12, c[0x0][0x398] ;  /* 0x00007300ff0c77ac */ /* 0x000e620008000800 */
[----:B------:R-:W-:-:S02]  /*34330*/  ISETP.LT.AND P0, PT, R199, UR24, !P6 ;  /* 0x00000018c7007c0c */ /* 0x000fc4000f701270 */
[----:B------:R-:W-:Y:S01]  /*34340*/  ISETP.GE.AND P4, PT, R0, UR6, PT ;  /* 0x0000000600007c0c */ /* 0x000fe2000bf86270 */
[C---:B----4-:R-:W-:Y:S01]  /*34350*/  IMAD.WIDE R6, R15.reuse, 0x4, R2 ;  /* 0x000000040f067825 */ /* 0x050fe200078e0202 */
[----:B------:R-:W-:Y:S01]  /*34360*/  ISETP.LT.AND P6, PT, R200, UR32, !P6 ;  /* 0x00000020c8007c0c */ /* 0x000fe2000f7c1270 */
[----:B------:R-:W4:Y:S01]  /*34370*/  LDCU UR6, c[0x0][0x39c] ;  /* 0x00007380ff0677ac */ /* 0x000f220008000800 */
[----:B------:R-:W-:Y:S02]  /*34380*/  IADD3 R0, PT, PT, R198, 0x73, RZ ;  /* 0x00000073c6007810 */ /* 0x000fe40007ffe0ff */
[C---:B------:R-:W-:Y:S01]  /*34390*/  IADD3 R13, PT, PT, R15.reuse, UR30, RZ ;  /* 0x0000001e0f0d7c10 */ /* 0x040fe2000fffe0ff */
[----:B--2---:R-:W-:Y:S01]  /*343a0*/  IMAD.WIDE R8, R15, 0x4, R196 ;  /* 0x000000040f087825 */ /* 0x004fe200078e02c4 */
[----:B------:R-:W-:Y:S01]  /*343b0*/  ISETP.GE.AND P1, PT, R0, UR9, PT ;  /* 0x0000000900007c0c */ /* 0x000fe2000bf26270 */
[----:B------:R2:W-:Y:S01]  /*343c0*/  @P5 STG.E desc[UR26][R6.64], R179 ;  /* 0x000000b306005986 */ /* 0x0005e2000c10191a */
[----:B------:R-:W2:Y:S01]  /*343d0*/  LDCU UR15, c[0x0][0x398] ;  /* 0x00007300ff0f77ac */ /* 0x000ea20008000800 */
[----:B------:R-:W-:-:S02]  /*343e0*/  VIADD R0, R198, 0x74 ;  /* 0x00000074c6007836 */ /* 0x000fc40000000000 */
[----:B---3--:R-:W-:Y:S01]  /*343f0*/  IMAD.WIDE R4, R13, 0x4, R2 ;  /* 0x000000040d047825 */ /* 0x008fe200078e0202 */
[----:B------:R-:W-:Y:S01]  /*34400*/  @P3 STG.E desc[UR26][R8.64], R51 ;  /* 0x0000003308003986 */ /* 0x000fe2000c10191a */
[----:B------:R-:W-:Y:S01]  /*34410*/  ISETP.LT.AND P3, PT, R199, UR18, !P2 ;  /* 0x00000012c7007c0c */ /* 0x000fe2000d761270 */
[----:B------:R-:W3:Y:S01]  /*34420*/  LDCU UR9, c[0x0][0x398] ;  /* 0x00007300ff0977ac */ /* 0x000ee20008000800 */
[C---:B------:R-:W-:Y:S01]  /*34430*/  IMAD.WIDE R10, R13.reuse, 0x4, R196 ;  /* 0x000000040d0a7825 */ /* 0x040fe200078e02c4 */
[----:B------:R-:W-:Y:S01]  /*34440*/  ISETP.GE.AND P5, PT, R0, UR4, PT ;  /* 0x0000000400007c0c */ /* 0x000fe2000bfa6270 */
[----:B------:R4:W-:Y:S01]  /*34450*/  @P0 STG.E desc[UR26][R4.64], R180 ;  /* 0x000000b404000986 */ /* 0x0009e2000c10191a */
[----:B------:R-:W3:Y:S01]  /*34460*/  LDCU UR4, c[0x0][0x398] ;  /* 0x00007300ff0477ac */ /* 0x000ee20008000800 */
[----:B------:R-:W-:Y:S01]  /*34470*/  VIADD R13, R13, UR30 ;  /* 0x0000001e0d0d7c36 */ /* 0x000fe20008000000 */
[----:B------:R-:W-:Y:S01]  /*34480*/  ISETP.LT.AND P2, PT, R200, UR16, !P2 ;  /* 0x00000010c8007c0c */ /* 0x000fe2000d741270 */
[----:B------:R-:W-:Y:S01]  /*34490*/  @P6 STG.E desc[UR26][R10.64], R52 ;  /* 0x000000340a006986 */ /* 0x000fe2000c10191a */
[----:B------:R-:W3:Y:S01]  /*344a0*/  LDCU UR14, c[0x0][0x398] ;  /* 0x00007300ff0e77ac */ /* 0x000ee20008000800 */
[----:B-1----:R-:W-:-:S02]  /*344b0*/  ISETP.LT.AND P6, PT, R199, UR10, !P4 ;  /* 0x0000000ac7007c0c */ /* 0x002fc4000e7c1270 */
[----:B------:R-:W-:Y:S01]  /*344c0*/  ISETP.LT.AND P4, PT, R200, UR12, !P4 ;  /* 0x0000000cc8007c0c */ /* 0x000fe2000e781270 */
[C---:B--2---:R-:W-:Y:S01]  /*344d0*/  IMAD.WIDE R6, R13.reuse, 0x4, R2 ;  /* 0x000000040d067825 */ /* 0x044fe200078e0202 */
[C---:B------:R-:W-:Y:S01]  /*344e0*/  IADD3 R15, PT, PT, R13.reuse, UR30, RZ ;  /* 0x0000001e0d0f7c10 */ /* 0x040fe2000fffe0ff */
[----:B------:R-:W1:Y:S02]  /*344f0*/  LDCU UR18, c[0x0][0x398] ;  /* 0x00007300ff1277ac */ /* 0x000e640008000800 */
[----:B----4-:R-:W-:Y:S01]  /*34500*/  IMAD.WIDE R4, R13, 0x4, R196 ;  /* 0x000000040d047825 */ /* 0x010fe200078e02c4 */
[----:B------:R2:W-:Y:S01]  /*34510*/  @P3 STG.E desc[UR26][R6.64], R181 ;  /* 0x000000b506003986 */ /* 0x0005e2000c10191a */
[----:B------:R-:W4:Y:S02]  /*34520*/  LDCU UR10, c[0x0][0x398] ;  /* 0x00007300ff0a77ac */ /* 0x000f240008000800 */
[----:B------:R-:W-:Y:S02]  /*34530*/  VIADD R0, R198, 0x75 ;  /* 0x00000075c6007836 */ /* 0x000fe40000000000 */
[C---:B------:R-:W-:Y:S01]  /*34540*/  IMAD.WIDE R8, R15.reuse, 0x4, R2 ;  /* 0x000000040f087825 */ /* 0x040fe200078e0202 */
[----:B------:R1:W-:Y:S01]  /*34550*/  @P2 STG.E desc[UR26][R4.64], R53 ;  /* 0x0000003504002986 */ /* 0x0003e2000c10191a */
[----:B------:R-:W1:Y:S01]  /*34560*/  LDCU UR12, c[0x0][0x398] ;  /* 0x00007300ff0c77ac */ /* 0x000e620008000800 */
[----:B------:R-:W-:Y:S01]  /*34570*/  ISETP.GE.AND P0, PT, R0, UR6, PT ;  /* 0x0000000600007c0c */ /* 0x000fe2000bf06270 */
[----:B------:R-:W1:Y:S01]  /*34580*/  LDCU UR16, c[0x0][0x398] ;  /* 0x00007300ff1077ac */ /* 0x000e620008000800 */
[----:B--2---:R-:W-:Y:S01]  /*34590*/  IMAD.WIDE R6, R15, 0x4, R196 ;  /* 0x000000040f067825 */ /* 0x004fe200078e02c4 */
[----:B------:R2:W-:Y:S01]  /*345a0*/  @P6 STG.E desc[UR26][R8.64], R182 ;  /* 0x000000b608006986 */ /* 0x0005e2000c10191a */
[----:B------:R-:W-:Y:S01]  /*345b0*/  ISETP.LT.AND P6, PT, R199, UR15, !P1 ;  /* 0x0000000fc7007c0c */ /* 0x000fe2000cfc1270 */
[----:B------:R-:W4:Y:S01]  /*345c0*/  LDCU UR6, c[0x0][0x398] ;  /* 0x00007300ff0677ac */ /* 0x000f220008000800 */
[----:B------:R-:W-:Y:S01]  /*345d0*/  VIADD R0, R198, 0x76 ;  /* 0x00000076c6007836 */ /* 0x000fe20000000000 */
[----:B------:R-:W-:Y:S01]  /*345e0*/  IADD3 R15, PT, PT, R15, UR30, RZ ;  /* 0x0000001e0f0f7c10 */ /* 0x000fe2000fffe0ff */
[----:B------:R2:W-:Y:S01]  /*345f0*/  @P4 STG.E desc[UR26][R6.64], R54 ;  /* 0x0000003606004986 */ /* 0x0005e2000c10191a */
[----:B---3--:R-:W-:Y:S01]  /*34600*/  ISETP.LT.AND P1, PT, R200, UR9, !P1 ;  /* 0x00000009c8007c0c */ /* 0x008fe2000cf21270 */
[----:B------:R-:W3:Y:S01]  /*34610*/  LDCU UR9, c[0x0][0x398] ;  /* 0x00007300ff0977ac */ /* 0x000ee20008000800 */
[----:B------:R-:W-:-:S02]  /*34620*/  ISETP.LT.AND P4, PT, R199, UR4, !P5 ;  /* 0x00000004c7007c0c */ /* 0x000fc4000ef81270 */
[----:B------:R-:W-:Y:S01]  /*34630*/  ISETP.LT.AND P5, PT, R200, UR14, !P5 ;  /* 0x0000000ec8007c0c */ /* 0x000fe2000efa1270 */
[C---:B------:R-:W-:Y:S01]  /*34640*/  VIADD R13, R15.reuse, UR30 ;  /* 0x0000001e0f0d7c36 */ /* 0x040fe20008000000 */
[----:B------:R-:W-:Y:S01]  /*34650*/  ISETP.GE.AND P3, PT, R0, UR29, PT ;  /* 0x0000001d00007c0c */ /* 0x000fe2000bf66270 */
[----:B------:R-:W-:Y:S01]  /*34660*/  VIADD R0, R198, 0x77 ;  /* 0x00000077c6007836 */ /* 0x000fe20000000000 */
[----:B------:R-:W3:Y:S01]  /*34670*/  LDCU UR4, c[0x0][0x398] ;  /* 0x00007300ff0477ac */ /* 0x000ee20008000800 */
[C---:B-1----:R-:W-:Y:S01]  /*34680*/  IMAD.WIDE R4, R15.reuse, 0x4, R2 ;  /* 0x000000040f047825 */ /* 0x042fe200078e0202 */
[----:B------:R-:W1:Y:S03]  /*34690*/  LDCU UR14, c[0x0][0x398] ;  /* 0x00007300ff0e77ac */ /* 0x000e660008000800 */
[----:B--2---:R-:W-:Y:S01]  /*346a0*/  IMAD.WIDE R8, R15, 0x4, R196 ;  /* 0x000000040f087825 */ /* 0x004fe200078e02c4 */
[----:B------:R-:W-:Y:S01]  /*346b0*/  ISETP.GE.AND P2, PT, R0, UR11, PT ;  /* 0x0000000b00007c0c */ /* 0x000fe2000bf46270 */
[----:B------:R-:W2:Y:S02]  /*346c0*/  LDCU UR15, c[0x0][0x398] ;  /* 0x00007300ff0f77ac */ /* 0x000ea40008000800 */
[C---:B------:R-:W-:Y:S01]  /*346d0*/  IMAD.WIDE R6, R13.reuse, 0x4, R2 ;  /* 0x000000040d067825 */ /* 0x040fe200078e0202 */
[----:B------:R1:W-:Y:S01]  /*346e0*/  @P6 STG.E desc[UR26][R4.64], R183 ;  /* 0x000000b704006986 */ /* 0x0003e2000c10191a */
[----:B------:R-:W2:Y:S02]  /*346f0*/  LDCU UR11, c[0x0][0x398] ;  /* 0x00007300ff0b77ac */ /* 0x000ea40008000800 */
[----:B------:R-:W-:Y:S01]  /*34700*/  IMAD.WIDE R10, R13, 0x4, R196 ;  /* 0x000000040d0a7825 */ /* 0x000fe200078e02c4 */
[----:B------:R-:W-:Y:S01]  /*34710*/  @P1 STG.E desc[UR26][R8.64], R55 ;  /* 0x0000003708001986 */ /* 0x000fe2000c10191a */
[----:B------:R-:W-:-:S03]  /*34720*/  ISETP.LT.AND P1, PT, R199, UR18, !P0 ;  /* 0x00000012c7007c0c */ /* 0x000fc6000c721270 */
[----:B------:R2:W-:Y:S01]  /*34730*/  @P4 STG.E desc[UR26][R6.64], R184 ;  /* 0x000000b806004986 */ /* 0x0005e2000c10191a */
[----:B----4-:R-:W-:Y:S01]  /*34740*/  ISETP.LT.AND P4, PT, R200, UR10, !P0 ;  /* 0x0000000ac8007c0c */ /* 0x010fe2000c781270 */
[----:B------:R-:W-:Y:S01]  /*34750*/  VIADD R0, R198, 0x78 ;  /* 0x00000078c6007836 */ /* 0x000fe20000000000 */
[----:B------:R-:W-:Y:S01]  /*34760*/  IADD3 R13, PT, PT, R13, UR30, RZ ;  /* 0x0000001e0d0d7c10 */ /* 0x000fe2000fffe0ff */
[----:B------:R-:W-:Y:S01]  /*34770*/  @P5 STG.E desc[UR26][R10.64], R56 ;  /* 0x000000380a005986 */ /* 0x000fe2000c10191a */
[----:B------:R-:W-:Y:S01]  /*34780*/  ISETP.LT.AND P5, PT, R199, UR6, !P3 ;  /* 0x00000006c7007c0c */ /* 0x000fe2000dfa1270 */
[----:B------:R-:W4:Y:S02]  /*34790*/  LDCU UR6, c[0x0][0x398] ;  /* 0x00007300ff0677ac */ /* 0x000f240008000800 */
[C---:B------:R-:W-:Y:S02]  /*347a0*/  VIADD R15, R13.reuse, UR30 ;  /* 0x0000001e0d0f7c36 */ /* 0x040fe40008000000 */
[C---:B-1----:R-:W-:Y:S01]  /*347b0*/  IMAD.WIDE R4, R13.reuse, 0x4, R2 ;  /* 0x000000040d047825 */ /* 0x042fe200078e0202 */
[----:B------:R-:W1:Y:S03]  /*347c0*/  LDCU UR10, c[0x0][0x398] ;  /* 0x00007300ff0a77ac */ /* 0x000e660008000800 */
[----:B--2---:R-:W-:Y:S01]  /*347d0*/  IMAD.WIDE R6, R13, 0x4, R196 ;  /* 0x000000040d067825 */ /* 0x004fe200078e02c4 */
[----:B------:R-:W-:Y:S01]  /*347e0*/  ISETP.GE.AND P6, PT, R0, UR25, PT ;  /* 0x0000001900007c0c */ /* 0x000fe2000bfc6270 */
[----:B------:R2:W-:Y:S02]  /*347f0*/  @P1 STG.E desc[UR26][R4.64], R185 ;  /* 0x000000b904001986 */ /* 0x0005e4000c10191a */
[----:B------:R-:W-:Y:S01]  /*34800*/  IMAD.WIDE R8, R15, 0x4, R2 ;  /* 0x000000040f087825 */ /* 0x000fe200078e0202 */
[----:B------:R-:W-:Y:S01]  /*34810*/  ISETP.LT.AND P3, PT, R200, UR12, !P3 ;  /* 0x0000000cc8007c0c */ /* 0x000fe2000df61270 */
[----:B------:R1:W-:Y:S01]  /*34820*/  @P4 STG.E desc[UR26][R6.64], R57 ;  /* 0x0000003906004986 */ /* 0x0003e2000c10191a */
[C---:B------:R-:W-:Y:S01]  /*34830*/  ISETP.LT.AND P4, PT, R199.reuse, UR16, !P2 ;  /* 0x00000010c7007c0c */ /* 0x040fe2000d781270 */
[----:B------:R-:W-:Y:S01]  /*34840*/  VIADD R0, R198, 0x79 ;  /* 0x00000079c6007836 */ /* 0x000fe20000000000 */
[----:B------:R-:W-:Y:S01]  /*34850*/  ISETP.LT.AND P2, PT, R200, UR11, !P2 ;  /* 0x0000000bc8007c0c */ /* 0x000fe2000d741270 */
[----:B------:R1:W-:Y:S01]  /*34860*/  @P5 STG.E desc[UR26][R8.64], R186 ;  /* 0x000000ba08005986 */ /* 0x0003e2000c10191a */
[----:B---3--:R-:W-:Y:S01]  /*34870*/  ISETP.LT.AND P5, PT, R199, UR9, !P6 ;  /* 0x00000009c7007c0c */ /* 0x008fe2000f7a1270 */
[----:B------:R-:W3:Y:S01]  /*34880*/  LDCU UR12, c[0x0][0x398] ;  /* 0x00007300ff0c77ac */ /* 0x000ee20008000800 */
[C---:B--2---:R-:W-:Y:S01]  /*34890*/  IMAD.WIDE R4, R15.reuse, 0x4, R196 ;  /* 0x000000040f047825 */ /* 0x044fe200078e02c4 */
[----:B------:R-:W-:Y:S01]  /*348a0*/  ISETP.GE.AND P0, PT, R0, UR23, PT ;  /* 0x0000001700007c0c */ /* 0x000fe2000bf06270 */
[----:B------:R-:W2:Y:S02]  /*348b0*/  LDCU UR9, c[0x0][0x398] ;  /* 0x00007300ff0977ac */ /* 0x000ea40008000800 */
[----:B------:R-:W-:Y:S01]  /*348c0*/  VIADD R15, R15, UR30 ;  /* 0x0000001e0f0f7c36 */ /* 0x000fe20008000000 */
[----:B------:R-:W-:Y:S01]  /*348d0*/  IADD3 R0, PT, PT, R198, 0x7a, RZ ;  /* 0x0000007ac6007810 */ /* 0x000fe20007ffe0ff */
[----:B------:R-:W2:Y:S03]  /*348e0*/  LDCU UR11, c[0x0][0x398] ;  /* 0x00007300ff0b77ac */ /* 0x000ea60008000800 */
[C---:B------:R-:W-:Y:S01]  /*348f0*/  IADD3 R13, PT, PT, R15.reuse, UR30, RZ ;  /* 0x0000001e0f0d7c10 */ /* 0x040fe2000fffe0ff */
[C---:B-1----:R-:W-:Y:S01]  /*34900*/  IMAD.WIDE R6, R15.reuse, 0x4, R2 ;  /* 0x000000040f067825 */ /* 0x042fe200078e0202 */
[----:B------:R-:W-:Y:S01]  /*34910*/  ISETP.GE.AND P1, PT, R0, UR7, PT ;  /* 0x0000000700007c0c */ /* 0x000fe2000bf26270 */
[----:B------:R-:W1:Y:S02]  /*34920*/  LDCU UR7, c[0x0][0x398] ;  /* 0x00007300ff0777ac */ /* 0x000e640008000800 */
[----:B------:R-:W-:Y:S01]  /*34930*/  IMAD.WIDE R8, R15, 0x4, R196 ;  /* 0x000000040f087825 */ /* 0x000fe200078e02c4 */
[----:B------:R2:W-:Y:S01]  /*34940*/  @P3 STG.E desc[UR26][R4.64], R58 ;  /* 0x0000003a04003986 */ /* 0x0005e2000c10191a */
[----:B------:R-:W1:Y:S02]  /*34950*/  LDCU UR16, c[0x0][0x398] ;  /* 0x00007300ff1077ac */ /* 0x000e640008000800 */
[----:B------:R-:W-:Y:S01]  /*34960*/  IMAD.WIDE R10, R13, 0x4, R2 ;  /* 0x000000040d0a7825 */ /* 0x000fe200078e0202 */
[----:B------:R-:W-:Y:S01]  /*34970*/  ISETP.LT.AND P6, PT, R200, UR4, !P6 ;  /* 0x00000004c8007c0c */ /* 0x000fe2000f7c1270 */
[----:B------:R1:W-:Y:S02]  /*34980*/  @P4 STG.E desc[UR26][R6.64], R187 ;  /* 0x000000bb06004986 */ /* 0x0003e4000c10191a */
[----:B------:R-:W-:Y:S01]  /*34990*/  VIADD R0, R198, 0x7b ;  /* 0x0000007bc6007836 */ /* 0x000fe20000000000 */
[----:B------:R-:W-:Y:S01]  /*349a0*/  ISETP.LT.AND P4, PT, R199, UR14, !P0 ;  /* 0x0000000ec7007c0c */ /* 0x000fe2000c781270 */
[----:B------:R3:W-:Y:S01]  /*349b0*/  @P2 STG.E desc[UR26][R8.64], R59 ;  /* 0x0000003b08002986 */ /* 0x0007e2000c10191a */
[----:B------:R-:W-:Y:S01]  /*349c0*/  ISETP.LT.AND P2, PT, R200, UR15, !P0 ;  /* 0x0000000fc8007c0c */ /* 0x000fe2000c741270 */
[----:B------:R-:W3:Y:S01]  /*349d0*/  LDCU UR4, c[0x0][0x398] ;  /* 0x00007300ff0477ac */ /* 0x000ee20008000800 */
[C---:B--2---:R-:W-:Y:S01]  /*349e0*/  IMAD.WIDE R4, R13.reuse, 0x4, R196 ;  /* 0x000000040d047825 */ /* 0x044fe200078e02c4 */
[----:B------:R2:W-:Y:S01]  /*349f0*/  @P5 STG.E desc[UR26][R10.64], R188 ;  /* 0x000000bc0a005986 */ /* 0x0005e2000c10191a */
[----:B------:R-:W-:Y:S01]  /*34a00*/  ISETP.GE.AND P3, PT, R0, UR19, PT ;  /* 0x0000001300007c0c */ /* 0x000fe2000bf66270 */
[----:B------:R-:W2:Y:S01]  /*34a10*/  LDCU UR14, c[0x0][0x398] ;  /* 0x00007300ff0e77ac */ /* 0x000ea20008000800 */
[----:B------:R-:W-:Y:S01]  /*34a20*/  VIADD R13, R13, UR30 ;  /* 0x0000001e0d0d7c36 */ /* 0x000fe20008000000 */
[----:B----4-:R-:W-:Y:S01]  /*34a30*/  ISETP.LT.AND P5, PT, R199, UR6, !P1 ;  /* 0x00000006c7007c0c */ /* 0x010fe2000cfa1270 */
[----:B------:R-:W-:Y:S01]  /*34a40*/  VIADD R0, R198, 0x7c ;  /* 0x0000007cc6007836 */ /* 0x000fe20000000000 */
[----:B------:R4:W-:Y:S01]  /*34a50*/  @P6 STG.E desc[UR26][R4.64], R60 ;  /* 0x0000003c04006986 */ /* 0x0009e2000c10191a */
[C---:B-1----:R-:W-:Y:S01]  /*34a60*/  IMAD.WIDE R6, R13.reuse, 0x4, R2 ;  /* 0x000000040d067825 */ /* 0x042fe200078e0202 */
[----:B------:R-:W-:Y:S01]  /*34a70*/  IADD3 R15, PT, PT, R13, UR30, RZ ;  /* 0x0000001e0d0f7c10 */ /* 0x000fe2000fffe0ff */
[----:B------:R-:W1:Y:S01]  /*34a80*/  LDCU UR6, c[0x0][0x398] ;  /* 0x00007300ff0677ac */ /* 0x000e620008000800 */
[----:B------:R-:W-:Y:S01]  /*34a90*/  ISETP.GE.AND P0, PT, R0, UR21, PT ;  /* 0x0000001500007c0c */ /* 0x000fe2000bf06270 */
[----:B------:R-:W-:-:S02]  /*34aa0*/  VIADD R0, R198, 0x7d ;  /* 0x0000007dc6007836 */ /* 0x000fc40000000000 */
[----:B---3--:R-:W-:Y:S01]  /*34ab0*/  IMAD.WIDE R8, R13, 0x4, R196 ;  /* 0x000000040d087825 */ /* 0x008fe200078e02c4 */
[----:B------:R3:W-:Y:S03]  /*34ac0*/  @P4 STG.E desc[UR26][R6.64], R189 ;  /* 0x000000bd06004986 */ /* 0x0007e6000c10191a */
[----:B--2---:R-:W-:Y:S01]  /*34ad0*/  IMAD.WIDE R10, R15, 0x4, R2 ;  /* 0x000000040f0a7825 */ /* 0x004fe200078e0202 */
[----:B------:R-:W-:Y:S01]  /*34ae0*/  ISETP.LT.AND P1, PT, R200, UR10, !P1 ;  /* 0x0000000ac8007c0c */ /* 0x000fe2000cf21270 */
[----:B------:R2:W-:Y:S01]  /*34af0*/  @P2 STG.E desc[UR26][R8.64], R61 ;  /* 0x0000003d08002986 */ /* 0x0005e2000c10191a */
[----:B------:R-:W-:Y:S01]  /*34b00*/  ISETP.GE.AND P6, PT, R0, UR13, PT ;  /* 0x0000000d00007c0c */ /* 0x000fe2000bfc6270 */
[----:B------:R-:W1:Y:S01]  /*34b10*/  LDCU UR13, c[0x0][0x398] ;  /* 0x00007300ff0d77ac */ /* 0x000e620008000800 */
[----:B------:R-:W-:Y:S01]  /*34b20*/  ISETP.LT.AND P4, PT, R199, UR12, !P3 ;  /* 0x0000000cc7007c0c */ /* 0x000fe2000df81270 */
[----:B------:R1:W-:Y:S01]  /*34b30*/  @P5 STG.E desc[UR26][R10.64], R190 ;  /* 0x000000be0a005986 */ /* 0x0003e2000c10191a */
[----:B------:R-:W-:Y:S01]  /*34b40*/  ISETP.LT.AND P3, PT, R200, UR7, !P3 ;  /* 0x00000007c8007c0c */ /* 0x000fe2000df61270 */
[----:B------:R-:W1:Y:S01]  /*34b50*/  LDCU UR7, c[0x0][0x398] ;  /* 0x00007300ff0777ac */ /* 0x000e620008000800 */
[----:B------:R-:W-:-:S02]  /*34b60*/  IADD3 R13, PT, PT, R15, UR30, RZ ;  /* 0x0000001e0f0d7c10 */ /* 0x000fc4000fffe0ff */
[----:B------:R-:W-:Y:S01]  /*34b70*/  ISETP.LT.AND P5, PT, R199, UR9, !P0 ;  /* 0x00000009c7007c0c */ /* 0x000fe2000c7a1270 */
[----:B----4-:R-:W-:-:S04]  /*34b80*/  IMAD.WIDE R4, R15, 0x4, R196 ;  /* 0x000000040f047825 */ /* 0x010fc800078e02c4 */
[C---:B------:R-:W-:Y:S02]  /*34b90*/  VIADD R17, R13.reuse, UR30 ;  /* 0x0000001e0d117c36 */ /* 0x040fe40008000000 */
[C---:B---3--:R-:W-:Y:S01]  /*34ba0*/  IMAD.WIDE R6, R13.reuse, 0x4, R2 ;  /* 0x000000040d067825 */ /* 0x048fe200078e0202 */
[----:B------:R3:W-:Y:S03]  /*34bb0*/  @P1 STG.E desc[UR26][R4.64], R62 ;  /* 0x0000003e04001986 */ /* 0x0007e6000c10191a */
[----:B------:R-:W-:Y:S02]  /*34bc0*/  VIADD R0, R198, 0x7e ;  /* 0x0000007ec6007836 */ /* 0x000fe40000000000 */
[----:B--2---:R-:W-:Y:S01]  /*34bd0*/  IMAD.WIDE R8, R13, 0x4, R196 ;  /* 0x000000040d087825 */ /* 0x004fe200078e02c4 */
[----:B------:R2:W-:Y:S03]  /*34be0*/  @P4 STG.E desc[UR26][R6.64], R191 ;  /* 0x000000bf06004986 */ /* 0x0005e6000c10191a */
[----:B-1----:R-:W-:Y:S01]  /*34bf0*/  IMAD.WIDE R10, R17, 0x4, R2 ;  /* 0x00000004110a7825 */ /* 0x002fe200078e0202 */
[----:B------:R-:W-:-:S03]  /*34c00*/  ISETP.GE.AND P2, PT, R0, UR17, PT ;  /* 0x0000001100007c0c */ /* 0x000fc6000bf46270 */
[----:B------:R-:W-:Y:S01]  /*34c10*/  VIADD R198, R198, 0x7f ;  /* 0x0000007fc6c67836 */ /* 0x000fe20000000000 */
[----:B------:R1:W-:Y:S01]  /*34c20*/  @P3 STG.E desc[UR26][R8.64], R63 ;  /* 0x0000003f08003986 */ /* 0x0003e2000c10191a */
[----:B------:R-:W-:Y:S02]  /*34c30*/  IADD3 R13, PT, PT, R17, UR30, RZ ;  /* 0x0000001e110d7c10 */ /* 0x000fe4000fffe0ff */
[----:B------:R-:W-:Y:S01]  /*34c40*/  ISETP.LT.AND P0, PT, R200, UR11, !P0 ;  /* 0x0000000bc8007c0c */ /* 0x000fe2000c701270 */
[----:B------:R4:W-:Y:S01]  /*34c50*/  @P5 STG.E desc[UR26][R10.64], R192 ;  /* 0x000000c00a005986 */ /* 0x0009e2000c10191a */
[----:B------:R-:W-:Y:S02]  /*34c60*/  ISETP.GE.AND P1, PT, R198, UR5, PT ;  /* 0x00000005c6007c0c */ /* 0x000fe4000bf26270 */
[----:B------:R-:W-:Y:S02]  /*34c70*/  ISETP.LT.AND P5, PT, R199, UR4, !P6 ;  /* 0x00000004c7007c0c */ /* 0x000fe4000f7a1270 */
[----:B------:R-:W-:-:S02]  /*34c80*/  ISETP.LT.AND P6, PT, R200, UR16, !P6 ;  /* 0x00000010c8007c0c */ /* 0x000fc4000f7c1270 */
[----:B------:R-:W-:Y:S01]  /*34c90*/  ISETP.LT.AND P4, PT, R199, UR6, !P2 ;  /* 0x00000006c7007c0c */ /* 0x000fe2000d781270 */
[----:B------:R-:W-:Y:S01]  /*34ca0*/  VIADD R15, R13, UR30 ;  /* 0x0000001e0d0f7c36 */ /* 0x000fe20008000000 */
[C---:B------:R-:W-:Y:S02]  /*34cb0*/  ISETP.LT.AND P2, PT, R200.reuse, UR13, !P2 ;  /* 0x0000000dc8007c0c */ /* 0x040fe4000d741270 */
[----:B------:R-:W-:Y:S02]  /*34cc0*/  ISETP.LT.AND P3, PT, R199, UR14, !P1 ;  /* 0x0000000ec7007c0c */ /* 0x000fe4000cf61270 */
[----:B------:R-:W-:Y:S01]  /*34cd0*/  ISETP.LT.AND P1, PT, R200, UR7, !P1 ;  /* 0x00000007c8007c0c */ /* 0x000fe2000cf21270 */
[----:B---3--:R-:W-:-:S04]  /*34ce0*/  IMAD.WIDE R4, R17, 0x4, R196 ;  /* 0x0000000411047825 */ /* 0x008fc800078e02c4 */
[----:B------:R-:W-:Y:S02]  /*34cf0*/  VIADD R17, R15, UR30 ;  /* 0x0000001e0f117c36 */ /* 0x000fe40008000000 */
[C---:B--2---:R-:W-:Y:S01]  /*34d00*/  IMAD.WIDE R6, R13.reuse, 0x4, R2 ;  /* 0x000000040d067825 */ /* 0x044fe200078e0202 */
[----:B------:R2:W-:Y:S03]  /*34d10*/  @P0 STG.E desc[UR26][R4.64], R64 ;  /* 0x0000004004000986 */ /* 0x0005e6000c10191a */
[----:B-1----:R-:W-:Y:S01]  /*34d20*/  IMAD.WIDE R8, R13, 0x4, R196 ;  /* 0x000000040d087825 */ /* 0x002fe200078e02c4 */
[----:B------:R2:W-:Y:S03]  /*34d30*/  @P5 STG.E desc[UR26][R6.64], R193 ;  /* 0x000000c106005986 */ /* 0x0005e6000c10191a */
[C---:B----4-:R-:W-:Y:S01]  /*34d40*/  IMAD.WIDE R10, R15.reuse, 0x4, R2 ;  /* 0x000000040f0a7825 */ /* 0x050fe200078e0202 */
[----:B------:R2:W-:Y:S03]  /*34d50*/  @P6 STG.E desc[UR26][R8.64], R65 ;  /* 0x0000004108006986 */ /* 0x0005e6000c10191a */
[----:B------:R-:W-:Y:S01]  /*34d60*/  IMAD.WIDE R12, R15, 0x4, R196 ;  /* 0x000000040f0c7825 */ /* 0x000fe200078e02c4 */
[----:B------:R2:W-:Y:S03]  /*34d70*/  @P4 STG.E desc[UR26][R10.64], R194 ;  /* 0x000000c20a004986 */ /* 0x0005e6000c10191a */
[C---:B------:R-:W-:Y:S01]  /*34d80*/  IMAD.WIDE R2, R17.reuse, 0x4, R2 ;  /* 0x0000000411027825 */ /* 0x040fe200078e0202 */
[----:B------:R2:W-:Y:S03]  /*34d90*/  @P2 STG.E desc[UR26][R12.64], R66 ;  /* 0x000000420c002986 */ /* 0x0005e6000c10191a */
[----:B------:R-:W-:Y:S01]  /*34da0*/  IMAD.WIDE R196, R17, 0x4, R196 ;  /* 0x0000000411c47825 */ /* 0x000fe200078e02c4 */
[----:B------:R2:W-:Y:S04]  /*34db0*/  @P3 STG.E desc[UR26][R2.64], R195 ;  /* 0x000000c302003986 */ /* 0x0005e8000c10191a */
[----:B------:R2:W-:Y:S01]  /*34dc0*/  @P1 STG.E desc[UR26][R196.64], R67 ;  /* 0x00000043c4001986 */ /* 0x0005e2000c10191a */
[----:B------:R-:W-:Y:S06]  /*34dd0*/  BAR.SYNC.DEFER_BLOCKING 0x0 ;  /* 0x0000000000007b1d */ /* 0x000fec0000010000 */
[----:B------:R-:W-:Y:S05]  /*34de0*/  BRA.U UP0, `(.L_x_21) ;  /* 0x0000000100a07547 */ /* 0x000fea000b800000 */
[----:B------:R-:W1:Y:S01]  /*34df0*/  S2UR UR5, SR_CgaCtaId ;  /* 0x00000000000579c3 */ /* 0x000e620000008800 */
[----:B------:R-:W-:Y:S01]  /*34e00*/  NOP ;  /* 0x0000000000007918 */ /* 0x000fe20000000000 */
[----:B------:R-:W-:Y:S01]  /*34e10*/  UMOV UR4, 0x50 ;  /* 0x0000005000047882 */ /* 0x000fe20000000000 */
[----:B------:R-:W-:Y:S01]  /*34e20*/  MOV R0, UR8 ;  /* 0x0000000800007c02 */ /* 0x000fe20008000f00 */
[----:B--2---:R-:W-:Y:S02]  /*34e30*/  IMAD.MOV.U32 R3, RZ, RZ, 0xffff ;  /* 0x0000ffffff037424 */ /* 0x004fe400078e00ff */
[----:B------:R-:W-:Y:S01]  /*34e40*/  IMAD.MOV.U32 R7, RZ, RZ, 0x1 ;  /* 0x00000001ff077424 */ /* 0x000fe200078e00ff */
[----:B------:R-:W-:-:S04]  /*34e50*/  LOP3.LUT R0, R0, 0xffff, RZ, 0xc0, !PT ;  /* 0x0000ffff00007812 */ /* 0x000fc800078ec0ff */
[----:B------:R-:W-:-:S04]  /*34e60*/  SHF.R.U32.HI R0, RZ, 0x5, R0 ;  /* 0x00000005ff007819 */ /* 0x000fc80000011600 */
[----:B------:R-:W-:Y:S02]  /*34e70*/  IADD3 R2, PT, PT, R0, 0x10, RZ ;  /* 0x0000001000027810 */ /* 0x000fe40007ffe0ff */
[----:B------:R-:W-:Y:S01]  /*34e80*/  SHF.L.U32 R0, R3, R0, RZ ;  /* 0x0000000003007219 */ /* 0x000fe200000006ff */
[----:B-1----:R-:W-:Y:S01]  /*34e90*/  ULEA UR6, UR5, UR4, 0x18 ;  /* 0x0000000405067291 */ /* 0x002fe2000f8ec0ff */
[----:B------:R-:W-:-:S04]  /*34ea0*/  SHF.L.U32 R3, R7, R2, RZ ;  /* 0x0000000207037219 */ /* 0x000fc800000006ff */
[----:B------:R-:W-:-:S04]  /*34eb0*/  LOP3.LUT R0, R3, R0, RZ, 0xfc, !PT ;  /* 0x0000000003007212 */ /* 0x000fc800078efcff */
[----:B------:R-:W1:Y:S01]  /*34ec0*/  LDS R5, [UR6] ;  /* 0x00000006ff057984 */ /* 0x000e620008000800 */
[C---:B------:R-:W-:Y:S02]  /*34ed0*/  LOP3.LUT R2, R0.reuse, 0xffff, RZ, 0xc0, !PT ;  /* 0x0000ffff00027812 */ /* 0x040fe400078ec0ff */
[----:B-1----:R-:W-:-:S04]  /*34ee0*/  LOP3.LUT R3, R0, 0xffff, R5, 0x80, !PT ;  /* 0x0000ffff00037812 */ /* 0x002fc800078e8005 */
[----:B------:R-:W-:-:S13]  /*34ef0*/  ISETP.NE.AND P0, PT, R3, R2, PT ;  /* 0x000000020300720c */ /* 0x000fda0003f05270 */
[----:B------:R-:W-:Y:S05]  /*34f00*/  @P0 BRA `(.L_x_22) ;  /* 0x0000000000500947 */ /* 0x000fea0003800000 */
[----:B------:R-:W-:Y:S02]  /*34f10*/  SHF.R.U32.HI R5, RZ, 0x10, R5 ;  /* 0x00000010ff057819 */ /* 0x000fe40000011605 */
[----:B------:R-:W-:-:S04]  /*34f20*/  SHF.R.U32.HI R2, RZ, 0x10, R0 ;  /* 0x00000010ff027819 */ /* 0x000fc80000011600 */
[----:B------:R-:W-:-:S04]  /*34f30*/  LOP3.LUT R5, R5, R2, RZ, 0xc0, !PT ;  /* 0x0000000205057212 */ /* 0x000fc800078ec0ff */
[----:B------:R-:W-:-:S13]  /*34f40*/  ISETP.NE.AND P0, PT, R5, R2, PT ;  /* 0x000000020500720c */ /* 0x000fda0003f05270 */
[----:B------:R-:W-:Y:S05]  /*34f50*/  @P0 BRA `(.L_x_23) ;  /* 0x0000000000300947 */ /* 0x000fea0003800000 */
[----:B------:R-:W-:Y:S01]  /*34f60*/  R2UR UR4, R0 ;  /* 0x00000000000472ca */ /* 0x000fe200000e0000 */
[----:B------:R-:W-:Y:S01]  /*34f70*/  VOTEU.ANY UR5, UPT, PT ;  /* 0x0000000000057886 */ /* 0x000fe200038e0100 */
[----:B------:R-:W1:Y:S01]  /*34f80*/  S2R R0, SR_LANEID ;  /* 0x0000000000007919 */ /* 0x000e620000000000 */
[----:B------:R-:W-:-:S10]  /*34f90*/  UFLO.U32 UR5, UR5 ;  /* 0x00000005000572bd */ /* 0x000fd400080e0000 */
[----:B------:R-:W-:-:S06]  /*34fa0*/  ULOP3.LUT UR4, URZ, UR4, URZ, 0x33, !UPT ;  /* 0x00000004ff047292 */ /* 0x000fcc000f8e33ff */
[----:B------:R-:W-:-:S04]  /*34fb0*/  IMAD.U32 R2, RZ, RZ, UR4 ;  /* 0x00000004ff027e24 */ /* 0x000fc8000f8e00ff */
[----:B------:R-:W2:Y:S02]  /*34fc0*/  REDUX UR7, R2 ;  /* 0x00000000020773c4 */ /* 0x000ea40000000000 */
[----:B------:R3:W-:Y:S01]  /*34fd0*/  UTCATOMSWS.AND URZ, UR4 ;  /* 0x0000000400ff79e3 */ /* 0x0007e20008000000 */
[----:B-1----:R-:W-:Y:S01]  /*34fe0*/  ISETP.EQ.U32.AND P0, PT, R0, UR5, PT ;  /* 0x0000000500007c0c */ /* 0x002fe2000bf02070 */
[----:B--2---:R-:W-:-:S12]  /*34ff0*/  IMAD.U32 R0, RZ, RZ, UR7 ;  /* 0x00000007ff007e24 */ /* 0x004fd8000f8e00ff */
[----:B------:R3:W-:Y:S01]  /*35000*/  @P0 ATOMS.AND RZ, [UR6], R0 ;  /* 0x00000000ffff098c */ /* 0x0007e2000a800006 */
[----:B------:R-:W-:Y:S05]  /*35010*/  BRA `(.L_x_21) ;  /* 0x0000000000147947 */ /* 0x000fea0003800000 */
.L_x_23:
[----:B------:R-:W-:-:S07]  /*35020*/  MOV R2, 0x35040 ;  /* 0x0003504000027802 */ /* 0x000fce0000000f00 */
[----:B------:R-:W-:Y:S05]  /*35030*/  CALL.REL.NOINC `($__internal_0_$__cuda_sm10x_tcgen05_guardrail_trap_col_being_dealloced_not_returned_by_alloc) ;  /* 0x00000000005c7944 */ /* 0x000fea0003c00000 */
[----:B------:R-:W-:Y:S05]  /*35040*/  BRA `(.L_x_21) ;  /* 0x0000000000087947 */ /* 0x000fea0003800000 */
.L_x_22:
[----:B------:R-:W-:-:S07]  /*35050*/  MOV R2, 0x35070 ;  /* 0x0003507000027802 */ /* 0x000fce0000000f00 */
[----:B------:R-:W-:Y:S05]  /*35060*/  CALL.REL.NOINC `($__internal_2_$__cuda_sm10x_tcgen05_guardrail_trap_unallocated_columns_being_dealloced) ;  /* 0x0000000000687944 */ /* 0x000fea0003c00000 */
.L_x_21:
[----:B------:R-:W-:Y:S01]  /*35070*/  NOP ;  /* 0x0000000000007918 */ /* 0x000fe20000000000 */
[----:B---3--:R-:W-:Y:S05]  /*35080*/  EXIT ;  /* 0x000000000000794d */ /* 0x008fea0003800000 */
.L_x_7:
[----:B------:R-:W-:-:S07]  /*35090*/  MOV R3, R2 ;  /* 0x0000000200037202 */ /* 0x000fce0000000f00 */
.L_x_24:
[----:B-1----:R1:W2:Y:S02]  /*350a0*/  SYNCS.PHASECHK.TRANS64.TRYWAIT P1, [R7+URZ], R3 ;  /* 0x00000003070075a7 */ /* 0x0022a400080211ff */
[----:B--2---:R-:W-:Y:S05]  /*350b0*/  @!P1 NANOSLEEP.SYNCS 0x989680 ;  /* 0x009896800000995d */ /* 0x004fea0003900000 */
[----:B------:R-:W2:Y:S02]  /*350c0*/  @!P1 SYNCS.PHASECHK.TRANS64 P1, [R7+URZ], R3 ;  /* 0x00000003070095a7 */ /* 0x000ea400080210ff */
[----:B--2---:R-:W-:Y:S05]  /*350d0*/  @!P1 BRA `(.L_x_24) ;  /* 0xfffffffc00f09947 */ /* 0x004fea000383ffff */
[----:B------:R-:W-:Y:S05]  /*350e0*/  BRA `(.L_x_6) ;  /* 0xfffffcb000907947 */ /* 0x000fea000383ffff */
.L_x_10:
[----:B------:R-:W-:-:S07]  /*350f0*/  IMAD.MOV.U32 R3, RZ, RZ, R2 ;  /* 0x000000ffff037224 */ /* 0x000fce00078e0002 */
.L_x_25:
[----:B-1----:R1:W2:Y:S02]  /*35100*/  SYNCS.PHASECHK.TRANS64.TRYWAIT P0, [R9+URZ], R3 ;  /* 0x00000003090075a7 */ /* 0x0022a400080011ff */
[----:B--2---:R-:W-:Y:S05]  /*35110*/  @!P0 NANOSLEEP.SYNCS 0x989680 ;  /* 0x009896800000895d */ /* 0x004fea0003900000 */
[----:B------:R-:W2:Y:S02]  /*35120*/  @!P0 SYNCS.PHASECHK.TRANS64 P0, [R9+URZ], R3 ;  /* 0x00000003090085a7 */ /* 0x000ea400080010ff */
[----:B--2---:R-:W-:Y:S05]  /*35130*/  @!P0 BRA `(.L_x_25) ;  /* 0xfffffffc00f08947 */ /* 0x004fea000383ffff */
[----:B------:R-:W-:Y:S05]  /*35140*/  BRA `(.L_x_9) ;  /* 0xfffffcb000f47947 */ /* 0x000fea000383ffff */
.L_x_16:
[----:B------:R-:W2:Y:S02]  /*35150*/  SYNCS.PHASECHK.TRANS64.TRYWAIT P3, [UR10], R4 ;  /* 0x00000004ff0075a7 */ /* 0x000ea4000806110a */
[----:B--2---:R-:W-:Y:S05]  /*35160*/  @!P3 BRA `(.L_x_16) ;  /* 0xfffffffc00f8b947 */ /* 0x004fea000383ffff */
[----:B------:R-:W-:Y:S05]  /*35170*/  BRA `(.L_x_26) ;  /* 0xfffffea400507947 */ /* 0x000fea000383ffff */
.L_x_20:
[----:B------:R-:W4:Y:S02]  /*35180*/  SYNCS.PHASECHK.TRANS64.TRYWAIT P0, [UR10], R0 ;  /* 0x00000000ff0075a7 */ /* 0x000f24000800110a */
[----:B----4-:R-:W-:Y:S05]  /*35190*/  @!P0 BRA `(.L_x_20) ;  /* 0xfffffffc00f88947 */ /* 0x010fea000383ffff */
[----:B------:R-:W-:Y:S05]  /*351a0*/  BRA `(.L_x_19) ;  /* 0xffffff9800007947 */ /* 0x000fea000383ffff */
        .weak           $__internal_0_$__cuda_sm10x_tcgen05_guardrail_trap_col_being_dealloced_not_returned_by_alloc
        .type           $__internal_0_$__cuda_sm10x_tcgen05_guardrail_trap_col_being_dealloced_not_returned_by_alloc,@function
        .size           $__internal_0_$__cuda_sm10x_tcgen05_guardrail_trap_col_being_dealloced_not_returned_by_alloc,($__internal_1_$__cuda_sm10x_tcgen05_guardrail_trap_phase_invalid_during_alloc - $__internal_0_$__cuda_sm10x_tcgen05_guardrail_trap_col_being_dealloced_not_returned_by_alloc)
$__internal_0_$__cuda_sm10x_tcgen05_guardrail_trap_col_being_dealloced_not_returned_by_alloc:
[----:B------:R-:W-:Y:S05]  /*351b0*/  BPT.TRAP 0x1 ;  /* 0x000000040000795c */ /* 0x000fea0000300000 */
[----:B------:R-:W-:-:S04]  /*351c0*/  IMAD.MOV.U32 R3, RZ, RZ, 0x0 ;  /* 0x00000000ff037424 */ /* 0x000fc800078e00ff */
[----:B------:R-:W-:Y:S05]  /*351d0*/  RET.REL.NODEC R2 `(matmul_kernel) ;  /* 0xfffffcac02887950 */ /* 0x000fea0003c3ffff */
        .weak           $__internal_1_$__cuda_sm10x_tcgen05_guardrail_trap_phase_invalid_during_alloc
        .type           $__internal_1_$__cuda_sm10x_tcgen05_guardrail_trap_phase_invalid_during_alloc,@function
        .size           $__internal_1_$__cuda_sm10x_tcgen05_guardrail_trap_phase_invalid_during_alloc,($__internal_2_$__cuda_sm10x_tcgen05_guardrail_trap_unallocated_columns_being_dealloced - $__internal_1_$__cuda_sm10x_tcgen05_guardrail_trap_phase_invalid_during_alloc)
$__internal_1_$__cuda_sm10x_tcgen05_guardrail_trap_phase_invalid_during_alloc:
[----:B------:R-:W-:Y:S05]  /*351e0*/  BPT.TRAP 0x1 ;  /* 0x000000040000795c */ /* 0x000fea0000300000 */
[----:B------:R-:W-:-:S04]  /*351f0*/  HFMA2 R3, -RZ, RZ, 0, 0 ;  /* 0x00000000ff037431 */ /* 0x000fc800000001ff */
[----:B------:R-:W-:Y:S05]  /*35200*/  RET.REL.NODEC R2 `(matmul_kernel) ;  /* 0xfffffcac027c7950 */ /* 0x000fea0003c3ffff */
        .weak           $__internal_2_$__cuda_sm10x_tcgen05_guardrail_trap_unallocated_columns_being_dealloced
        .type           $__internal_2_$__cuda_sm10x_tcgen05_guardrail_trap_unallocated_columns_being_dealloced,@function
        .size           $__internal_2_$__cuda_sm10x_tcgen05_guardrail_trap_unallocated_columns_being_dealloced,(.L_x_30 - $__internal_2_$__cuda_sm10x_tcgen05_guardrail_trap_unallocated_columns_being_dealloced)
$__internal_2_$__cuda_sm10x_tcgen05_guardrail_trap_unallocated_columns_being_dealloced:
[----:B------:R-:W-:Y:S05]  /*35210*/  BPT.TRAP 0x1 ;  /* 0x000000040000795c */ /* 0x000fea0000300000 */
[----:B------:R-:W-:-:S04]  /*35220*/  IMAD.MOV.U32 R3, RZ, RZ, 0x0 ;  /* 0x00000000ff037424 */ /* 0x000fc800078e00ff */
[----:B------:R-:W-:Y:S05]  /*35230*/  RET.REL.NODEC R2 `(matmul_kernel) ;  /* 0xfffffcac02707950 */ /* 0x000fea0003c3ffff */
.L_x_27:
[----:B------:R-:W-:-:S00]  /*35240*/  BRA `(.L_x_27) ;  /* 0xfffffffc00fc7947 */ /* 0x000fc0000383ffff */
[----:B------:R-:W-:-:S00]  /*35250*/  NOP ;  /* 0x0000000000007918 */ /* 0x000fc00000000000 */
        /* <DEDUP_REMOVED lines=10> */
.L_x_30:


//--------------------- .nv.shared.matmul_kernel  --------------------------
	.section	.nv.shared.matmul_kernel,"aw",@nobits
	.sectionflags	@""
	.align	16
	.zero		1024


//--------------------- .nv.shared.reserved.0     --------------------------
	.section	.nv.shared.reserved.0,"aw",@nobits
	.align	8
	.weak		__nv_reservedSMEM_offset_0_alias
	.size		__nv_reservedSMEM_offset_0_alias, 0, 64
	.other		__nv_reservedSMEM_offset_0_alias,@"STO_CUDA_RESERVED_SHARED STV_DEFAULT"
__nv_reservedSMEM_offset_0_alias:
	.zero		0
.nv.shared.reserved.0:
	.zero		64
	.weak		__nv_reservedSMEM_allocation_phase
	.type		__nv_reservedSMEM_allocation_phase,@object
	.size		__nv_reservedSMEM_allocation_phase,(.L_0 - __nv_reservedSMEM_allocation_phase)
__nv_reservedSMEM_allocation_phase:
	.zero		1
.L_0:
	.zero		7
	.weak		__nv_reservedSMEM_devtool_atexit_pc
	.type		__nv_reservedSMEM_devtool_atexit_pc,@object
	.size		__nv_reservedSMEM_devtool_atexit_pc,(__nv_reservedSMEM_allocation_mask - __nv_reservedSMEM_devtool_atexit_pc)
__nv_reservedSMEM_devtool_atexit_pc:
	.zero		8
	.weak		__nv_reservedSMEM_allocation_mask
	.type		__nv_reservedSMEM_allocation_mask,@object
	.size		__nv_reservedSMEM_allocation_mask,(.L_2 - __nv_reservedSMEM_allocation_mask)
__nv_reservedSMEM_allocation_mask:
	.zero		4
.L_2:
	.zero		4
	.weak		__nv_reservedSMEM_tmem_allocation_pipeline_mbarrier
	.type		__nv_reservedSMEM_tmem_allocation_pipeline_mbarrier,@object
	.size		__nv_reservedSMEM_tmem_allocation_pipeline_mbarrier,(__nv_reservedSMEM_tmem_allocation_pipeline_mbarrier_parity - __nv_reservedSMEM_tmem_allocation_pipeline_mbarrier)
__nv_reservedSMEM_tmem_allocation_pipeline_mbarrier:
	.zero		8
	.weak		__nv_reservedSMEM_tmem_allocation_pipeline_mbarrier_parity
	.type		__nv_reservedSMEM_tmem_allocation_pipeline_mbarrier_parity,@object
	.size		__nv_reservedSMEM_tmem_allocation_pipeline_mbarrier_parity,(.L_4 - __nv_reservedSMEM_tmem_allocation_pipeline_mbarrier_parity)
__nv_reservedSMEM_tmem_allocation_pipeline_mbarrier_parity:
	.zero		4
.L_4:


//--------------------- .nv.constant0.matmul_kernel --------------------------
	.section	.nv.constant0.matmul_kernel,"a",@progbits
	.sectionflags	@""
	.align	4
.nv.constant0.matmul_kernel:
	.zero		976


//--------------------- SYMBOLS --------------------------

	.type		.nv.reservedSmem.offset0,@object
	.size		.nv.reservedSmem.offset0,0x4
	.type		.nv.reservedSmem.cap,@object
	.size		.nv.reservedSmem.cap,0x4
